def attn_fwd(
    Q,
    K,
    V,
    Out,
    Lse,
    sm_scale,
    stride_qz,
    stride_qh,
    stride_qm,
    stride_qk,
    stride_kz,
    stride_kh,
    stride_kn,
    stride_kk,
    stride_vz,
    stride_vh,
    stride_vn,
    stride_vk,
    stride_oz,
    stride_oh,
    stride_om,
    stride_ok,
    seqlen_q,
    seqlen_k,
    BLOCK_M: tl.constexpr,
    BLOCK_N: tl.constexpr,
    HEAD_DIM: tl.constexpr,
    CAUSAL: tl.constexpr,
):
    start_m = tl.program_id(0)
    off_hz = tl.program_id(1)
    q_off = off_hz * stride_qh
    k_off = off_hz * stride_kh
    v_off = off_hz * stride_vh
    offs_m = start_m * BLOCK_M + tl.arange(0, BLOCK_M)
    offs_d = tl.arange(0, HEAD_DIM)
    offs_n = tl.arange(0, BLOCK_N)
    q_ptrs = Q + q_off + offs_m[:, None] * stride_qm + offs_d[None, :] * stride_qk
    k_ptrs = K + k_off + offs_d[:, None] * stride_kk + offs_n[None, :] * stride_kn
    v_ptrs = V + v_off + offs_n[:, None] * stride_vn + offs_d[None, :] * stride_vk
    m_i = tl.full([BLOCK_M], float("-inf"), dtype=tl.float32)
    l_i = tl.zeros([BLOCK_M], dtype=tl.float32) + 1.0
    acc = tl.zeros([BLOCK_M, HEAD_DIM], dtype=tl.float32)
    q = tl.load(q_ptrs)
    acc, l_i, m_i = _attn_fwd_inner(
        acc,
        l_i,
        m_i,
        q,
        k_ptrs,
        v_ptrs,
        sm_scale,
        stride_kn,
        stride_vn,
        start_m,
        seqlen_k,
        BLOCK_M,
        BLOCK_N,
        HEAD_DIM,
        CAUSAL,
    )
    acc = acc / l_i[:, None]
    lse = m_i + tl.math.log2(l_i) / 1.4426950408889634
    o_ptrs = (
        Out
        + off_hz * stride_oh
        + offs_m[:, None] * stride_om
        + offs_d[None, :] * stride_ok
    )
    tl.store(o_ptrs, acc.to(Out.dtype.element_ty))
    tl.store(Lse + off_hz * seqlen_q + offs_m, lse)

# config = {"BLOCK_M": 128, "BLOCK_N": 32, "HEAD_DIM": 512, "arch": "sm_90", "causal": false, "dtype": "bf16", "num_stages": 2, "num_warps": 8}
# arch = sm_90


// ===== COMPILED SASS (sm_90a) =====

	.target	sm_90a

	.elftype	@"ET_EXEC"


//--------------------- .note.nv.tkinfo           --------------------------
	.section	.note.nv.tkinfo,"",@"SHT_NOTE"
	.sectionflags	@"SHF_NOTE_NV_TKINFO"
	.tkinfo
        /*0018*/ 	.word	0x00000002
        /*0030*/ 	.string	""
        /*0030*/ 	.string	"ptxas"
        /*0030*/ 	.string	"Cuda compilation tools, release 13.0, V13.0.88"
        /*0030*/ 	.string	"Build cuda_13.0.r13.0/compiler.36424714_0"
        /*0030*/ 	.string	"-v  -suppress-debug-info  -lineinfo  -arch sm_90a "



//--------------------- .note.nv.cuinfo           --------------------------
	.section	.note.nv.cuinfo,"",@"SHT_NOTE"
	.sectionflags	@"SHF_NOTE_NV_CUINFO"
        /*0018*/ 	.short	0x0002
        /*001a*/ 	.short	0x005a
        /*001c*/ 	.short	0x0082
	.zero		2


//--------------------- .nv.info                  --------------------------
	.section	.nv.info,"",@"SHT_CUDA_INFO"
	.align	4


	//----- nvinfo : EIATTR_REGCOUNT
	.align		4
        /*0000*/ 	.byte	0x04, 0x2f
        /*0002*/ 	.short	(.L_2 - .L_1)
	.align		4
.L_1:
        /*0004*/ 	.word	index@(attn_fwd)
        /*0008*/ 	.word	0x000000ff


	//----- nvinfo : EIATTR_FRAME_SIZE
	.align		4
.L_2:
        /*000c*/ 	.byte	0x04, 0x11
        /*000e*/ 	.short	(.L_4 - .L_3)
	.align		4
.L_3:
        /*0010*/ 	.word	index@(attn_fwd)
        /*0014*/ 	.word	0x00000a88


	//----- nvinfo : EIATTR_MIN_STACK_SIZE
	.align		4
.L_4:
        /*0018*/ 	.byte	0x04, 0x12
        /*001a*/ 	.short	(.L_6 - .L_5)
	.align		4
.L_5:
        /*001c*/ 	.word	index@(attn_fwd)
        /*0020*/ 	.word	0x00000a88
.L_6:


//--------------------- .nv.compat                --------------------------
	.section	.nv.compat,"",@"SHT_CUDA_COMPAT_INFO"
	.align	4
        /*0000*/ 	.byte	0x02, 0x09, 0x01, 0x00, 0x02, 0x02, 0x04, 0x00, 0x02, 0x05, 0x05, 0x00, 0x03, 0x07, 0x01, 0x01
        /*0010*/ 	.byte	0x02, 0x03, 0x00, 0x00, 0x02, 0x06, 0x01, 0x00, 0x04, 0x0b, 0x08, 0x00, 0x00, 0x00, 0x00, 0x00
        /*0020*/ 	.byte	0x00, 0x00, 0x00, 0x00


//--------------------- .nv.info.attn_fwd         --------------------------
	.section	.nv.info.attn_fwd,"",@"SHT_CUDA_INFO"
	.sectionflags	@""
	.align	4


	//----- nvinfo : EIATTR_CUDA_API_VERSION
	.align		4
        /*0000*/ 	.byte	0x04, 0x37
        /*0002*/ 	.short	(.L_8 - .L_7)
.L_7:
        /*0004*/ 	.word	0x00000082


	//----- nvinfo : EIATTR_KPARAM_INFO
	.align		4
.L_8:
        /*0008*/ 	.byte	0x04, 0x17
        /*000a*/ 	.short	(.L_10 - .L_9)
.L_9:
        /*000c*/ 	.word	0x00000000
        /*0010*/ 	.short	0x0019
        /*0012*/ 	.short	0x0080
        /*0014*/ 	.byte	0x00, 0xf4, 0x21, 0x00


	//----- nvinfo : EIATTR_KPARAM_INFO
	.align		4
.L_10:
        /*0018*/ 	.byte	0x04, 0x17
        /*001a*/ 	.short	(.L_12 - .L_11)
.L_11:
        /*001c*/ 	.word	0x00000000
        /*0020*/ 	.short	0x0018
        /*0022*/ 	.short	0x0078
        /*0024*/ 	.byte	0x00, 0xf4, 0x21, 0x00


	//----- nvinfo : EIATTR_KPARAM_INFO
	.align		4
.L_12:
        /*0028*/ 	.byte	0x04, 0x17
        /*002a*/ 	.short	(.L_14 - .L_13)
.L_13:
        /*002c*/ 	.word	0x00000000
        /*0030*/ 	.short	0x0017
        /*0032*/ 	.short	0x0070
        /*0034*/ 	.byte	0x00, 0xf0, 0x11, 0x00


	//----- nvinfo : EIATTR_KPARAM_INFO
	.align		4
.L_14:
        /*0038*/ 	.byte	0x04, 0x17
        /*003a*/ 	.short	(.L_16 - .L_15)
.L_15:
        /*003c*/ 	.word	0x00000000
        /*0040*/ 	.short	0x0016
        /*0042*/ 	.short	0x006c
        /*0044*/ 	.byte	0x00, 0xf0, 0x11, 0x00


	//----- nvinfo : EIATTR_KPARAM_INFO
	.align		4
.L_16:
        /*0048*/ 	.byte	0x04, 0x17
        /*004a*/ 	.short	(.L_18 - .L_17)
.L_17:
        /*004c*/ 	.word	0x00000000
        /*0050*/ 	.short	0x0015
        /*0052*/ 	.short	0x0068
        /*0054*/ 	.byte	0x00, 0xf0, 0x11, 0x00


	//----- nvinfo : EIATTR_KPARAM_INFO
	.align		4
.L_18:
        /*0058*/ 	.byte	0x04, 0x17
        /*005a*/ 	.short	(.L_20 - .L_19)
.L_19:
        /*005c*/ 	.word	0x00000000
        /*0060*/ 	.short	0x0014
        /*0062*/ 	.short	0x0064
        /*0064*/ 	.byte	0x00, 0xf0, 0x11, 0x00


	//----- nvinfo : EIATTR_KPARAM_INFO
	.align		4
.L_20:
        /*0068*/ 	.byte	0x04, 0x17
        /*006a*/ 	.short	(.L_22 - .L_21)
.L_21:
        /*006c*/ 	.word	0x00000000
        /*0070*/ 	.short	0x0013
        /*0072*/ 	.short	0x0060
        /*0074*/ 	.byte	0x00, 0xf0, 0x11, 0x00


	//----- nvinfo : EIATTR_KPARAM_INFO
	.align		4
.L_22:
        /*0078*/ 	.byte	0x04, 0x17
        /*007a*/ 	.short	(.L_24 - .L_23)
.L_23:
        /*007c*/ 	.word	0x00000000
        /*0080*/ 	.short	0x0012
        /*0082*/ 	.short	0x005c
        /*0084*/ 	.byte	0x00, 0xf0, 0x11, 0x00


	//----- nvinfo : EIATTR_KPARAM_INFO
	.align		4
.L_24:
        /*0088*/ 	.byte	0x04, 0x17
        /*008a*/ 	.short	(.L_26 - .L_25)
.L_25:
        /*008c*/ 	.word	0x00000000
        /*0090*/ 	.short	0x0011
        /*0092*/ 	.short	0x0058
        /*0094*/ 	.byte	0x00, 0xf0, 0x11, 0x00


	//----- nvinfo : EIATTR_KPARAM_INFO
	.align		4
.L_26:
        /*0098*/ 	.byte	0x04, 0x17
        /*009a*/ 	.short	(.L_28 - .L_27)
.L_27:
        /*009c*/ 	.word	0x00000000
        /*00a0*/ 	.short	0x0010
        /*00a2*/ 	.short	0x0054
        /*00a4*/ 	.byte	0x00, 0xf0, 0x11, 0x00


	//----- nvinfo : EIATTR_KPARAM_INFO
	.align		4
.L_28:
        /*00a8*/ 	.byte	0x04, 0x17
        /*00aa*/ 	.short	(.L_30 - .L_29)
.L_29:
        /*00ac*/ 	.word	0x00000000
        /*00b0*/ 	.short	0x000f
        /*00b2*/ 	.short	0x0050
        /*00b4*/ 	.byte	0x00, 0xf0, 0x11, 0x00


	//----- nvinfo : EIATTR_KPARAM_INFO
	.align		4
.L_30:
        /*00b8*/ 	.byte	0x04, 0x17
        /*00ba*/ 	.short	(.L_32 - .L_31)
.L_31:
        /*00bc*/ 	.word	0x00000000
        /*00c0*/ 	.short	0x000e
        /*00c2*/ 	.short	0x004c
        /*00c4*/ 	.byte	0x00, 0xf0, 0x11, 0x00


	//----- nvinfo : EIATTR_KPARAM_INFO
	.align		4
.L_32:
        /*00c8*/ 	.byte	0x04, 0x17
        /*00ca*/ 	.short	(.L_34 - .L_33)
.L_33:
        /*00cc*/ 	.word	0x00000000
        /*00d0*/ 	.short	0x000d
        /*00d2*/ 	.short	0x0048
        /*00d4*/ 	.byte	0x00, 0xf0, 0x11, 0x00


	//----- nvinfo : EIATTR_KPARAM_INFO
	.align		4
.L_34:
        /*00d8*/ 	.byte	0x04, 0x17
        /*00da*/ 	.short	(.L_36 - .L_35)
.L_35:
        /*00dc*/ 	.word	0x00000000
        /*00e0*/ 	.short	0x000c
        /*00e2*/ 	.short	0x0044
        /*00e4*/ 	.byte	0x00, 0xf0, 0x11, 0x00


	//----- nvinfo : EIATTR_KPARAM_INFO
	.align		4
.L_36:
        /*00e8*/ 	.byte	0x04, 0x17
        /*00ea*/ 	.short	(.L_38 - .L_37)
.L_37:
        /*00ec*/ 	.word	0x00000000
        /*00f0*/ 	.short	0x000b
        /*00f2*/ 	.short	0x0040
        /*00f4*/ 	.byte	0x00, 0xf0, 0x11, 0x00


	//----- nvinfo : EIATTR_KPARAM_INFO
	.align		4
.L_38:
        /*00f8*/ 	.byte	0x04, 0x17
        /*00fa*/ 	.short	(.L_40 - .L_39)
.L_39:
        /*00fc*/ 	.word	0x00000000
        /*0100*/ 	.short	0x000a
        /*0102*/ 	.short	0x003c
        /*0104*/ 	.byte	0x00, 0xf0, 0x11, 0x00


	//----- nvinfo : EIATTR_KPARAM_INFO
	.align		4
.L_40:
        /*0108*/ 	.byte	0x04, 0x17
        /*010a*/ 	.short	(.L_42 - .L_41)
.L_41:
        /*010c*/ 	.word	0x00000000
        /*0110*/ 	.short	0x0009
        /*0112*/ 	.short	0x0038
        /*0114*/ 	.byte	0x00, 0xf0, 0x11, 0x00


	//----- nvinfo : EIATTR_KPARAM_INFO
	.align		4
.L_42:
        /*0118*/ 	.byte	0x04, 0x17
        /*011a*/ 	.short	(.L_44 - .L_43)
.L_43:
        /*011c*/ 	.word	0x00000000
        /*0120*/ 	.short	0x0008
        /*0122*/ 	.short	0x0034
        /*0124*/ 	.byte	0x00, 0xf0, 0x11, 0x00


	//----- nvinfo : EIATTR_KPARAM_INFO
	.align		4
.L_44:
        /*0128*/ 	.byte	0x04, 0x17
        /*012a*/ 	.short	(.L_46 - .L_45)
.L_45:
        /*012c*/ 	.word	0x00000000
        /*0130*/ 	.short	0x0007
        /*0132*/ 	.short	0x0030
        /*0134*/ 	.byte	0x00, 0xf0, 0x11, 0x00


	//----- nvinfo : EIATTR_KPARAM_INFO
	.align		4
.L_46:
        /*0138*/ 	.byte	0x04, 0x17
        /*013a*/ 	.short	(.L_48 - .L_47)
.L_47:
        /*013c*/ 	.word	0x00000000
        /*0140*/ 	.short	0x0006
        /*0142*/ 	.short	0x002c
        /*0144*/ 	.byte	0x00, 0xf0, 0x11, 0x00


	//----- nvinfo : EIATTR_KPARAM_INFO
	.align		4
.L_48:
        /*0148*/ 	.byte	0x04, 0x17
        /*014a*/ 	.short	(.L_50 - .L_49)
.L_49:
        /*014c*/ 	.word	0x00000000
        /*0150*/ 	.short	0x0005
        /*0152*/ 	.short	0x0028
        /*0154*/ 	.byte	0x00, 0xf0, 0x11, 0x00


	//----- nvinfo : EIATTR_KPARAM_INFO
	.align		4
.L_50:
        /*0158*/ 	.byte	0x04, 0x17
        /*015a*/ 	.short	(.L_52 - .L_51)
.L_51:
        /*015c*/ 	.word	0x00000000
        /*0160*/ 	.short	0x0004
        /*0162*/ 	.short	0x0020
        /*0164*/ 	.byte	0x00, 0xf4, 0x21, 0x00


	//----- nvinfo : EIATTR_KPARAM_INFO
	.align		4
.L_52:
        /*0168*/ 	.byte	0x04, 0x17
        /*016a*/ 	.short	(.L_54 - .L_53)
.L_53:
        /*016c*/ 	.word	0x00000000
        /*0170*/ 	.short	0x0003
        /*0172*/ 	.short	0x0018
        /*0174*/ 	.byte	0x00, 0xf4, 0x21, 0x00


	//----- nvinfo : EIATTR_KPARAM_INFO
	.align		4
.L_54:
        /*0178*/ 	.byte	0x04, 0x17
        /*017a*/ 	.short	(.L_56 - .L_55)
.L_55:
        /*017c*/ 	.word	0x00000000
        /*0180*/ 	.short	0x0002
        /*0182*/ 	.short	0x0010
        /*0184*/ 	.byte	0x00, 0xf4, 0x21, 0x00


	//----- nvinfo : EIATTR_KPARAM_INFO
	.align		4
.L_56:
        /*0188*/ 	.byte	0x04, 0x17
        /*018a*/ 	.short	(.L_58 - .L_57)
.L_57:
        /*018c*/ 	.word	0x00000000
        /*0190*/ 	.short	0x0001
        /*0192*/ 	.short	0x0008
        /*0194*/ 	.byte	0x00, 0xf4, 0x21, 0x00


	//----- nvinfo : EIATTR_KPARAM_INFO
	.align		4
.L_58:
        /*0198*/ 	.byte	0x04, 0x17
        /*019a*/ 	.short	(.L_60 - .L_59)
.L_59:
        /*019c*/ 	.word	0x00000000
        /*01a0*/ 	.short	0x0000
        /*01a2*/ 	.short	0x0000
        /*01a4*/ 	.byte	0x00, 0xf4, 0x21, 0x00


	//----- nvinfo : EIATTR_SPARSE_MMA_MASK
	.align		4
.L_60:
        /*01a8*/ 	.byte	0x03, 0x50
        /*01aa*/ 	.short	0x0000


	//----- nvinfo : EIATTR_MAXREG_COUNT
	.align		4
        /*01ac*/ 	.byte	0x03, 0x1b
        /*01ae*/ 	.short	0x00ff


	//----- nvinfo : EIATTR_NUM_BARRIERS
	.align		4
        /*01b0*/ 	.byte	0x02, 0x4c
        /*01b2*/ 	.byte	0x01
	.zero		1


	//----- nvinfo : EIATTR_ANNOTATIONS
	.align		4
        /*01b4*/ 	.byte	0x04, 0x55
        /*01b6*/ 	.short	(.L_62 - .L_61)


	//   ....[0]....
.L_61:
        /*01b8*/ 	.word	0x00000001
        /*01bc*/ 	.byte	0xd0, 0x04, 0x00, 0x00, 0x01, 0x00, 0x00, 0x00, 0xb0, 0x06, 0x00, 0x00, 0x01, 0x00, 0x00, 0x00
        /* <DEDUP_REMOVED lines=603> */
        /*277c*/ 	.byte	0x80, 0xc8, 0x01, 0x00


	//----- nvinfo : EIATTR_MERCURY_ISA_VERSION
	.align		4
.L_62:
        /*2780*/ 	.byte	0x03, 0x5f
        /*2782*/ 	.short	0x0101


	//----- nvinfo : EIATTR_COOP_GROUP_MASK_REGIDS
	.align		4
        /*2784*/ 	.byte	0x04, 0x29
        /*2786*/ 	.short	(.L_64 - .L_63)


	//   ....[0]....
.L_63:
        /*2788*/ 	.word	0xffffffff


	//   ....[1]....
        /*278c*/ 	.word	0xffffffff


	//   ....[2]....
        /*2790*/ 	.word	0xffffffff


	//   ....[3]....
        /*2794*/ 	.word	0xffffffff


	//   ....[4]....
        /*2798*/ 	.word	0xffffffff


	//   ....[5]....
        /*279c*/ 	.word	0xffffffff


	//   ....[6]....
        /*27a0*/ 	.word	0xffffffff


	//   ....[7]....
        /*27a4*/ 	.word	0xffffffff


	//----- nvinfo : EIATTR_COOP_GROUP_INSTR_OFFSETS
	.align		4
.L_64:
        /*27a8*/ 	.byte	0x04, 0x28
        /*27aa*/ 	.short	(.L_66 - .L_65)


	//   ....[0]....
.L_65:
        /*27ac*/ 	.word	0x0000c0f0


	//   ....[1]....
        /*27b0*/ 	.word	0x0000c1a0


	//   ....[2]....
        /*27b4*/ 	.word	0x0000c1b0


	//   ....[3]....
        /*27b8*/ 	.word	0x0000c1e0


	//   ....[4]....
        /*27bc*/ 	.word	0x0000fda0


	//   ....[5]....
        /*27c0*/ 	.word	0x0000fdb0


	//   ....[6]....
        /*27c4*/ 	.word	0x0000fdf0


	//   ....[7]....
        /*27c8*/ 	.word	0x0000fe00


	//----- nvinfo : EIATTR_EXIT_INSTR_OFFSETS
	.align		4
.L_66:
        /*27cc*/ 	.byte	0x04, 0x1c
        /*27ce*/ 	.short	(.L_68 - .L_67)


	//   ....[0]....
.L_67:
        /*27d0*/ 	.word	0x0001c870


	//   ....[1]....
        /*27d4*/ 	.word	0x0001c930


	//----- nvinfo : EIATTR_REQNTID
	.align		4
.L_68:
        /*27d8*/ 	.byte	0x04, 0x10
        /*27da*/ 	.short	(.L_70 - .L_69)
.L_69:
        /*27dc*/ 	.word	0x00000100
        /*27e0*/ 	.word	0x00000001
        /*27e4*/ 	.word	0x00000001


	//----- nvinfo : EIATTR_CBANK_PARAM_SIZE
	.align		4
.L_70:
        /*27e8*/ 	.byte	0x03, 0x19
        /*27ea*/ 	.short	0x0088


	//----- nvinfo : EIATTR_PARAM_CBANK
	.align		4
        /*27ec*/ 	.byte	0x04, 0x0a
        /*27ee*/ 	.short	(.L_72 - .L_71)
	.align		4
.L_71:
        /*27f0*/ 	.word	index@(.nv.constant0.attn_fwd)
        /*27f4*/ 	.short	0x0210
        /*27f6*/ 	.short	0x0088


	//----- nvinfo : EIATTR_SW_WAR
	.align		4
.L_72:
        /*27f8*/ 	.byte	0x04, 0x36
        /*27fa*/ 	.short	(.L_74 - .L_73)
.L_73:
        /*27fc*/ 	.word	0x00000008
.L_74:


//--------------------- .nv.callgraph             --------------------------
	.section	.nv.callgraph,"",@"SHT_CUDA_CALLGRAPH"
	.align	4
	.sectionentsize	8
	.align		4
        /*0000*/ 	.word	0x00000000
	.align		4
        /*0004*/ 	.word	0xffffffff
	.align		4
        /*0008*/ 	.word	0x00000000
	.align		4
        /*000c*/ 	.word	0xfffffffe
	.align		4
        /*0010*/ 	.word	0x00000000
	.align		4
        /*0014*/ 	.word	0xfffffffd
	.align		4
        /*0018*/ 	.word	0x00000000
	.align		4
        /*001c*/ 	.word	0xfffffffc


//--------------------- .nv.constant4             --------------------------
	.section	.nv.constant4,"a",@progbits
	.align	8
	.align		8
.nv.constant4:
        /*0000*/ 	.dword	_$_str


//--------------------- .text.attn_fwd            --------------------------
	.section	.text.attn_fwd,"ax",@progbits
	.align	128
        .global         attn_fwd
        .type           attn_fwd,@function
        .size           attn_fwd,(.L_x_3 - attn_fwd)
        .other          attn_fwd,@"STO_CUDA_ENTRY STV_DEFAULT"
attn_fwd:
.text.attn_fwd:
[----:B------:R-:W0:Y:S01]  /*0000*/  LDC R1, c[0x0][0x28] ;  /* 0x00000a00ff017b82 */ /* 0x000e220000000800 */
[----:B------:R-:W1:Y:S07]  /*0010*/  S2R R190, SR_TID.X ;  /* 0x0000000000be7919 */ /* 0x000e6e0000002100 */
[----:B------:R-:W2:Y:S01]  /*0020*/  LDC R51, c[0x0][0x248] ;  /* 0x00009200ff337b82 */ /* 0x000ea20000000800 */
[----:B------:R-:W-:Y:S01]  /*0030*/  ULDC.64 UR60, c[0x0][0x208] ;  /* 0x00008200003c7ab9 */ /* 0x000fe20000000a00 */
[----:B0-----:R-:W-:Y:S01]  /*0040*/  VIADD R1, R1, 0xfffff578 ;  /* 0xfffff57801017836 */ /* 0x001fe20000000000 */
[----:B------:R-:W0:Y:S01]  /*0050*/  S2R R3, SR_CTAID.X ;  /* 0x0000000000037919 */ /* 0x000e220000002500 */
[----:B------:R-:W3:Y:S04]  /*0060*/  S2R R7, SR_CTAID.Y ;  /* 0x0000000000077919 */ /* 0x000ee80000002600 */
[----:B------:R-:W3:Y:S08]  /*0070*/  LDC.64 R4, c[0x0][0x240] ;  /* 0x00009000ff047b82 */ /* 0x000ef00000000a00 */
[----:B------:R-:W4:Y:S01]  /*0080*/  LDC.64 R44, c[0x0][0x210] ;  /* 0x00008400ff2c7b82 */ /* 0x000f220000000a00 */
[----:B-1----:R-:W-:-:S04]  /*0090*/  SHF.R.U32.HI R0, RZ, 0x7, R190 ;  /* 0x00000007ff007819 */ /* 0x002fc800000116be */
[----:B------:R-:W-:Y:S02]  /*00a0*/  SGXT.U32 R2, R0, 0x1 ;  /* 0x000000010002781a */ /* 0x000fe40000000000 */
[----:B------:R-:W-:-:S03]  /*00b0*/  LOP3.LUT R0, R190, 0x7f, RZ, 0xc0, !PT ;  /* 0x0000007fbe007812 */ /* 0x000fc600078ec0ff */
[----:B--2---:R-:W-:Y:S02]  /*00c0*/  IMAD R6, R2, R51, RZ ;  /* 0x0000003302067224 */ /* 0x004fe400078e02ff */
[----:B0-----:R-:W-:Y:S02]  /*00d0*/  IMAD R2, R3, 0x80, R0 ;  /* 0x0000008003027824 */ /* 0x001fe400078e0200 */
[----:B---3--:R-:W-:Y:S02]  /*00e0*/  IMAD R0, R7, R4, RZ ;  /* 0x0000000407007224 */ /* 0x008fe400078e02ff */
[----:B------:R-:W-:Y:S02]  /*00f0*/  IMAD R2, R2, R5, RZ ;  /* 0x0000000502027224 */ /* 0x000fe400078e02ff */
[----:B------:R-:W-:Y:S01]  /*0100*/  IMAD R8, R51, 0x2, R6 ;  /* 0x0000000233087824 */ /* 0x000fe200078e0206 */
[----:B------:R-:W-:Y:S01]  /*0110*/  SHF.L.U32 R3, R0, 0x1, RZ ;  /* 0x0000000100037819 */ /* 0x000fe200000006ff */
[----:B------:R-:W-:-:S02]  /*0120*/  IMAD.SHL.U32 R4, R2, 0x2, RZ ;  /* 0x0000000202047824 */ /* 0x000fc400078e00ff */
[----:B------:R-:W-:-:S03]  /*0130*/  IMAD.HI R0, R0, 0x2, RZ ;  /* 0x0000000200007827 */ /* 0x000fc600078e02ff */
[----:B----4-:R-:W-:Y:S01]  /*0140*/  IADD3 R3, P0, P1, R4, R44, R3 ;  /* 0x0000002c04037210 */ /* 0x010fe2000791e003 */
[----:B------:R-:W-:-:S04]  /*0150*/  IMAD.HI R81, R2, 0x2, RZ ;  /* 0x0000000202517827 */ /* 0x000fc800078e02ff */
[----:B------:R-:W-:Y:S01]  /*0160*/  IMAD R10, R51, 0x2, R8 ;  /* 0x00000002330a7824 */ /* 0x000fe200078e0208 */
[----:B------:R-:W-:Y:S02]  /*0170*/  IADD3.X R81, R81, R45, R0, P0, P1 ;  /* 0x0000002d51517210 */ /* 0x000fe400007e2400 */
[-C--:B------:R-:W-:Y:S02]  /*0180*/  LEA R4, P1, R8, R3.reuse, 0x1 ;  /* 0x0000000308047211 */ /* 0x080fe400078208ff */
[----:B------:R-:W-:Y:S02]  /*0190*/  LEA R82, P0, R6, R3, 0x1 ;  /* 0x0000000306527211 */ /* 0x000fe400078008ff */
[-C--:B------:R-:W-:Y:S02]  /*01a0*/  LEA.HI.X.SX32 R5, R8, R81.reuse, 0x1, P1 ;  /* 0x0000005108057211 */ /* 0x080fe400008f0eff */
[C---:B------:R-:W-:Y:S02]  /*01b0*/  LEA R12, R51.reuse, R10, 0x1 ;  /* 0x0000000a330c7211 */ /* 0x040fe400078e08ff */
[----:B------:R-:W-:Y:S01]  /*01c0*/  LEA.HI.X.SX32 R83, R6, R81, 0x1, P0 ;  /* 0x0000005106537211 */ /* 0x000fe200000f0eff */
[----:B------:R0:W2:Y:S01]  /*01d0*/  LDG.E.U16 R0, desc[UR60][R4.64] ;  /* 0x0000003c04007981 */ /* 0x0000a2000c1e1500 */
[----:B------:R-:W-:Y:S01]  /*01e0*/  LEA R6, P0, R10, R3, 0x1 ;  /* 0x000000030a067211 */ /* 0x000fe200078008ff */
[----:B------:R-:W-:-:S02]  /*01f0*/  IMAD R14, R51, 0x2, R12 ;  /* 0x00000002330e7824 */ /* 0x000fc400078e020c */
[----:B------:R-:W3:Y:S01]  /*0200*/  LDG.E.U16 R82, desc[UR60][R82.64] ;  /* 0x0000003c52527981 */ /* 0x000ee2000c1e1500 */
[----:B------:R-:W-:Y:S01]  /*0210*/  LEA.HI.X.SX32 R7, R10, R81, 0x1, P0 ;  /* 0x000000510a077211 */ /* 0x000fe200000f0eff */
[----:B------:R-:W-:Y:S01]  /*0220*/  IMAD R16, R51, 0x2, R14 ;  /* 0x0000000233107824 */ /* 0x000fe200078e020e */
[----:B------:R-:W-:-:S03]  /*0230*/  LEA R8, P0, R12, R3, 0x1 ;  /* 0x000000030c087211 */ /* 0x000fc600078008ff */
[C---:B------:R-:W-:Y:S01]  /*0240*/  IMAD R18, R51.reuse, 0x2, R16 ;  /* 0x0000000233127824 */ /* 0x040fe200078e0210 */
[----:B------:R-:W-:Y:S01]  /*0250*/  LEA.HI.X.SX32 R9, R12, R81, 0x1, P0 ;  /* 0x000000510c097211 */ /* 0x000fe200000f0eff */
[----:B------:R1:W4:Y:S01]  /*0260*/  LDG.E.U16 R25, desc[UR60][R6.64] ;  /* 0x0000003c06197981 */ /* 0x000322000c1e1500 */
[C---:B------:R-:W-:Y:S02]  /*0270*/  LEA R12, P0, R16.reuse, R3, 0x1 ;  /* 0x00000003100c7211 */ /* 0x040fe400078008ff */
[C---:B------:R-:W-:Y:S01]  /*0280*/  LEA R20, R51.reuse, R18, 0x1 ;  /* 0x0000001233147211 */ /* 0x040fe200078e08ff */
[----:B------:R5:W3:Y:S01]  /*0290*/  LDG.E.U16 R23, desc[UR60][R8.64] ;  /* 0x0000003c08177981 */ /* 0x000ae2000c1e1500 */
[----:B------:R-:W-:Y:S02]  /*02a0*/  LEA.HI.X.SX32 R13, R16, R81, 0x1, P0 ;  /* 0x00000051100d7211 */ /* 0x000fe400000f0eff */
[----:B0-----:R-:W-:Y:S01]  /*02b0*/  LEA R4, P0, R18, R3, 0x1 ;  /* 0x0000000312047211 */ /* 0x001fe200078008ff */
[----:B------:R-:W-:-:S02]  /*02c0*/  IMAD R22, R51, 0x2, R20 ;  /* 0x0000000233167824 */ /* 0x000fc400078e0214 */
[----:B------:R-:W3:Y:S01]  /*02d0*/  LDG.E.U16 R21, desc[UR60][R12.64] ;  /* 0x0000003c0c157981 */ /* 0x000ee2000c1e1500 */
[----:B------:R-:W-:Y:S01]  /*02e0*/  LEA.HI.X.SX32 R5, R18, R81, 0x1, P0 ;  /* 0x0000005112057211 */ /* 0x000fe200000f0eff */
[----:B------:R-:W-:Y:S01]  /*02f0*/  IMAD R24, R51, 0x2, R22 ;  /* 0x0000000233187824 */ /* 0x000fe200078e0216 */
[----:B-1----:R-:W-:-:S03]  /*0300*/  LEA R6, P0, R20, R3, 0x1 ;  /* 0x0000000314067211 */ /* 0x002fc600078008ff */
[----:B------:R-:W3:Y:S01]  /*0310*/  LDG.E.U16 R19, desc[UR60][R4.64] ;  /* 0x0000003c04137981 */ /* 0x000ee2000c1e1500 */
[----:B------:R-:W-:Y:S01]  /*0320*/  LEA.HI.X.SX32 R7, R20, R81, 0x1, P0 ;  /* 0x0000005114077211 */ /* 0x000fe200000f0eff */
[----:B------:R-:W-:-:S04]  /*0330*/  IMAD R26, R51, 0x2, R24 ;  /* 0x00000002331a7824 */ /* 0x000fc800078e0218 */
[----:B------:R-:W3:Y:S01]  /*0340*/  LDG.E.U16 R17, desc[UR60][R6.64] ;  /* 0x0000003c06117981 */ /* 0x000ee2000c1e1500 */
[-C--:B------:R-:W-:Y:S02]  /*0350*/  LEA R10, P1, R14, R3.reuse, 0x1 ;  /* 0x000000030e0a7211 */ /* 0x080fe400078208ff */
[----:B-----5:R-:W-:Y:S02]  /*0360*/  LEA R8, P0, R24, R3, 0x1 ;  /* 0x0000000318087211 */ /* 0x020fe400078008ff */
[----:B------:R-:W-:Y:S02]  /*0370*/  LEA.HI.X.SX32 R11, R14, R81, 0x1, P1 ;  /* 0x000000510e0b7211 */ /* 0x000fe400008f0eff */
[----:B------:R-:W-:Y:S02]  /*0380*/  LEA R14, P1, R22, R3, 0x1 ;  /* 0x00000003160e7211 */ /* 0x000fe400078208ff */
[-C--:B------:R-:W-:Y:S01]  /*0390*/  LEA.HI.X.SX32 R9, R24, R81.reuse, 0x1, P0 ;  /* 0x0000005118097211 */ /* 0x080fe200000f0eff */
[----:B------:R0:W5:Y:S01]  /*03a0*/  LDG.E.U16 R49, desc[UR60][R10.64] ;  /* 0x0000003c0a317981 */ /* 0x000162000c1e1500 */
[----:B------:R-:W-:-:S02]  /*03b0*/  LEA.HI.X.SX32 R15, R22, R81, 0x1, P1 ;  /* 0x00000051160f7211 */ /* 0x000fc400008f0eff */
[----:B------:R-:W-:-:S05]  /*03c0*/  LEA R28, R51, R26, 0x1 ;  /* 0x0000001a331c7211 */ /* 0x000fca00078e08ff */
[----:B------:R-:W-:Y:S01]  /*03d0*/  IMAD R30, R51, 0x2, R28 ;  /* 0x00000002331e7824 */ /* 0x000fe200078e021c */
[----:B0-----:R-:W-:-:S03]  /*03e0*/  LEA R10, P0, R26, R3, 0x1 ;  /* 0x000000031a0a7211 */ /* 0x001fc600078008ff */
[----:B------:R-:W-:Y:S01]  /*03f0*/  IMAD R32, R51, 0x2, R30 ;  /* 0x0000000233207824 */ /* 0x000fe200078e021e */
[----:B------:R-:W-:-:S03]  /*0400*/  LEA.HI.X.SX32 R11, R26, R81, 0x1, P0 ;  /* 0x000000511a0b7211 */ /* 0x000fc600000f0eff */
[----:B------:R-:W-:-:S05]  /*0410*/  IMAD R34, R51, 0x2, R32 ;  /* 0x0000000233227824 */ /* 0x000fca00078e0220 */
[----:B------:R-:W-:-:S05]  /*0420*/  LEA R36, R51, R34, 0x1 ;  /* 0x0000002233247211 */ /* 0x000fca00078e08ff */
[----:B------:R-:W-:-:S04]  /*0430*/  IMAD R38, R51, 0x2, R36 ;  /* 0x0000000233267824 */ /* 0x000fc800078e0224 */
[----:B------:R-:W-:-:S04]  /*0440*/  IMAD R40, R51, 0x2, R38 ;  /* 0x0000000233287824 */ /* 0x000fc800078e0226 */
[----:B------:R-:W-:-:S04]  /*0450*/  IMAD R42, R51, 0x2, R40 ;  /* 0x00000002332a7824 */ /* 0x000fc800078e0228 */
[----:B------:R-:W-:-:S05]  /*0460*/  IMAD R2, R51, 0x2, R42 ;  /* 0x0000000233027824 */ /* 0x000fca00078e022a */
[----:B------:R-:W-:-:S05]  /*0470*/  LEA R44, R51, R2, 0x1 ;  /* 0x00000002332c7211 */ /* 0x000fca00078e08ff */
[----:B------:R-:W-:-:S04]  /*0480*/  IMAD R52, R51, 0x2, R44 ;  /* 0x0000000233347824 */ /* 0x000fc800078e022c */
[----:B------:R-:W-:-:S04]  /*0490*/  IMAD R54, R51, 0x2, R52 ;  /* 0x0000000233367824 */ /* 0x000fc800078e0234 */
[----:B------:R-:W-:-:S05]  /*04a0*/  IMAD R56, R51, 0x2, R54 ;  /* 0x0000000233387824 */ /* 0x000fca00078e0236 */
[----:B------:R-:W-:-:S05]  /*04b0*/  LEA R58, R51, R56, 0x1 ;  /* 0x00000038333a7211 */ /* 0x000fca00078e08ff */
[C---:B------:R-:W-:Y:S01]  /*04c0*/  IMAD R60, R51.reuse, 0x2, R58 ;  /* 0x00000002333c7824 */ /* 0x040fe200078e023a */
[----:B--2---:R0:W-:Y:S04]  /*04d0*/  STL [R1+0x30], R0 ;  /* 0x0000300001007387 */ /* 0x0041e80000100800 */
[----:B0-----:R-:W2:Y:S04]  /*04e0*/  LDG.E.U16 R0, desc[UR60][R14.64] ;  /* 0x0000003c0e007981 */ /* 0x001ea8000c1e1500 */
[----:B------:R0:W5:Y:S04]  /*04f0*/  LDG.E.U16 R15, desc[UR60][R8.64] ;  /* 0x0000003c080f7981 */ /* 0x000168000c1e1500 */
[----:B------:R1:W2:Y:S01]  /*0500*/  LDG.E.U16 R14, desc[UR60][R10.64] ;  /* 0x0000003c0a0e7981 */ /* 0x0002a2000c1e1500 */
[----:B------:R-:W-:-:S04]  /*0510*/  IMAD R62, R51, 0x2, R60 ;  /* 0x00000002333e7824 */ /* 0x000fc800078e023c */
[----:B------:R-:W-:-:S05]  /*0520*/  IMAD R64, R51, 0x2, R62 ;  /* 0x0000000233407824 */ /* 0x000fca00078e023e */
[----:B------:R-:W-:-:S05]  /*0530*/  LEA R16, R51, R64, 0x1 ;  /* 0x0000004033107211 */ /* 0x000fca00078e08ff */
[----:B------:R-:W-:-:S04]  /*0540*/  IMAD R18, R51, 0x2, R16 ;  /* 0x0000000233127824 */ /* 0x000fc800078e0210 */
[----:B------:R-:W-:-:S04]  /*0550*/  IMAD R68, R51, 0x2, R18 ;  /* 0x0000000233447824 */ /* 0x000fc800078e0212 */
[----:B------:R-:W-:-:S05]  /*0560*/  IMAD R20, R51, 0x2, R68 ;  /* 0x0000000233147824 */ /* 0x000fca00078e0244 */
[----:B------:R-:W-:-:S05]  /*0570*/  LEA R22, R51, R20, 0x1 ;  /* 0x0000001433167211 */ /* 0x000fca00078e08ff */
[----:B------:R-:W-:-:S04]  /*0580*/  IMAD R24, R51, 0x2, R22 ;  /* 0x0000000233187824 */ /* 0x000fc800078e0216 */
[----:B------:R-:W-:Y:S01]  /*0590*/  IMAD R70, R51, 0x2, R24 ;  /* 0x0000000233467824 */ /* 0x000fe200078e0218 */
[----:B------:R-:W-:-:S03]  /*05a0*/  LEA R4, P0, R28, R3, 0x1 ;  /* 0x000000031c047211 */ /* 0x000fc600078008ff */
[----:B------:R-:W-:Y:S01]  /*05b0*/  IMAD R66, R51, 0x2, R70 ;  /* 0x0000000233427824 */ /* 0x000fe200078e0246 */
[----:B------:R-:W-:-:S04]  /*05c0*/  LEA.HI.X.SX32 R5, R28, R81, 0x1, P0 ;  /* 0x000000511c057211 */ /* 0x000fc800000f0eff */
[C---:B------:R-:W-:Y:S02]  /*05d0*/  LEA R26, R51.reuse, R66, 0x1 ;  /* 0x00000042331a7211 */ /* 0x040fe400078e08ff */
[-C--:B------:R-:W-:Y:S02]  /*05e0*/  LEA R6, P0, R32, R3.reuse, 0x1 ;  /* 0x0000000320067211 */ /* 0x080fe400078008ff */
[----:B------:R-:W-:Y:S01]  /*05f0*/  LEA R12, P1, R30, R3, 0x1 ;  /* 0x000000031e0c7211 */ /* 0x000fe200078208ff */
[C---:B------:R-:W-:Y:S01]  /*0600*/  IMAD R28, R51.reuse, 0x2, R26 ;  /* 0x00000002331c7824 */ /* 0x040fe200078e021a */
[-C--:B------:R-:W-:Y:S02]  /*0610*/  LEA.HI.X.SX32 R7, R32, R81.reuse, 0x1, P0 ;  /* 0x0000005120077211 */ /* 0x080fe400000f0eff */
[----:B------:R-:W-:Y:S01]  /*0620*/  LEA.HI.X.SX32 R13, R30, R81, 0x1, P1 ;  /* 0x000000511e0d7211 */ /* 0x000fe200008f0eff */
[----:B------:R-:W-:Y:S01]  /*0630*/  IMAD R30, R51, 0x2, R28 ;  /* 0x00000002331e7824 */ /* 0x000fe200078e021c */
[----:B0-----:R-:W-:-:S03]  /*0640*/  LEA R8, P0, R34, R3, 0x1 ;  /* 0x0000000322087211 */ /* 0x001fc600078008ff */
[C---:B------:R-:W-:Y:S01]  /*0650*/  IMAD R46, R51.reuse, 0x2, R30 ;  /* 0x00000002332e7824 */ /* 0x040fe200078e021e */
[----:B------:R-:W-:Y:S01]  /*0660*/  LEA.HI.X.SX32 R9, R34, R81, 0x1, P0 ;  /* 0x0000005122097211 */ /* 0x000fe200000f0eff */
[----:B------:R0:W2:Y:S01]  /*0670*/  LDG.E.U16 R50, desc[UR60][R12.64] ;  /* 0x0000003c0c327981 */ /* 0x0000a2000c1e1500 */
[C---:B-1----:R-:W-:Y:S02]  /*0680*/  LEA R10, P0, R36.reuse, R3, 0x1 ;  /* 0x00000003240a7211 */ /* 0x042fe400078008ff */
[----:B------:R-:W-:Y:S02]  /*0690*/  LEA R32, R51, R46, 0x1 ;  /* 0x0000002e33207211 */ /* 0x000fe400078e08ff */
[----:B------:R-:W-:Y:S01]  /*06a0*/  LEA.HI.X.SX32 R11, R36, R81, 0x1, P0 ;  /* 0x00000051240b7211 */ /* 0x000fe200000f0eff */
[----:B----4-:R1:W-:Y:S01]  /*06b0*/  STL [R1+0x2c], R25 ;  /* 0x00002c1901007387 */ /* 0x0103e20000100800 */
[----:B0-----:R-:W-:-:S03]  /*06c0*/  LEA R12, P0, R40, R3, 0x1 ;  /* 0x00000003280c7211 */ /* 0x001fc600078008ff */
[----:B---3--:R0:W-:Y:S01]  /*06d0*/  STL [R1+0x28], R23 ;  /* 0x0000281701007387 */ /* 0x0081e20000100800 */
[C---:B------:R-:W-:Y:S01]  /*06e0*/  IMAD R34, R51.reuse, 0x2, R32 ;  /* 0x0000000233227824 */ /* 0x040fe200078e0220 */
[----:B------:R-:W-:Y:S02]  /*06f0*/  LEA.HI.X.SX32 R13, R40, R81, 0x1, P0 ;  /* 0x00000051280d7211 */ /* 0x000fe400000f0eff */
[----:B------:R3:W-:Y:S04]  /*0700*/  STL [R1+0x24], R21 ;  /* 0x0000241501007387 */ /* 0x0007e80000100800 */
[----:B-1----:R1:W4:Y:S01]  /*0710*/  LDG.E.U16 R25, desc[UR60][R4.64] ;  /* 0x0000003c04197981 */ /* 0x002322000c1e1500 */
[----:B------:R-:W-:-:S03]  /*0720*/  IMAD R36, R51, 0x2, R34 ;  /* 0x0000000233247824 */ /* 0x000fc600078e0222 */
[----:B0-----:R0:W4:Y:S04]  /*0730*/  LDG.E.U16 R23, desc[UR60][R6.64] ;  /* 0x0000003c06177981 */ /* 0x001128000c1e1500 */
[----:B------:R1:W-:Y:S04]  /*0740*/  STL [R1+0x20], R19 ;  /* 0x0000201301007387 */ /* 0x0003e80000100800 */
[----:B---3--:R3:W4:Y:S04]  /*0750*/  LDG.E.U16 R21, desc[UR60][R8.64] ;  /* 0x0000003c08157981 */ /* 0x008728000c1e1500 */
[----:B------:R0:W-:Y:S04]  /*0760*/  STL [R1+0x1c], R17 ;  /* 0x00001c1101007387 */ /* 0x0001e80000100800 */
[----:B-1----:R-:W4:Y:S01]  /*0770*/  LDG.E.U16 R19, desc[UR60][R10.64] ;  /* 0x0000003c0a137981 */ /* 0x002f22000c1e1500 */
[----:B------:R-:W-:-:S03]  /*0780*/  IMAD R47, R51, 0x2, R36 ;  /* 0x00000002332f7824 */ /* 0x000fc600078e0224 */
[----:B0-----:R-:W4:Y:S02]  /*0790*/  LDG.E.U16 R17, desc[UR60][R12.64] ;  /* 0x0000003c0c117981 */ /* 0x001f24000c1e1500 */
[----:B------:R-:W-:Y:S02]  /*07a0*/  LEA R40, R51, R47, 0x1 ;  /* 0x0000002f33287211 */ /* 0x000fe400078e08ff */
[----:B------:R-:W-:-:S03]  /*07b0*/  LEA R4, P1, R38, R3, 0x1 ;  /* 0x0000000326047211 */ /* 0x000fc600078208ff */
[----:B------:R-:W-:Y:S01]  /*07c0*/  IMAD R72, R51, 0x2, R40 ;  /* 0x0000000233487824 */ /* 0x000fe200078e0228 */
[----:B------:R-:W-:-:S03]  /*07d0*/  LEA R6, P0, R42, R3, 0x1 ;  /* 0x000000032a067211 */ /* 0x000fc600078008ff */
[C---:B------:R-:W-:Y:S01]  /*07e0*/  IMAD R74, R51.reuse, 0x2, R72 ;  /* 0x00000002334a7824 */ /* 0x040fe200078e0248 */
[-C--:B------:R-:W-:Y:S02]  /*07f0*/  LEA.HI.X.SX32 R5, R38, R81.reuse, 0x1, P1 ;  /* 0x0000005126057211 */ /* 0x080fe400008f0eff */
[----:B------:R-:W-:Y:S01]  /*0800*/  LEA.HI.X.SX32 R7, R42, R81, 0x1, P0 ;  /* 0x000000512a077211 */ /* 0x000fe200000f0eff */
[C---:B------:R-:W-:Y:S01]  /*0810*/  IMAD R48, R51.reuse, 0x2, R74 ;  /* 0x0000000233307824 */ /* 0x040fe200078e024a */
[C---:B---3--:R-:W-:Y:S01]  /*0820*/  LEA R8, P0, R2.reuse, R3, 0x1 ;  /* 0x0000000302087211 */ /* 0x048fe200078008ff */
[----:B------:R0:W3:Y:S03]  /*0830*/  LDG.E.U16 R65, desc[UR60][R4.64] ;  /* 0x0000003c04417981 */ /* 0x0000e6000c1e1500 */
[----:B------:R-:W-:Y:S01]  /*0840*/  LEA.HI.X.SX32 R9, R2, R81, 0x1, P0 ;  /* 0x0000005102097211 */ /* 0x000fe200000f0eff */
[----:B------:R1:W3:Y:S01]  /*0850*/  LDG.E.U16 R252, desc[UR60][R6.64] ;  /* 0x0000003c06fc7981 */ /* 0x0002e2000c1e1500 */
[----:B------:R-:W-:-:S03]  /*0860*/  LEA R76, R51, R48, 0x1 ;  /* 0x00000030334c7211 */ /* 0x000fc600078e08ff */
[----:B------:R1:W3:Y:S01]  /*0870*/  LDG.E.U16 R251, desc[UR60][R8.64] ;  /* 0x0000003c08fb7981 */ /* 0x0002e2000c1e1500 */
[----:B0-----:R-:W-:-:S04]  /*0880*/  LEA R4, P0, R52, R3, 0x1 ;  /* 0x0000000334047211 */ /* 0x001fc800078008ff */
[----:B------:R-:W-:Y:S01]  /*0890*/  LEA.HI.X.SX32 R5, R52, R81, 0x1, P0 ;  /* 0x0000005134057211 */ /* 0x000fe200000f0eff */
[----:B------:R-:W-:-:S04]  /*08a0*/  IMAD R52, R51, 0x2, R76 ;  /* 0x0000000233347824 */ /* 0x000fc800078e024c */
[C---:B------:R-:W-:Y:S01]  /*08b0*/  IMAD R78, R51.reuse, 0x2, R52 ;  /* 0x00000002334e7824 */ /* 0x040fe200078e0234 */
[C---:B------:R-:W-:Y:S01]  /*08c0*/  LEA R10, P0, R54.reuse, R3, 0x1 ;  /* 0x00000003360a7211 */ /* 0x040fe200078008ff */
[----:B------:R0:W3:Y:S02]  /*08d0*/  LDG.E.U16 R250, desc[UR60][R4.64] ;  /* 0x0000003c04fa7981 */ /* 0x0000e4000c1e1500 */
[C---:B------:R-:W-:Y:S01]  /*08e0*/  IMAD R2, R51.reuse, 0x2, R78 ;  /* 0x0000000233027824 */ /* 0x040fe200078e024e */
[----:B------:R-:W-:Y:S02]  /*08f0*/  LEA.HI.X.SX32 R11, R54, R81, 0x1, P0 ;  /* 0x00000051360b7211 */ /* 0x000fe400000f0eff */
[C---:B-1----:R-:W-:Y:S02]  /*0900*/  LEA R6, P0, R56.reuse, R3, 0x1 ;  /* 0x0000000338067211 */ /* 0x042fe400078008ff */
[----:B------:R-:W-:Y:S01]  /*0910*/  LEA R54, R51, R2, 0x1 ;  /* 0x0000000233367211 */ /* 0x000fe200078e08ff */
[----:B------:R1:W3:Y:S01]  /*0920*/  LDG.E.U16 R249, desc[UR60][R10.64] ;  /* 0x0000003c0af97981 */ /* 0x0002e2000c1e1500 */
[----:B------:R-:W-:-:S03]  /*0930*/  LEA.HI.X.SX32 R7, R56, R81, 0x1, P0 ;  /* 0x0000005138077211 */ /* 0x000fc600000f0eff */
[----:B------:R-:W-:Y:S01]  /*0940*/  IMAD R56, R51, 0x2, R54 ;  /* 0x0000000233387824 */ /* 0x000fe200078e0236 */
[C---:B------:R-:W-:Y:S01]  /*0950*/  LEA R8, P0, R60.reuse, R3, 0x1 ;  /* 0x000000033c087211 */ /* 0x040fe200078008ff */
[----:B------:R2:W3:Y:S03]  /*0960*/  LDG.E.U16 R248, desc[UR60][R6.64] ;  /* 0x0000003c06f87981 */ /* 0x0004e6000c1e1500 */
[----:B------:R-:W-:Y:S02]  /*0970*/  LEA.HI.X.SX32 R9, R60, R81, 0x1, P0 ;  /* 0x000000513c097211 */ /* 0x000fe400000f0eff */
[----:B0-----:R-:W-:-:S03]  /*0980*/  LEA R4, P0, R62, R3, 0x1 ;  /* 0x000000033e047211 */ /* 0x001fc600078008ff */
[----:B------:R-:W3:Y:S01]  /*0990*/  LDG.E.U16 R247, desc[UR60][R8.64] ;  /* 0x0000003c08f77981 */ /* 0x000ee2000c1e1500 */
[----:B------:R-:W-:Y:S02]  /*09a0*/  LEA.HI.X.SX32 R5, R62, R81, 0x1, P0 ;  /* 0x000000513e057211 */ /* 0x000fe400000f0eff */
[----:B-1----:R-:W-:-:S03]  /*09b0*/  LEA R10, P0, R64, R3, 0x1 ;  /* 0x00000003400a7211 */ /* 0x002fc600078008ff */
[----:B------:R-:W3:Y:S01]  /*09c0*/  LDG.E.U16 R246, desc[UR60][R4.64] ;  /* 0x0000003c04f67981 */ /* 0x000ee2000c1e1500 */
[----:B------:R-:W-:-:S05]  /*09d0*/  LEA.HI.X.SX32 R11, R64, R81, 0x1, P0 ;  /* 0x00000051400b7211 */ /* 0x000fca00000f0eff */
[----:B------:R-:W3:Y:S04]  /*09e0*/  LDG.E.U16 R245, desc[UR60][R10.64] ;  /* 0x0000003c0af57981 */ /* 0x000ee8000c1e1500 */
[----:B-----5:R-:W-:Y:S04]  /*09f0*/  STL [R1+0x18], R15 ;  /* 0x0000180f01007387 */ /* 0x020fe80000100800 */
[----:B--2---:R0:W-:Y:S02]  /*0a00*/  STL [R1+0x14], R14 ;  /* 0x0000140e01007387 */ /* 0x0041e40000100800 */
[----:B0-----:R-:W-:-:S04]  /*0a10*/  LEA R14, P1, R44, R3, 0x1 ;  /* 0x000000032c0e7211 */ /* 0x001fc800078208ff */
[----:B------:R-:W-:Y:S02]  /*0a20*/  LEA.HI.X.SX32 R15, R44, R81, 0x1, P1 ;  /* 0x000000512c0f7211 */ /* 0x000fe400008f0eff */
[----:B------:R-:W-:-:S03]  /*0a30*/  LEA R12, P1, R58, R3, 0x1 ;  /* 0x000000033a0c7211 */ /* 0x000fc600078208ff */
[----:B------:R-:W2:Y:S01]  /*0a40*/  LDG.E.U16 R67, desc[UR60][R14.64] ;  /* 0x0000003c0e437981 */ /* 0x000ea2000c1e1500 */
[----:B------:R-:W-:Y:S01]  /*0a50*/  LEA.HI.X.SX32 R13, R58, R81, 0x1, P1 ;  /* 0x000000513a0d7211 */ /* 0x000fe200008f0eff */
[----:B------:R-:W-:-:S04]  /*0a60*/  IMAD R58, R51, 0x2, R56 ;  /* 0x00000002333a7824 */ /* 0x000fc800078e0238 */
[C---:B------:R-:W-:Y:S01]  /*0a70*/  IMAD R42, R51.reuse, 0x2, R58 ;  /* 0x00000002332a7824 */ /* 0x040fe200078e023a */
[----:B------:R-:W-:Y:S01]  /*0a80*/  LEA R6, P1, R16, R3, 0x1 ;  /* 0x0000000310067211 */ /* 0x000fe200078208ff */
[----:B------:R0:W5:Y:S03]  /*0a90*/  LDG.E.U16 R123, desc[UR60][R12.64] ;  /* 0x0000003c0c7b7981 */ /* 0x000166000c1e1500 */
[----:B------:R-:W-:-:S05]  /*0aa0*/  LEA R60, R51, R42, 0x1 ;  /* 0x0000002a333c7211 */ /* 0x000fca00078e08ff */
[----:B------:R-:W-:-:S04]  /*0ab0*/  IMAD R62, R51, 0x2, R60 ;  /* 0x00000002333e7824 */ /* 0x000fc800078e023c */
[----:B------:R-:W-:-:S04]  /*0ac0*/  IMAD R64, R51, 0x2, R62 ;  /* 0x0000000233407824 */ /* 0x000fc800078e023e */
[C---:B------:R-:W-:Y:S01]  /*0ad0*/  IMAD R43, R51.reuse, 0x2, R64 ;  /* 0x00000002332b7824 */ /* 0x040fe200078e0240 */
[----:B------:R-:W-:Y:S02]  /*0ae0*/  LEA.HI.X.SX32 R7, R16, R81, 0x1, P1 ;  /* 0x0000005110077211 */ /* 0x000fe400008f0eff */
[C---:B0-----:R-:W-:Y:S02]  /*0af0*/  LEA R12, P0, R18.reuse, R3, 0x1 ;  /* 0x00000003120c7211 */ /* 0x041fe400078008ff */
[C---:B------:R-:W-:Y:S01]  /*0b00*/  LEA R16, R51.reuse, R43, 0x1 ;  /* 0x0000002b33107211 */ /* 0x040fe200078e08ff */
[----:B------:R0:W5:Y:S01]  /*0b10*/  LDG.E.U16 R122, desc[UR60][R6.64] ;  /* 0x0000003c067a7981 */ /* 0x000162000c1e1500 */
[----:B------:R-:W-:Y:S02]  /*0b20*/  LEA.HI.X.SX32 R13, R18, R81, 0x1, P0 ;  /* 0x00000051120d7211 */ /* 0x000fe400000f0eff */
[-C--:B------:R-:W-:Y:S01]  /*0b30*/  LEA R8, P0, R68, R3.reuse, 0x1 ;  /* 0x0000000344087211 */ /* 0x080fe200078008ff */
[C---:B------:R-:W-:Y:S01]  /*0b40*/  IMAD R18, R51.reuse, 0x2, R16 ;  /* 0x0000000233127824 */ /* 0x040fe200078e0210 */
[----:B------:R-:W-:Y:S01]  /*0b50*/  LEA R14, P1, R22, R3, 0x1 ;  /* 0x00000003160e7211 */ /* 0x000fe200078208ff */
[----:B------:R1:W5:Y:S01]  /*0b60*/  LDG.E.U16 R244, desc[UR60][R12.64] ;  /* 0x0000003c0cf47981 */ /* 0x000362000c1e1500 */
[----:B------:R-:W-:Y:S01]  /*0b70*/  LEA.HI.X.SX32 R9, R68, R81, 0x1, P0 ;  /* 0x0000005144097211 */ /* 0x000fe200000f0eff */
[----:B------:R-:W-:Y:S01]  /*0b80*/  IMAD R68, R51, 0x2, R18 ;  /* 0x0000000233447824 */ /* 0x000fe200078e0212 */
[----:B------:R-:W-:-:S03]  /*0b90*/  LEA R4, P0, R20, R3, 0x1 ;  /* 0x0000000314047211 */ /* 0x000fc600078008ff */
[C---:B------:R-:W-:Y:S01]  /*0ba0*/  IMAD R44, R51.reuse, 0x2, R68 ;  /* 0x00000002332c7824 */ /* 0x040fe200078e0244 */
[-C--:B------:R-:W-:Y:S01]  /*0bb0*/  LEA.HI.X.SX32 R5, R20, R81.reuse, 0x1, P0 ;  /* 0x0000005114057211 */ /* 0x080fe200000f0eff */
[----:B------:R1:W5:Y:S03]  /*0bc0*/  LDG.E.U16 R243, desc[UR60][R8.64] ;  /* 0x0000003c08f37981 */ /* 0x000366000c1e1500 */
[C---:B------:R-:W-:Y:S01]  /*0bd0*/  LEA R20, R51.reuse, R44, 0x1 ;  /* 0x0000002c33147211 */ /* 0x040fe200078e08ff */
[----:B------:R1:W5:Y:S01]  /*0be0*/  LDG.E.U16 R242, desc[UR60][R4.64] ;  /* 0x0000003c04f27981 */ /* 0x000362000c1e1500 */
[----:B------:R-:W-:Y:S02]  /*0bf0*/  LEA.HI.X.SX32 R15, R22, R81, 0x1, P1 ;  /* 0x00000051160f7211 */ /* 0x000fe400008f0eff */
[-C--:B0-----:R-:W-:Y:S01]  /*0c00*/  LEA R6, P0, R24, R3.reuse, 0x1 ;  /* 0x0000000318067211 */ /* 0x081fe200078008ff */
[C---:B------:R-:W-:Y:S01]  /*0c10*/  IMAD R22, R51.reuse, 0x2, R20 ;  /* 0x0000000233167824 */ /* 0x040fe200078e0214 */
[----:B-1----:R-:W-:Y:S01]  /*0c20*/  LEA R12, P1, R28, R3, 0x1 ;  /* 0x000000031c0c7211 */ /* 0x002fe200078208ff */
[----:B------:R-:W5:Y:S01]  /*0c30*/  LDG.E.U16 R121, desc[UR60][R14.64] ;  /* 0x0000003c0e797981 */ /* 0x000f62000c1e1500 */
[----:B------:R-:W-:Y:S01]  /*0c40*/  LEA.HI.X.SX32 R7, R24, R81, 0x1, P0 ;  /* 0x0000005118077211 */ /* 0x000fe200000f0eff */
[----:B------:R-:W-:Y:S01]  /*0c50*/  IMAD R24, R51, 0x2, R22 ;  /* 0x0000000233187824 */ /* 0x000fe200078e0216 */
[----:B------:R-:W-:-:S03]  /*0c60*/  LEA R10, P0, R70, R3, 0x1 ;  /* 0x00000003460a7211 */ /* 0x000fc600078008ff */
[C---:B------:R-:W-:Y:S01]  /*0c70*/  IMAD R45, R51.reuse, 0x2, R24 ;  /* 0x00000002332d7824 */ /* 0x040fe200078e0218 */
[----:B------:R-:W-:Y:S01]  /*0c80*/  LEA.HI.X.SX32 R11, R70, R81, 0x1, P0 ;  /* 0x00000051460b7211 */ /* 0x000fe200000f0eff */
[----:B------:R0:W5:Y:S01]  /*0c90*/  LDG.E.U16 R241, desc[UR60][R6.64] ;  /* 0x0000003c06f17981 */ /* 0x000162000c1e1500 */
[C---:B------:R-:W-:Y:S02]  /*0ca0*/  LEA R8, P0, R26.reuse, R3, 0x1 ;  /* 0x000000031a087211 */ /* 0x040fe400078008ff */
[----:B------:R-:W-:Y:S01]  /*0cb0*/  LEA R70, R51, R45, 0x1 ;  /* 0x0000002d33467211 */ /* 0x000fe200078e08ff */
[----:B------:R-:W5:Y:S01]  /*0cc0*/  LDG.E.U16 R240, desc[UR60][R10.64] ;  /* 0x0000003c0af07981 */ /* 0x000f62000c1e1500 */
[----:B------:R-:W-:-:S03]  /*0cd0*/  LEA.HI.X.SX32 R9, R26, R81, 0x1, P0 ;  /* 0x000000511a097211 */ /* 0x000fc600000f0eff */
[C---:B------:R-:W-:Y:S01]  /*0ce0*/  IMAD R26, R51.reuse, 0x2, R70 ;  /* 0x00000002331a7824 */ /* 0x040fe200078e0246 */
[----:B------:R-:W-:Y:S01]  /*0cf0*/  LEA.HI.X.SX32 R13, R28, R81, 0x1, P1 ;  /* 0x000000511c0d7211 */ /* 0x000fe200008f0eff */
[----:B------:R-:W5:Y:S02]  /*0d00*/  LDG.E.U16 R120, desc[UR60][R8.64] ;  /* 0x0000003c08787981 */ /* 0x000f64000c1e1500 */
[C---:B------:R-:W-:Y:S01]  /*0d10*/  IMAD R28, R51.reuse, 0x2, R26 ;  /* 0x00000002331c7824 */ /* 0x040fe200078e021a */
[C---:B------:R-:W-:Y:S01]  /*0d20*/  LEA R4, P0, R30.reuse, R3, 0x1 ;  /* 0x000000031e047211 */ /* 0x040fe200078008ff */
[----:B------:R1:W5:Y:S02]  /*0d30*/  LDG.E.U16 R239, desc[UR60][R12.64] ;  /* 0x0000003c0cef7981 */ /* 0x000364000c1e1500 */
[----:B------:R-:W-:Y:S01]  /*0d40*/  IMAD R38, R51, 0x2, R28 ;  /* 0x0000000233267824 */ /* 0x000fe200078e021c */
[----:B------:R-:W-:Y:S02]  /*0d50*/  LEA.HI.X.SX32 R5, R30, R81, 0x1, P0 ;  /* 0x000000511e057211 */ /* 0x000fe400000f0eff */
[----:B0-----:R-:W-:-:S02]  /*0d60*/  LEA R6, P0, R32, R3, 0x1 ;  /* 0x0000000320067211 */ /* 0x001fc400078008ff */
[----:B------:R-:W-:Y:S01]  /*0d70*/  LEA R80, R51, R38, 0x1 ;  /* 0x0000002633507211 */ /* 0x000fe200078e08ff */
[----:B------:R0:W5:Y:S01]  /*0d80*/  LDG.E.U16 R238, desc[UR60][R4.64] ;  /* 0x0000003c04ee7981 */ /* 0x000162000c1e1500 */
[----:B------:R-:W-:-:S03]  /*0d90*/  LEA.HI.X.SX32 R7, R32, R81, 0x1, P0 ;  /* 0x0000005120077211 */ /* 0x000fc600000f0eff */
[C---:B------:R-:W-:Y:S01]  /*0da0*/  IMAD R32, R51.reuse, 0x2, R80 ;  /* 0x0000000233207824 */ /* 0x040fe200078e0250 */
[----:B------:R-:W-:Y:S01]  /*0db0*/  LEA R14, P1, R34, R3, 0x1 ;  /* 0x00000003220e7211 */ /* 0x000fe200078208ff */
[----:B------:R-:W5:Y:S02]  /*0dc0*/  LDG.E.U16 R119, desc[UR60][R6.64] ;  /* 0x0000003c06777981 */ /* 0x000f64000c1e1500 */
[----:B------:R-:W-:-:S04]  /*0dd0*/  IMAD R84, R51, 0x2, R32 ;  /* 0x0000000233547824 */ /* 0x000fc800078e0220 */
[C---:B------:R-:W-:Y:S01]  /*0de0*/  IMAD R39, R51.reuse, 0x2, R84 ;  /* 0x0000000233277824 */ /* 0x040fe200078e0254 */
[----:B------:R-:W-:Y:S02]  /*0df0*/  LEA.HI.X.SX32 R15, R34, R81, 0x1, P1 ;  /* 0x00000051220f7211 */ /* 0x000fe400008f0eff */
[----:B-1----:R-:W-:Y:S02]  /*0e00*/  LEA R12, P1, R72, R3, 0x1 ;  /* 0x00000003480c7211 */ /* 0x002fe400078208ff */
[C---:B------:R-:W-:Y:S01]  /*0e10*/  LEA R86, R51.reuse, R39, 0x1 ;  /* 0x0000002733567211 */ /* 0x040fe200078e08ff */
[----:B------:R1:W5:Y:S01]  /*0e20*/  LDG.E.U16 R237, desc[UR60][R14.64] ;  /* 0x0000003c0eed7981 */ /* 0x000362000c1e1500 */
[----:B------:R-:W-:Y:S02]  /*0e30*/  LEA R8, P0, R36, R3, 0x1 ;  /* 0x0000000324087211 */ /* 0x000fe400078008ff */
[-C--:B------:R-:W-:Y:S01]  /*0e40*/  LEA.HI.X.SX32 R13, R72, R81.reuse, 0x1, P1 ;  /* 0x00000051480d7211 */ /* 0x080fe200008f0eff */
[----:B------:R-:W-:Y:S01]  /*0e50*/  IMAD R72, R51, 0x2, R86 ;  /* 0x0000000233487824 */ /* 0x000fe200078e0256 */
[----:B------:R-:W-:-:S02]  /*0e60*/  LEA.HI.X.SX32 R9, R36, R81, 0x1, P0 ;  /* 0x0000005124097211 */ /* 0x000fc400000f0eff */
[C---:B------:R-:W-:Y:S01]  /*0e70*/  LEA R10, P0, R40.reuse, R3, 0x1 ;  /* 0x00000003280a7211 */ /* 0x040fe200078008ff */
[C---:B------:R-:W-:Y:S01]  /*0e80*/  IMAD R88, R51.reuse, 0x2, R72 ;  /* 0x0000000233587824 */ /* 0x040fe200078e0248 */
[----:B------:R-:W5:Y:S02]  /*0e90*/  LDG.E.U16 R235, desc[UR60][R12.64] ;  /* 0x0000003c0ceb7981 */ /* 0x000f64000c1e1500 */
[----:B------:R-:W-:Y:S01]  /*0ea0*/  LEA.HI.X.SX32 R11, R40, R81, 0x1, P0 ;  /* 0x00000051280b7211 */ /* 0x000fe200000f0eff */
[C---:B------:R-:W-:Y:S01]  /*0eb0*/  IMAD R40, R51.reuse, 0x2, R88 ;  /* 0x0000000233287824 */ /* 0x040fe200078e0258 */
[-C--:B0-----:R-:W-:Y:S01]  /*0ec0*/  LEA R4, P0, R74, R3.reuse, 0x1 ;  /* 0x000000034a047211 */ /* 0x081fe200078008ff */
[----:B------:R0:W5:Y:S01]  /*0ed0*/  LDG.E.U16 R236, desc[UR60][R8.64] ;  /* 0x0000003c08ec7981 */ /* 0x000162000c1e1500 */
[----:B-1----:R-:W-:Y:S02]  /*0ee0*/  LEA R14, P1, R52, R3, 0x1 ;  /* 0x00000003340e7211 */ /* 0x002fe400078208ff */
[----:B------:R-:W-:Y:S01]  /*0ef0*/  LEA.HI.X.SX32 R5, R74, R81, 0x1, P0 ;  /* 0x000000514a057211 */ /* 0x000fe200000f0eff */
[----:B------:R1:W5:Y:S01]  /*0f00*/  LDG.E.U16 R118, desc[UR60][R10.64] ;  /* 0x0000003c0a767981 */ /* 0x000362000c1e1500 */
[----:B------:R-:W-:-:S02]  /*0f10*/  LEA R74, R51, R40, 0x1 ;  /* 0x00000028334a7211 */ /* 0x000fc400078e08ff */
[----:B------:R-:W-:Y:S01]  /*0f20*/  LEA R6, P0, R76, R3, 0x1 ;  /* 0x000000034c067211 */ /* 0x000fe200078008ff */
[----:B------:R4:W5:Y:S01]  /*0f30*/  LDG.E.U16 R234, desc[UR60][R4.64] ;  /* 0x0000003c04ea7981 */ /* 0x000962000c1e1500 */
[-C--:B------:R-:W-:Y:S01]  /*0f40*/  LEA.HI.X.SX32 R15, R52, R81.reuse, 0x1, P1 ;  /* 0x00000051340f7211 */ /* 0x080fe200008f0eff */
[----:B------:R-:W-:Y:S01]  /*0f50*/  IMAD R52, R51, 0x2, R74 ;  /* 0x0000000233347824 */ /* 0x000fe200078e024a */
[----:B------:R-:W-:-:S03]  /*0f60*/  LEA.HI.X.SX32 R7, R76, R81, 0x1, P0 ;  /* 0x000000514c077211 */ /* 0x000fc600000f0eff */
[C---:B------:R-:W-:Y:S01]  /*0f70*/  IMAD R76, R51.reuse, 0x2, R52 ;  /* 0x00000002334c7824 */ /* 0x040fe200078e0234 */
[C---:B0-----:R-:W-:Y:S01]  /*0f80*/  LEA R8, P0, R78.reuse, R3, 0x1 ;  /* 0x000000034e087211 */ /* 0x041fe200078008ff */
[----:B------:R0:W5:Y:S02]  /*0f90*/  LDG.E.U16 R117, desc[UR60][R6.64] ;  /* 0x0000003c06757981 */ /* 0x000164000c1e1500 */
[C---:B------:R-:W-:Y:S01]  /*0fa0*/  IMAD R41, R51.reuse, 0x2, R76 ;  /* 0x0000000233297824 */ /* 0x040fe200078e024c */
[----:B------:R-:W-:Y:S01]  /*0fb0*/  LEA.HI.X.SX32 R9, R78, R81, 0x1, P0 ;  /* 0x000000514e097211 */ /* 0x000fe200000f0eff */
[----:B------:R0:W5:Y:S01]  /*0fc0*/  LDG.E.U16 R233, desc[UR60][R14.64] ;  /* 0x0000003c0ee97981 */ /* 0x000162000c1e1500 */
[----:B-1----:R-:W-:Y:S02]  /*0fd0*/  LEA R10, P0, R54, R3, 0x1 ;  /* 0x00000003360a7211 */ /* 0x002fe400078008ff */
[----:B------:R-:W-:Y:S01]  /*0fe0*/  LEA R78, R51, R41, 0x1 ;  /* 0x00000029334e7211 */ /* 0x000fe200078e08ff */
[----:B------:R1:W5:Y:S01]  /*0ff0*/  LDG.E.U16 R231, desc[UR60][R8.64] ;  /* 0x0000003c08e77981 */ /* 0x000362000c1e1500 */
[----:B------:R-:W-:-:S02]  /*1000*/  LEA R12, P1, R56, R3, 0x1 ;  /* 0x00000003380c7211 */ /* 0x000fc400078208ff */
[-C--:B------:R-:W-:Y:S01]  /*1010*/  LEA.HI.X.SX32 R11, R54, R81.reuse, 0x1, P0 ;  /* 0x00000051360b7211 */ /* 0x080fe200000f0eff */
[----:B------:R-:W-:Y:S01]  /*1020*/  IMAD R54, R51, 0x2, R78 ;  /* 0x0000000233367824 */ /* 0x000fe200078e024e */
[----:B------:R-:W-:-:S03]  /*1030*/  LEA.HI.X.SX32 R13, R56, R81, 0x1, P1 ;  /* 0x00000051380d7211 */ /* 0x000fc600008f0eff */
[C---:B------:R-:W-:Y:S01]  /*1040*/  IMAD R56, R51.reuse, 0x2, R54 ;  /* 0x0000000233387824 */ /* 0x040fe200078e0236 */
[C---:B----4-:R-:W-:Y:S01]  /*1050*/  LEA R4, P0, R58.reuse, R3, 0x1 ;  /* 0x000000033a047211 */ /* 0x050fe200078008ff */
[----:B------:R4:W5:Y:S02]  /*1060*/  LDG.E.U16 R116, desc[UR60][R10.64] ;  /* 0x0000003c0a747981 */ /* 0x000964000c1e1500 */
[C---:B------:R-:W-:Y:S01]  /*1070*/  IMAD R34, R51.reuse, 0x2, R56 ;  /* 0x0000000233227824 */ /* 0x040fe200078e0238 */
[----:B------:R-:W-:Y:S01]  /*1080*/  LEA.HI.X.SX32 R5, R58, R81, 0x1, P0 ;  /* 0x000000513a057211 */ /* 0x000fe200000f0eff */
[----:B------:R3:W5:Y:S01]  /*1090*/  LDG.E.U16 R230, desc[UR60][R12.64] ;  /* 0x0000003c0ce67981 */ /* 0x000762000c1e1500 */
[-C--:B0-----:R-:W-:Y:S02]  /*10a0*/  LEA R6, P0, R60, R3.reuse, 0x1 ;  /* 0x000000033c067211 */ /* 0x081fe400078008ff */
[----:B------:R-:W-:Y:S01]  /*10b0*/  LEA R58, R51, R34, 0x1 ;  /* 0x00000022333a7211 */ /* 0x000fe200078e08ff */
[----:B------:R0:W5:Y:S01]  /*10c0*/  LDG.E.U16 R229, desc[UR60][R4.64] ;  /* 0x0000003c04e57981 */ /* 0x000162000c1e1500 */
[----:B------:R-:W-:-:S02]  /*10d0*/  LEA R14, P1, R62, R3, 0x1 ;  /* 0x000000033e0e7211 */ /* 0x000fc400078208ff */
[-C--:B------:R-:W-:Y:S01]  /*10e0*/  LEA.HI.X.SX32 R7, R60, R81.reuse, 0x1, P0 ;  /* 0x000000513c077211 */ /* 0x080fe200000f0eff */
[----:B------:R-:W-:Y:S01]  /*10f0*/  IMAD R60, R51, 0x2, R58 ;  /* 0x00000002333c7824 */ /* 0x000fe200078e023a */
[----:B------:R-:W-:-:S03]  /*1100*/  LEA.HI.X.SX32 R15, R62, R81, 0x1, P1 ;  /* 0x000000513e0f7211 */ /* 0x000fc600008f0eff */
[C---:B------:R-:W-:Y:S01]  /*1110*/  IMAD R62, R51.reuse, 0x2, R60 ;  /* 0x00000002333e7824 */ /* 0x040fe200078e023c */
[C---:B-1----:R-:W-:Y:S01]  /*1120*/  LEA R8, P0, R64.reuse, R3, 0x1 ;  /* 0x0000000340087211 */ /* 0x042fe200078008ff */
[----:B------:R1:W5:Y:S02]  /*1130*/  LDG.E.U16 R228, desc[UR60][R14.64] ;  /* 0x0000003c0ee47981 */ /* 0x000364000c1e1500 */
[C---:B------:R-:W-:Y:S01]  /*1140*/  IMAD R35, R51.reuse, 0x2, R62 ;  /* 0x0000000233237824 */ /* 0x040fe200078e023e */
[----:B------:R-:W-:Y:S01]  /*1150*/  LEA.HI.X.SX32 R9, R64, R81, 0x1, P0 ;  /* 0x0000005140097211 */ /* 0x000fe200000f0eff */
[----:B------:R1:W5:Y:S03]  /*1160*/  LDG.E.U16 R115, desc[UR60][R6.64] ;  /* 0x0000003c06737981 */ /* 0x000366000c1e1500 */
[----:B------:R-:W-:Y:S01]  /*1170*/  LEA R64, R51, R35, 0x1 ;  /* 0x0000002333407211 */ /* 0x000fe200078e08ff */
[----:B------:R1:W5:Y:S01]  /*1180*/  LDG.E.U16 R227, desc[UR60][R8.64] ;  /* 0x0000003c08e37981 */ /* 0x000362000c1e1500 */
[----:B----4-:R-:W-:-:S03]  /*1190*/  LEA R10, P0, R16, R3, 0x1 ;  /* 0x00000003100a7211 */ /* 0x010fc600078008ff */
[----:B------:R-:W-:Y:S01]  /*11a0*/  IMAD R90, R51, 0x2, R64 ;  /* 0x00000002335a7824 */ /* 0x000fe200078e0240 */
[----:B------:R-:W-:-:S03]  /*11b0*/  LEA.HI.X.SX32 R11, R16, R81, 0x1, P0 ;  /* 0x00000051100b7211 */ /* 0x000fc600000f0eff */
[C---:B------:R-:W-:Y:S01]  /*11c0*/  IMAD R92, R51.reuse, 0x2, R90 ;  /* 0x00000002335c7824 */ /* 0x040fe200078e025a */
[-C--:B---3--:R-:W-:Y:S01]  /*11d0*/  LEA R12, P1, R18, R3.reuse, 0x1 ;  /* 0x00000003120c7211 */ /* 0x088fe200078208ff */
[----:B------:R3:W4:Y:S01]  /*11e0*/  LDG.E.U16 R114, desc[UR60][R10.64] ;  /* 0x0000003c0a727981 */ /* 0x000722000c1e1500 */
[----:B0-----:R-:W-:Y:S01]  /*11f0*/  LEA R4, P0, R68, R3, 0x1 ;  /* 0x0000000344047211 */ /* 0x001fe200078008ff */
[C---:B------:R-:W-:Y:S01]  /*1200*/  IMAD R36, R51.reuse, 0x2, R92 ;  /* 0x0000000233247824 */ /* 0x040fe200078e025c */
[-C--:B------:R-:W-:Y:S02]  /*1210*/  LEA.HI.X.SX32 R13, R18, R81.reuse, 0x1, P1 ;  /* 0x00000051120d7211 */ /* 0x080fe400008f0eff */
[----:B------:R-:W-:Y:S02]  /*1220*/  LEA.HI.X.SX32 R5, R68, R81, 0x1, P0 ;  /* 0x0000005144057211 */ /* 0x000fe400000f0eff */
[----:B-1----:R-:W-:Y:S01]  /*1230*/  LEA R14, P1, R22, R3, 0x1 ;  /* 0x00000003160e7211 */ /* 0x002fe200078208ff */
[----:B------:R-:W4:Y:S01]  /*1240*/  LDG.E.U16 R226, desc[UR60][R12.64] ;  /* 0x0000003c0ce27981 */ /* 0x000f22000c1e1500 */
[----:B------:R-:W-:-:S02]  /*1250*/  LEA R68, R51, R36, 0x1 ;  /* 0x0000002433447211 */ /* 0x000fc400078e08ff */
[----:B------:R-:W-:Y:S01]  /*1260*/  LEA.HI.X.SX32 R15, R22, R81, 0x1, P1 ;  /* 0x00000051160f7211 */ /* 0x000fe200008f0eff */
[----:B------:R0:W4:Y:S02]  /*1270*/  LDG.E.U16 R225, desc[UR60][R4.64] ;  /* 0x0000003c04e17981 */ /* 0x000124000c1e1500 */
[C---:B------:R-:W-:Y:S01]  /*1280*/  IMAD R22, R51.reuse, 0x2, R68 ;  /* 0x0000000233167824 */ /* 0x040fe200078e0244 */
[C---:B------:R-:W-:Y:S01]  /*1290*/  LEA R6, P0, R20.reuse, R3, 0x1 ;  /* 0x0000000314067211 */ /* 0x040fe200078008ff */
[----:B------:R-:W4:Y:S02]  /*12a0*/  LDG.E.U16 R224, desc[UR60][R14.64] ;  /* 0x0000003c0ee07981 */ /* 0x000f24000c1e1500 */
[C---:B------:R-:W-:Y:S01]  /*12b0*/  IMAD R94, R51.reuse, 0x2, R22 ;  /* 0x00000002335e7824 */ /* 0x040fe200078e0216 */
[----:B------:R-:W-:Y:S02]  /*12c0*/  LEA.HI.X.SX32 R7, R20, R81, 0x1, P0 ;  /* 0x0000005114077211 */ /* 0x000fe400000f0eff */
[----:B------:R-:W-:Y:S01]  /*12d0*/  LEA R8, P0, R24, R3, 0x1 ;  /* 0x0000000318087211 */ /* 0x000fe200078008ff */
[----:B------:R-:W-:-:S02]  /*12e0*/  IMAD R37, R51, 0x2, R94 ;  /* 0x0000000233257824 */ /* 0x000fc400078e025e */
[----:B------:R1:W4:Y:S01]  /*12f0*/  LDG.E.U16 R113, desc[UR60][R6.64] ;  /* 0x0000003c06717981 */ /* 0x000322000c1e1500 */
[----:B------:R-:W-:Y:S02]  /*1300*/  LEA.HI.X.SX32 R9, R24, R81, 0x1, P0 ;  /* 0x0000005118097211 */ /* 0x000fe400000f0eff */
[C---:B---3--:R-:W-:Y:S02]  /*1310*/  LEA R10, P0, R70.reuse, R3, 0x1 ;  /* 0x00000003460a7211 */ /* 0x048fe400078008ff */
[----:B------:R-:W-:Y:S01]  /*1320*/  LEA R24, R51, R37, 0x1 ;  /* 0x0000002533187211 */ /* 0x000fe200078e08ff */
[----:B------:R3:W4:Y:S01]  /*1330*/  LDG.E.U16 R223, desc[UR60][R8.64] ;  /* 0x0000003c08df7981 */ /* 0x000722000c1e1500 */
[----:B------:R-:W-:-:S03]  /*1340*/  LEA.HI.X.SX32 R11, R70, R81, 0x1, P0 ;  /* 0x00000051460b7211 */ /* 0x000fc600000f0eff */
[C---:B------:R-:W-:Y:S01]  /*1350*/  IMAD R70, R51.reuse, 0x2, R24 ;  /* 0x0000000233467824 */ /* 0x040fe200078e0218 */
[-C--:B0-----:R-:W-:Y:S01]  /*1360*/  LEA R4, P0, R28, R3.reuse, 0x1 ;  /* 0x000000031c047211 */ /* 0x081fe200078008ff */
[----:B------:R-:W-:Y:S02]  /*1370*/  STL [R1+0x10], R25 ;  /* 0x0000101901007387 */ /* 0x000fe40000100800 */
[C---:B------:R-:W-:Y:S01]  /*1380*/  IMAD R96, R51.reuse, 0x2, R70 ;  /* 0x0000000233607824 */ /* 0x040fe200078e0246 */
[----:B------:R-:W-:Y:S01]  /*1390*/  LEA R12, P1, R26, R3, 0x1 ;  /* 0x000000031a0c7211 */ /* 0x000fe200078208ff */
[----:B------:R-:W4:Y:S02]  /*13a0*/  LDG.E.U16 R112, desc[UR60][R10.64] ;  /* 0x0000003c0a707981 */ /* 0x000f24000c1e1500 */
[----:B------:R-:W-:Y:S01]  /*13b0*/  IMAD R30, R51, 0x2, R96 ;  /* 0x00000002331e7824 */ /* 0x000fe200078e0260 */
[----:B------:R-:W-:Y:S02]  /*13c0*/  LEA.HI.X.SX32 R5, R28, R81, 0x1, P0 ;  /* 0x000000511c057211 */ /* 0x000fe400000f0eff */
[----:B-1----:R-:W-:-:S02]  /*13d0*/  LEA R6, P0, R80, R3, 0x1 ;  /* 0x0000000350067211 */ /* 0x002fc400078008ff */
[----:B------:R-:W-:Y:S01]  /*13e0*/  LEA R98, R51, R30, 0x1 ;  /* 0x0000001e33627211 */ /* 0x000fe200078e08ff */
[----:B------:R-:W-:Y:S01]  /*13f0*/  STL [R1+0xc], R23 ;  /* 0x00000c1701007387 */ /* 0x000fe20000100800 */
[----:B------:R-:W-:-:S03]  /*1400*/  LEA.HI.X.SX32 R7, R80, R81, 0x1, P0 ;  /* 0x0000005150077211 */ /* 0x000fc600000f0eff */
[C---:B------:R-:W-:Y:S01]  /*1410*/  IMAD R80, R51.reuse, 0x2, R98 ;  /* 0x0000000233507824 */ /* 0x040fe200078e0262 */
[----:B------:R-:W-:Y:S01]  /*1420*/  LEA.HI.X.SX32 R13, R26, R81, 0x1, P1 ;  /* 0x000000511a0d7211 */ /* 0x000fe200008f0eff */
[----:B------:R-:W-:Y:S02]  /*1430*/  STL [R1+0x8], R21 ;  /* 0x0000081501007387 */ /* 0x000fe40000100800 */
[C---:B------:R-:W-:Y:S01]  /*1440*/  IMAD R100, R51.reuse, 0x2, R80 ;  /* 0x0000000233647824 */ /* 0x040fe200078e0250 */
[-C--:B------:R-:W-:Y:S01]  /*1450*/  LEA R14, P1, R32, R3.reuse, 0x1 ;  /* 0x00000003200e7211 */ /* 0x080fe200078208ff */
[----:B------:R0:W4:Y:S01]  /*1460*/  LDG.E.U16 R222, desc[UR60][R12.64] ;  /* 0x0000003c0cde7981 */ /* 0x000122000c1e1500 */
[----:B---3--:R-:W-:Y:S01]  /*1470*/  LEA R8, P0, R84, R3, 0x1 ;  /* 0x0000000354087211 */ /* 0x008fe200078008ff */
[----:B------:R-:W-:Y:S01]  /*1480*/  IMAD R31, R51, 0x2, R100 ;  /* 0x00000002331f7824 */ /* 0x000fe200078e0264 */
[-C--:B------:R-:W-:Y:S01]  /*1490*/  LEA.HI.X.SX32 R15, R32, R81.reuse, 0x1, P1 ;  /* 0x00000051200f7211 */ /* 0x080fe200008f0eff */
[----:B------:R1:W3:Y:S01]  /*14a0*/  LDG.E.U16 R221, desc[UR60][R4.64] ;  /* 0x0000003c04dd7981 */ /* 0x0002e2000c1e1500 */
[----:B------:R-:W-:-:S02]  /*14b0*/  LEA.HI.X.SX32 R9, R84, R81, 0x1, P0 ;  /* 0x0000005154097211 */ /* 0x000fc400000f0eff */
[----:B------:R-:W-:Y:S01]  /*14c0*/  LEA R16, P1, R72, R3, 0x1 ;  /* 0x0000000348107211 */ /* 0x000fe200078208ff */
[----:B------:R-:W-:Y:S01]  /*14d0*/  STL [R1+0x4], R19 ;  /* 0x0000041301007387 */ /* 0x000fe20000100800 */
[C---:B------:R-:W-:Y:S02]  /*14e0*/  LEA R84, R51.reuse, R31, 0x1 ;  /* 0x0000001f33547211 */ /* 0x040fe400078e08ff */
[C---:B0-----:R-:W-:Y:S01]  /*14f0*/  LEA R12, P0, R86.reuse, R3, 0x1 ;  /* 0x00000003560c7211 */ /* 0x041fe200078008ff */
[----:B------:R0:W-:Y:S03]  /*1500*/  STL [R1], R17 ;  /* 0x0000001101007387 */ /* 0x0001e60000100800 */
[-C--:B------:R-:W-:Y:S01]  /*1510*/  LEA.HI.X.SX32 R13, R86, R81.reuse, 0x1, P0 ;  /* 0x00000051560d7211 */ /* 0x080fe200000f0eff */
[----:B------:R-:W3:Y:S04]  /*1520*/  LDG.E.U16 R220, desc[UR60][R14.64] ;  /* 0x0000003c0edc7981 */ /* 0x000ee8000c1e1500 */
[----:B------:R-:W3:Y:S01]  /*1530*/  LDG.E.U16 R219, desc[UR60][R8.64] ;  /* 0x0000003c08db7981 */ /* 0x000ee2000c1e1500 */
[----:B0-----:R-:W-:Y:S01]  /*1540*/  LEA.HI.X.SX32 R17, R72, R81, 0x1, P1 ;  /* 0x0000005148117211 */ /* 0x001fe200008f0eff */
[C---:B------:R-:W-:Y:S01]  /*1550*/  IMAD R72, R51.reuse, 0x2, R84 ;  /* 0x0000000233487824 */ /* 0x040fe200078e0254 */
[-C--:B------:R-:W-:Y:S01]  /*1560*/  LEA R18, P0, R88, R3.reuse, 0x1 ;  /* 0x0000000358127211 */ /* 0x080fe200078008ff */
[----:B------:R-:W3:Y:S02]  /*1570*/  LDG.E.U16 R110, desc[UR60][R12.64] ;  /* 0x0000003c0c6e7981 */ /* 0x000ee4000c1e1500 */
[C---:B------:R-:W-:Y:S01]  /*1580*/  IMAD R86, R51.reuse, 0x2, R72 ;  /* 0x0000000233567824 */ /* 0x040fe200078e0248 */
[----:B------:R-:W-:Y:S01]  /*1590*/  LEA R10, P1, R52, R3, 0x1 ;  /* 0x00000003340a7211 */ /* 0x000fe200078208ff */
[----:B------:R0:W3:Y:S02]  /*15a0*/  LDG.E.U16 R111, desc[UR60][R6.64] ;  /* 0x0000003c066f7981 */ /* 0x0000e4000c1e1500 */
[C---:B------:R-:W-:Y:S01]  /*15b0*/  IMAD R32, R51.reuse, 0x2, R86 ;  /* 0x0000000233207824 */ /* 0x040fe200078e0256 */
[----:B------:R-:W-:Y:S01]  /*15c0*/  LEA.HI.X.SX32 R19, R88, R81, 0x1, P0 ;  /* 0x0000005158137211 */ /* 0x000fe200000f0eff */
[----:B------:R-:W3:Y:S03]  /*15d0*/  LDG.E.U16 R218, desc[UR60][R16.64] ;  /* 0x0000003c10da7981 */ /* 0x000ee6000c1e1500 */
[----:B------:R-:W-:Y:S01]  /*15e0*/  LEA R88, R51, R32, 0x1 ;  /* 0x0000002033587211 */ /* 0x000fe200078e08ff */
[----:B------:R0:W3:Y:S01]  /*15f0*/  LDG.E.U16 R217, desc[UR60][R18.64] ;  /* 0x0000003c12d97981 */ /* 0x0000e2000c1e1500 */
[----:B------:R-:W-:-:S02]  /*1600*/  LEA R20, P0, R74, R3, 0x1 ;  /* 0x000000034a147211 */ /* 0x000fc400078008ff */
[-C--:B------:R-:W-:Y:S01]  /*1610*/  LEA.HI.X.SX32 R11, R52, R81.reuse, 0x1, P1 ;  /* 0x00000051340b7211 */ /* 0x080fe200008f0eff */
[----:B------:R-:W-:Y:S01]  /*1620*/  IMAD R52, R51, 0x2, R88 ;  /* 0x0000000233347824 */ /* 0x000fe200078e0258 */
[----:B------:R-:W-:-:S03]  /*1630*/  LEA.HI.X.SX32 R21, R74, R81, 0x1, P0 ;  /* 0x000000514a157211 */ /* 0x000fc600000f0eff */
[C---:B------:R-:W-:Y:S01]  /*1640*/  IMAD R74, R51.reuse, 0x2, R52 ;  /* 0x00000002334a7824 */ /* 0x040fe200078e0234 */
[-C--:B-1----:R-:W-:Y:S01]  /*1650*/  LEA R4, P0, R76, R3.reuse, 0x1 ;  /* 0x000000034c047211 */ /* 0x082fe200078008ff */
[----:B------:R1:W3:Y:S02]  /*1660*/  LDG.E.U16 R109, desc[UR60][R20.64] ;  /* 0x0000003c146d7981 */ /* 0x0002e4000c1e1500 */
[C---:B------:R-:W-:Y:S01]  /*1670*/  IMAD R33, R51.reuse, 0x2, R74 ;  /* 0x0000000233217824 */ /* 0x040fe200078e024a */
[----:B0-----:R-:W-:Y:S01]  /*1680*/  LEA R6, P1, R54, R3, 0x1 ;  /* 0x0000000336067211 */ /* 0x001fe200078208ff */
[----:B------:R-:W3:Y:S03]  /*1690*/  LDG.E.U16 R216, desc[UR60][R10.64] ;  /* 0x0000003c0ad87981 */ /* 0x000ee6000c1e1500 */
[----:B------:R-:W-:Y:S02]  /*16a0*/  LEA R18, R51, R33, 0x1 ;  /* 0x0000002133127211 */ /* 0x000fe400078e08ff */
[----:B------:R-:W-:-:S03]  /*16b0*/  LEA.HI.X.SX32 R5, R76, R81, 0x1, P0 ;  /* 0x000000514c057211 */ /* 0x000fc600000f0eff */
[C---:B-1----:R-:W-:Y:S01]  /*16c0*/  IMAD R20, R51.reuse, 0x2, R18 ;  /* 0x0000000233147824 */ /* 0x042fe200078e0212 */
[C---:B------:R-:W-:Y:S01]  /*16d0*/  LEA R14, P0, R78.reuse, R3, 0x1 ;  /* 0x000000034e0e7211 */ /* 0x040fe200078008ff */
[----:B------:R0:W3:Y:S02]  /*16e0*/  LDG.E.U16 R215, desc[UR60][R4.64] ;  /* 0x0000003c04d77981 */ /* 0x0000e4000c1e1500 */
[C---:B------:R-:W-:Y:S01]  /*16f0*/  IMAD R76, R51.reuse, 0x2, R20 ;  /* 0x00000002334c7824 */ /* 0x040fe200078e0214 */
[----:B------:R-:W-:Y:S02]  /*1700*/  LEA.HI.X.SX32 R15, R78, R81, 0x1, P0 ;  /* 0x000000514e0f7211 */ /* 0x000fe400000f0eff */
[C---:B------:R-:W-:Y:S01]  /*1710*/  LEA R8, P0, R56.reuse, R3, 0x1 ;  /* 0x0000000338087211 */ /* 0x040fe200078008ff */
[----:B------:R-:W-:Y:S02]  /*1720*/  IMAD R26, R51, 0x2, R76 ;  /* 0x00000002331a7824 */ /* 0x000fe400078e024c */
[----:B------:R1:W3:Y:S01]  /*1730*/  LDG.E.U16 R108, desc[UR60][R14.64] ;  /* 0x0000003c0e6c7981 */ /* 0x0002e2000c1e1500 */
[----:B------:R-:W-:-:S02]  /*1740*/  LEA.HI.X.SX32 R9, R56, R81, 0x1, P0 ;  /* 0x0000005138097211 */ /* 0x000fc400000f0eff */
[C---:B------:R-:W-:Y:S02]  /*1750*/  LEA R12, P0, R58.reuse, R3, 0x1 ;  /* 0x000000033a0c7211 */ /* 0x040fe400078008ff */
[----:B------:R-:W-:Y:S01]  /*1760*/  LEA R56, R51, R26, 0x1 ;  /* 0x0000001a33387211 */ /* 0x000fe200078e08ff */
[----:B------:R2:W3:Y:S01]  /*1770*/  LDG.E.U16 R213, desc[UR60][R8.64] ;  /* 0x0000003c08d57981 */ /* 0x0004e2000c1e1500 */
[----:B------:R-:W-:-:S03]  /*1780*/  LEA.HI.X.SX32 R13, R58, R81, 0x1, P0 ;  /* 0x000000513a0d7211 */ /* 0x000fc600000f0eff */
[C---:B------:R-:W-:Y:S01]  /*1790*/  IMAD R58, R51.reuse, 0x2, R56 ;  /* 0x00000002333a7824 */ /* 0x040fe200078e0238 */
[----:B0-----:R-:W-:Y:S01]  /*17a0*/  LEA R4, P0, R62, R3, 0x1 ;  /* 0x000000033e047211 */ /* 0x001fe200078008ff */
[----:B------:R0:W3:Y:S02]  /*17b0*/  LDG.E.U16 R107, desc[UR60][R12.64] ;  /* 0x0000003c0c6b7981 */ /* 0x0000e4000c1e1500 */
[----:B------:R-:W-:-:S04]  /*17c0*/  IMAD R124, R51, 0x2, R58 ;  /* 0x00000002337c7824 */ /* 0x000fc800078e023a */
[----:B------:R-:W-:-:S05]  /*17d0*/  IMAD R27, R51, 0x2, R124 ;  /* 0x00000002331b7824 */ /* 0x000fca00078e027c */
[----:B------:R-:W-:-:S05]  /*17e0*/  LEA R128, R51, R27, 0x1 ;  /* 0x0000001b33807211 */ /* 0x000fca00078e08ff */
[----:B------:R-:W-:-:S04]  /*17f0*/  IMAD R130, R51, 0x2, R128 ;  /* 0x0000000233827824 */ /* 0x000fc800078e0280 */
[----:B------:R-:W-:Y:S01]  /*1800*/  IMAD R132, R51, 0x2, R130 ;  /* 0x0000000233847824 */ /* 0x000fe200078e0282 */
[----:B------:R-:W-:-:S03]  /*1810*/  LEA.HI.X.SX32 R5, R62, R81, 0x1, P0 ;  /* 0x000000513e057211 */ /* 0x000fc600000f0eff */
[C---:B------:R-:W-:Y:S01]  /*1820*/  IMAD R28, R51.reuse, 0x2, R132 ;  /* 0x00000002331c7824 */ /* 0x040fe200078e0284 */
[C---:B-1----:R-:W-:Y:S01]  /*1830*/  LEA R14, P0, R64.reuse, R3, 0x1 ;  /* 0x00000003400e7211 */ /* 0x042fe200078008ff */
[----:B------:R1:W3:Y:S03]  /*1840*/  LDG.E.U16 R211, desc[UR60][R4.64] ;  /* 0x0000003c04d37981 */ /* 0x0002e6000c1e1500 */
[C---:B------:R-:W-:Y:S02]  /*1850*/  LEA R134, R51.reuse, R28, 0x1 ;  /* 0x0000001c33867211 */ /* 0x040fe400078e08ff */
[----:B------:R-:W-:Y:S02]  /*1860*/  LEA.HI.X.SX32 R15, R64, R81, 0x1, P0 ;  /* 0x00000051400f7211 */ /* 0x000fe400000f0eff */
[----:B--2---:R-:W-:Y:S01]  /*1870*/  LEA R8, P0, R92, R3, 0x1 ;  /* 0x000000035c087211 */ /* 0x004fe200078008ff */
[C---:B------:R-:W-:Y:S01]  /*1880*/  IMAD R136, R51.reuse, 0x2, R134 ;  /* 0x0000000233887824 */ /* 0x040fe200078e0286 */
[-C--:B------:R-:W-:Y:S01]  /*1890*/  LEA.HI.X.SX32 R7, R54, R81.reuse, 0x1, P1 ;  /* 0x0000005136077211 */ /* 0x080fe200008f0eff */
[----:B------:R-:W2:Y:S01]  /*18a0*/  LDG.E.U16 R106, desc[UR60][R14.64] ;  /* 0x0000003c0e6a7981 */ /* 0x000ea2000c1e1500 */
[----:B------:R-:W-:Y:S01]  /*18b0*/  LEA.HI.X.SX32 R9, R92, R81, 0x1, P0 ;  /* 0x000000515c097211 */ /* 0x000fe200000f0eff */
[C---:B------:R-:W-:Y:S01]  /*18c0*/  IMAD R138, R51.reuse, 0x2, R136 ;  /* 0x00000002338a7824 */ /* 0x040fe200078e0288 */
[C---:B0-----:R-:W-:Y:S01]  /*18d0*/  LEA R12, P0, R68.reuse, R3, 0x1 ;  /* 0x00000003440c7211 */ /* 0x041fe200078008ff */
[----:B------:R0:W2:Y:S02]  /*18e0*/  LDG.E.U16 R214, desc[UR60][R6.64] ;  /* 0x0000003c06d67981 */ /* 0x0000a4000c1e1500 */
[----:B------:R-:W-:Y:S01]  /*18f0*/  IMAD R29, R51, 0x2, R138 ;  /* 0x00000002331d7824 */ /* 0x000fe200078e028a */
[----:B------:R-:W-:Y:S01]  /*1900*/  LEA.HI.X.SX32 R13, R68, R81, 0x1, P0 ;  /* 0x00000051440d7211 */ /* 0x000fe200000f0eff */
[----:B------:R-:W2:Y:S01]  /*1910*/  LDG.E.U16 R209, desc[UR60][R8.64] ;  /* 0x0000003c08d17981 */ /* 0x000ea2000c1e1500 */
[----:B-1----:R-:W-:-:S02]  /*1920*/  LEA R4, P0, R94, R3, 0x1 ;  /* 0x000000035e047211 */ /* 0x002fc400078008ff */
[----:B------:R-:W-:Y:S01]  /*1930*/  LEA R10, P1, R60, R3, 0x1 ;  /* 0x000000033c0a7211 */ /* 0x000fe200078208ff */
[----:B------:R-:W2:Y:S01]  /*1940*/  LDG.E.U16 R105, desc[UR60][R12.64] ;  /* 0x0000003c0c697981 */ /* 0x000ea2000c1e1500 */
[----:B------:R-:W-:Y:S02]  /*1950*/  LEA.HI.X.SX32 R5, R94, R81, 0x1, P0 ;  /* 0x000000515e057211 */ /* 0x000fe400000f0eff */
[C---:B------:R-:W-:Y:S02]  /*1960*/  LEA R94, R51.reuse, R29, 0x1 ;  /* 0x0000001d335e7211 */ /* 0x040fe400078e08ff */
[----:B------:R-:W-:Y:S01]  /*1970*/  LEA.HI.X.SX32 R11, R60, R81, 0x1, P1 ;  /* 0x000000513c0b7211 */ /* 0x000fe200008f0eff */
[----:B------:R-:W2:Y:S01]  /*1980*/  LDG.E.U16 R207, desc[UR60][R4.64] ;  /* 0x0000003c04cf7981 */ /* 0x000ea2000c1e1500 */
[C---:B0-----:R-:W-:Y:S01]  /*1990*/  LEA R6, P1, R90.reuse, R3, 0x1 ;  /* 0x000000035a067211 */ /* 0x041fe200078208ff */
[C---:B------:R-:W-:Y:S02]  /*19a0*/  IMAD R140, R51.reuse, 0x2, R94 ;  /* 0x00000002338c7824 */ /* 0x040fe400078e025e */
[----:B------:R0:W2:Y:S01]  /*19b0*/  LDG.E.U16 R212, desc[UR60][R10.64] ;  /* 0x0000003c0ad47981 */ /* 0x0000a2000c1e1500 */
[----:B------:R-:W-:Y:S01]  /*19c0*/  LEA.HI.X.SX32 R7, R90, R81, 0x1, P1 ;  /* 0x000000515a077211 */ /* 0x000fe200008f0eff */
[----:B------:R-:W-:-:S04]  /*19d0*/  IMAD R142, R51, 0x2, R140 ;  /* 0x00000002338e7824 */ /* 0x000fc800078e028c */
[----:B------:R1:W2:Y:S01]  /*19e0*/  LDG.E.U16 R210, desc[UR60][R6.64] ;  /* 0x0000003c06d27981 */ /* 0x0002a2000c1e1500 */
[----:B0-----:R-:W-:-:S04]  /*19f0*/  LEA R10, P1, R22, R3, 0x1 ;  /* 0x00000003160a7211 */ /* 0x001fc800078208ff */
[----:B------:R-:W-:Y:S01]  /*1a00*/  LEA.HI.X.SX32 R11, R22, R81, 0x1, P1 ;  /* 0x00000051160b7211 */ /* 0x000fe200008f0eff */
[C---:B------:R-:W-:Y:S01]  /*1a10*/  IMAD R22, R51.reuse, 0x2, R142 ;  /* 0x0000000233167824 */ /* 0x040fe200078e028e */
[-C--:B-1----:R-:W-:Y:S02]  /*1a20*/  LEA R6, P1, R70, R3.reuse, 0x1 ;  /* 0x0000000346067211 */ /* 0x082fe400078208ff */
[----:B------:R-:W-:Y:S01]  /*1a30*/  LEA R16, P0, R24, R3, 0x1 ;  /* 0x0000000318107211 */ /* 0x000fe200078008ff */
[----:B------:R-:W2:Y:S01]  /*1a40*/  LDG.E.U16 R208, desc[UR60][R10.64] ;  /* 0x0000003c0ad07981 */ /* 0x000ea2000c1e1500 */
[C---:B------:R-:W-:Y:S02]  /*1a50*/  LEA R64, R51.reuse, R22, 0x1 ;  /* 0x0000001633407211 */ /* 0x040fe400078e08ff */
[----:B------:R-:W-:Y:S02]  /*1a60*/  LEA.HI.X.SX32 R7, R70, R81, 0x1, P1 ;  /* 0x0000005146077211 */ /* 0x000fe400008f0eff */
[----:B------:R-:W-:Y:S01]  /*1a70*/  LEA R12, P1, R80, R3, 0x1 ;  /* 0x00000003500c7211 */ /* 0x000fe200078208ff */
[C---:B------:R-:W-:Y:S01]  /*1a80*/  IMAD R144, R51.reuse, 0x2, R64 ;  /* 0x0000000233907824 */ /* 0x040fe200078e0240 */
[-C--:B------:R-:W-:Y:S01]  /*1a90*/  LEA.HI.X.SX32 R17, R24, R81.reuse, 0x1, P0 ;  /* 0x0000005118117211 */ /* 0x080fe200000f0eff */
[----:B------:R-:W2:Y:S01]  /*1aa0*/  LDG.E.U16 R206, desc[UR60][R6.64] ;  /* 0x0000003c06ce7981 */ /* 0x000ea2000c1e1500 */
[----:B------:R-:W-:Y:S01]  /*1ab0*/  LEA.HI.X.SX32 R13, R80, R81, 0x1, P1 ;  /* 0x00000051500d7211 */ /* 0x000fe200008f0eff */
[----:B------:R-:W-:-:S02]  /*1ac0*/  IMAD R80, R51, 0x2, R144 ;  /* 0x0000000233507824 */ /* 0x000fc400078e0290 */
[----:B------:R0:W2:Y:S02]  /*1ad0*/  LDG.E.U16 R104, desc[UR60][R16.64] ;  /* 0x0000003c10687981 */ /* 0x0000a4000c1e1500 */
[C---:B------:R-:W-:Y:S01]  /*1ae0*/  IMAD R23, R51.reuse, 0x2, R80 ;  /* 0x0000000233177824 */ /* 0x040fe200078e0250 */
[----:B------:R-:W-:Y:S01]  /*1af0*/  LEA R8, P0, R96, R3, 0x1 ;  /* 0x0000000360087211 */ /* 0x000fe200078008ff */
[----:B------:R-:W2:Y:S03]  /*1b00*/  LDG.E.U16 R204, desc[UR60][R12.64] ;  /* 0x0000003c0ccc7981 */ /* 0x000ea6000c1e1500 */
[----:B0-----:R-:W-:-:S05]  /*1b10*/  LEA R16, R51, R23, 0x1 ;  /* 0x0000001733107211 */ /* 0x001fca00078e08ff */
[----:B------:R-:W-:-:S04]  /*1b20*/  IMAD R68, R51, 0x2, R16 ;  /* 0x0000000233447824 */ /* 0x000fc800078e0210 */
[C---:B------:R-:W-:Y:S01]  /*1b30*/  IMAD R54, R51.reuse, 0x2, R68 ;  /* 0x0000000233367824 */ /* 0x040fe200078e0244 */
[----:B------:R-:W-:Y:S02]  /*1b40*/  LEA.HI.X.SX32 R9, R96, R81, 0x1, P0 ;  /* 0x0000005160097211 */ /* 0x000fe400000f0eff */
[C---:B------:R-:W-:Y:S01]  /*1b50*/  LEA R14, P0, R98.reuse, R3, 0x1 ;  /* 0x00000003620e7211 */ /* 0x040fe200078008ff */
[C---:B------:R-:W-:Y:S02]  /*1b60*/  IMAD R24, R51.reuse, 0x2, R54 ;  /* 0x0000000233187824 */ /* 0x040fe400078e0236 */
[----:B------:R0:W2:Y:S01]  /*1b70*/  LDG.E.U16 R205, desc[UR60][R8.64] ;  /* 0x0000003c08cd7981 */ /* 0x0000a2000c1e1500 */
[----:B------:R-:W-:Y:S02]  /*1b80*/  LEA.HI.X.SX32 R15, R98, R81, 0x1, P0 ;  /* 0x00000051620f7211 */ /* 0x000fe400000f0eff */
[C---:B------:R-:W-:Y:S02]  /*1b90*/  LEA R62, R51.reuse, R24, 0x1 ;  /* 0x00000018333e7211 */ /* 0x040fe400078e08ff */
[C---:B------:R-:W-:Y:S01]  /*1ba0*/  LEA R10, P0, R100.reuse, R3, 0x1 ;  /* 0x00000003640a7211 */ /* 0x040fe200078008ff */
[----:B------:R-:W2:Y:S02]  /*1bb0*/  LDG.E.U16 R103, desc[UR60][R14.64] ;  /* 0x0000003c0e677981 */ /* 0x000ea4000c1e1500 */
[----:B------:R-:W-:Y:S01]  /*1bc0*/  IMAD R70, R51, 0x2, R62 ;  /* 0x0000000233467824 */ /* 0x000fe200078e023e */
[----:B------:R-:W-:-:S02]  /*1bd0*/  LEA.HI.X.SX32 R11, R100, R81, 0x1, P0 ;  /* 0x00000051640b7211 */ /* 0x000fc400000f0eff */
[C---:B------:R-:W-:Y:S01]  /*1be0*/  LEA R6, P0, R84.reuse, R3, 0x1 ;  /* 0x0000000354067211 */ /* 0x040fe200078008ff */
[C---:B------:R-:W-:Y:S02]  /*1bf0*/  IMAD R78, R51.reuse, 0x2, R70 ;  /* 0x00000002334e7824 */ /* 0x040fe400078e0246 */
[----:B------:R1:W2:Y:S01]  /*1c00*/  LDG.E.U16 R203, desc[UR60][R10.64] ;  /* 0x0000003c0acb7981 */ /* 0x0002a2000c1e1500 */
[----:B------:R-:W-:Y:S02]  /*1c10*/  LEA.HI.X.SX32 R7, R84, R81, 0x1, P0 ;  /* 0x0000005154077211 */ /* 0x000fe400000f0eff */
[C---:B0-----:R-:W-:Y:S01]  /*1c20*/  LEA R8, P0, R86.reuse, R3, 0x1 ;  /* 0x0000000356087211 */ /* 0x041fe200078008ff */
[----:B------:R-:W-:Y:S02]  /*1c30*/  IMAD R25, R51, 0x2, R78 ;  /* 0x0000000233197824 */ /* 0x000fe400078e024e */
[----:B------:R0:W2:Y:S01]  /*1c40*/  LDG.E.U16 R102, desc[UR60][R6.64] ;  /* 0x0000003c06667981 */ /* 0x0000a2000c1e1500 */
[----:B------:R-:W-:-:S02]  /*1c50*/  LEA.HI.X.SX32 R9, R86, R81, 0x1, P0 ;  /* 0x0000005156097211 */ /* 0x000fc400000f0eff */
[----:B-1----:R-:W-:-:S03]  /*1c60*/  LEA R10, R51, R25, 0x1 ;  /* 0x00000019330a7211 */ /* 0x002fc600078e08ff */
[----:B------:R1:W2:Y:S01]  /*1c70*/  LDG.E.U16 R201, desc[UR60][R8.64] ;  /* 0x0000003c08c97981 */ /* 0x0002a2000c1e1500 */
[----:B0-----:R-:W-:Y:S01]  /*1c80*/  LEA R6, P0, R88, R3, 0x1 ;  /* 0x0000000358067211 */ /* 0x001fe200078008ff */
[----:B------:R-:W-:-:S03]  /*1c90*/  IMAD R92, R51, 0x2, R10 ;  /* 0x00000002335c7824 */ /* 0x000fc600078e020a */
[----:B------:R-:W-:Y:S02]  /*1ca0*/  LEA.HI.X.SX32 R7, R88, R81, 0x1, P0 ;  /* 0x0000005158077211 */ /* 0x000fe400000f0eff */
[C---:B-1----:R-:W-:Y:S01]  /*1cb0*/  LEA R8, P0, R74.reuse, R3, 0x1 ;  /* 0x000000034a087211 */ /* 0x042fe200078008ff */
[----:B------:R-:W-:Y:S02]  /*1cc0*/  IMAD R126, R51, 0x2, R92 ;  /* 0x00000002337e7824 */ /* 0x000fe400078e025c */
[----:B------:R0:W2:Y:S01]  /*1cd0*/  LDG.E.U16 R101, desc[UR60][R6.64] ;  /* 0x0000003c06657981 */ /* 0x0000a2000c1e1500 */
[----:B------:R-:W-:Y:S02]  /*1ce0*/  LEA.HI.X.SX32 R9, R74, R81, 0x1, P0 ;  /* 0x000000514a097211 */ /* 0x000fe400000f0eff */
[----:B------:R-:W-:-:S03]  /*1cf0*/  LEA R4, P1, R72, R3, 0x1 ;  /* 0x0000000348047211 */ /* 0x000fc600078208ff */
[----:B------:R1:W2:Y:S01]  /*1d00*/  LDG.E.U16 R199, desc[UR60][R8.64] ;  /* 0x0000003c08c77981 */ /* 0x0002a2000c1e1500 */
[----:B0-----:R-:W-:-:S04]  /*1d10*/  LEA R6, P0, R18, R3, 0x1 ;  /* 0x0000000312067211 */ /* 0x001fc800078008ff */
[----:B------:R-:W-:Y:S01]  /*1d20*/  LEA.HI.X.SX32 R7, R18, R81, 0x1, P0 ;  /* 0x0000005112077211 */ /* 0x000fe200000f0eff */
[C---:B------:R-:W-:Y:S01]  /*1d30*/  IMAD R18, R51.reuse, 0x2, R126 ;  /* 0x0000000233127824 */ /* 0x040fe200078e027e */
[----:B-1----:R-:W-:Y:S02]  /*1d40*/  LEA R8, P0, R76, R3, 0x1 ;  /* 0x000000034c087211 */ /* 0x002fe400078008ff */
[-C--:B------:R-:W-:Y:S01]  /*1d50*/  LEA.HI.X.SX32 R5, R72, R81.reuse, 0x1, P1 ;  /* 0x0000005148057211 */ /* 0x080fe200008f0eff */
[----:B------:R-:W2:Y:S01]  /*1d60*/  LDG.E.U16 R100, desc[UR60][R6.64] ;  /* 0x0000003c06647981 */ /* 0x000ea2000c1e1500 */
[C---:B------:R-:W-:Y:S02]  /*1d70*/  LEA R60, R51.reuse, R18, 0x1 ;  /* 0x00000012333c7211 */ /* 0x040fe400078e08ff */
[----:B------:R-:W-:Y:S01]  /*1d80*/  LEA.HI.X.SX32 R9, R76, R81, 0x1, P0 ;  /* 0x000000514c097211 */ /* 0x000fe200000f0eff */
[----:B------:R0:W2:Y:S02]  /*1d90*/  LDG.E.U16 R202, desc[UR60][R4.64] ;  /* 0x0000003c04ca7981 */ /* 0x0000a4000c1e1500 */
[----:B------:R-:W-:-:S02]  /*1da0*/  IMAD R90, R51, 0x2, R60 ;  /* 0x00000002335a7824 */ /* 0x000fc400078e023c */
[----:B------:R-:W2:Y:S02]  /*1db0*/  LDG.E.U16 R197, desc[UR60][R8.64] ;  /* 0x0000003c08c57981 */ /* 0x000ea4000c1e1500 */
[----:B------:R-:W-:Y:S01]  /*1dc0*/  IMAD R76, R51, 0x2, R90 ;  /* 0x00000002334c7824 */ /* 0x000fe200078e025a */
[----:B0-----:R-:W-:-:S03]  /*1dd0*/  LEA R4, P1, R52, R3, 0x1 ;  /* 0x0000000334047211 */ /* 0x001fc600078208ff */
[----:B------:R-:W-:Y:S01]  /*1de0*/  IMAD R19, R51, 0x2, R76 ;  /* 0x0000000233137824 */ /* 0x000fe200078e024c */
[----:B------:R-:W-:-:S04]  /*1df0*/  LEA.HI.X.SX32 R5, R52, R81, 0x1, P1 ;  /* 0x0000005134057211 */ /* 0x000fc800008f0eff */
[C---:B------:R-:W-:Y:S01]  /*1e00*/  LEA R86, R51.reuse, R19, 0x1 ;  /* 0x0000001333567211 */ /* 0x040fe200078e08ff */
[----:B------:R0:W2:Y:S04]  /*1e10*/  LDG.E.U16 R200, desc[UR60][R4.64] ;  /* 0x0000003c04c87981 */ /* 0x0000a8000c1e1500 */
[----:B------:R-:W-:Y:S01]  /*1e20*/  IMAD R88, R51, 0x2, R86 ;  /* 0x0000000233587824 */ /* 0x000fe200078e0256 */
[----:B0-----:R-:W-:-:S03]  /*1e30*/  LEA R4, P1, R20, R3, 0x1 ;  /* 0x0000000314047211 */ /* 0x001fc600078208ff */
[----:B------:R-:W-:Y:S01]  /*1e40*/  IMAD R12, R51, 0x2, R88 ;  /* 0x00000002330c7824 */ /* 0x000fe200078e0258 */
[----:B------:R-:W-:-:S03]  /*1e50*/  LEA.HI.X.SX32 R5, R20, R81, 0x1, P1 ;  /* 0x0000005114057211 */ /* 0x000fc600008f0eff */
[----:B------:R-:W-:Y:S02]  /*1e60*/  IMAD R20, R51, 0x2, R12 ;  /* 0x0000000233147824 */ /* 0x000fe400078e020c */
[----:B------:R0:W2:Y:S02]  /*1e70*/  LDG.E.U16 R198, desc[UR60][R4.64] ;  /* 0x0000003c04c67981 */ /* 0x0000a4000c1e1500 */
[----:B0-----:R-:W-:-:S04]  /*1e80*/  LEA R4, P1, R58, R3, 0x1 ;  /* 0x000000033a047211 */ /* 0x001fc800078208ff */
[----:B------:R-:W-:Y:S02]  /*1e90*/  LEA.HI.X.SX32 R5, R58, R81, 0x1, P1 ;  /* 0x000000513a057211 */ /* 0x000fe400008f0eff */
[C---:B------:R-:W-:Y:S02]  /*1ea0*/  LEA R58, R51.reuse, R20, 0x1 ;  /* 0x00000014333a7211 */ /* 0x040fe400078e08ff */
[C---:B------:R-:W-:Y:S01]  /*1eb0*/  LEA R6, P0, R56.reuse, R3, 0x1 ;  /* 0x0000000338067211 */ /* 0x040fe200078008ff */
[----:B------:R0:W2:Y:S02]  /*1ec0*/  LDG.E.U16 R196, desc[UR60][R4.64] ;  /* 0x0000003c04c47981 */ /* 0x0000a4000c1e1500 */
[----:B------:R-:W-:Y:S01]  /*1ed0*/  IMAD R74, R51, 0x2, R58 ;  /* 0x00000002334a7824 */ /* 0x000fe200078e023a */
[----:B------:R-:W-:-:S03]  /*1ee0*/  LEA.HI.X.SX32 R7, R56, R81, 0x1, P0 ;  /* 0x0000005138077211 */ /* 0x000fc600000f0eff */
[C---:B------:R-:W-:Y:S01]  /*1ef0*/  IMAD R13, R51.reuse, 0x2, R74 ;  /* 0x00000002330d7824 */ /* 0x040fe200078e024a */
[C---:B------:R-:W-:Y:S01]  /*1f00*/  LEA R8, P0, R124.reuse, R3, 0x1 ;  /* 0x000000037c087211 */ /* 0x040fe200078008ff */
[----:B------:R1:W2:Y:S02]  /*1f10*/  LDG.E.U16 R99, desc[UR60][R6.64] ;  /* 0x0000003c06637981 */ /* 0x0002a4000c1e1500 */
[C---:B------:R-:W-:Y:S01]  /*1f20*/  IMAD R21, R51.reuse, 0x2, R13 ;  /* 0x0000000233157824 */ /* 0x040fe200078e020d */
[----:B------:R-:W-:Y:S02]  /*1f30*/  LEA.HI.X.SX32 R9, R124, R81, 0x1, P0 ;  /* 0x000000517c097211 */ /* 0x000fe400000f0eff */
[----:B0-----:R-:W-:Y:S02]  /*1f40*/  LEA R4, P1, R130, R3, 0x1 ;  /* 0x0000000382047211 */ /* 0x001fe400078208ff */
[----:B------:R-:W-:Y:S01]  /*1f50*/  LEA R52, R51, R21, 0x1 ;  /* 0x0000001533347211 */ /* 0x000fe200078e08ff */
[----:B------:R0:W2:Y:S01]  /*1f60*/  LDG.E.U16 R195, desc[UR60][R8.64] ;  /* 0x0000003c08c37981 */ /* 0x0000a2000c1e1500 */
[----:B-1----:R-:W-:-:S02]  /*1f70*/  LEA R6, P0, R128, R3, 0x1 ;  /* 0x0000000380067211 */ /* 0x002fc400078008ff */
[-C--:B------:R-:W-:Y:S02]  /*1f80*/  LEA.HI.X.SX32 R5, R130, R81.reuse, 0x1, P1 ;  /* 0x0000005182057211 */ /* 0x080fe400008f0eff */
[----:B------:R-:W-:Y:S01]  /*1f90*/  LEA.HI.X.SX32 R7, R128, R81, 0x1, P0 ;  /* 0x0000005180077211 */ /* 0x000fe200000f0eff */
[C---:B------:R-:W-:Y:S02]  /*1fa0*/  IMAD R73, R51.reuse, 0x2, R52 ;  /* 0x0000000233497824 */ /* 0x040fe400078e0234 */
[----:B------:R1:W2:Y:S01]  /*1fb0*/  LDG.E.U16 R194, desc[UR60][R4.64] ;  /* 0x0000003c04c27981 */ /* 0x0002a2000c1e1500 */
[C---:B0-----:R-:W-:Y:S01]  /*1fc0*/  LEA R8, P0, R132.reuse, R3, 0x1 ;  /* 0x0000000384087211 */ /* 0x041fe200078008ff */
[C---:B------:R-:W-:Y:S02]  /*1fd0*/  IMAD R53, R51.reuse, 0x2, R73 ;  /* 0x0000000233357824 */ /* 0x040fe400078e0249 */
[----:B------:R0:W2:Y:S01]  /*1fe0*/  LDG.E.U16 R98, desc[UR60][R6.64] ;  /* 0x0000003c06627981 */ /* 0x0000a2000c1e1500 */
[----:B------:R-:W-:Y:S01]  /*1ff0*/  LEA.HI.X.SX32 R9, R132, R81, 0x1, P0 ;  /* 0x0000005184097211 */ /* 0x000fe200000f0eff */
[----:B------:R-:W-:Y:S01]  /*2000*/  IMAD R14, R51, 0x2, R53 ;  /* 0x00000002330e7824 */ /* 0x000fe200078e0235 */
[----:B-1----:R-:W-:-:S03]  /*2010*/  LEA R4, P1, R136, R3, 0x1 ;  /* 0x0000000388047211 */ /* 0x002fc600078208ff */
[----:B------:R1:W2:Y:S01]  /*2020*/  LDG.E.U16 R193, desc[UR60][R8.64] ;  /* 0x0000003c08c17981 */ /* 0x0002a2000c1e1500 */
[----:B0-----:R-:W-:Y:S02]  /*2030*/  LEA R6, P0, R134, R3, 0x1 ;  /* 0x0000000386067211 */ /* 0x001fe400078008ff */
[-C--:B------:R-:W-:Y:S02]  /*2040*/  LEA.HI.X.SX32 R5, R136, R81.reuse, 0x1, P1 ;  /* 0x0000005188057211 */ /* 0x080fe400008f0eff */
[----:B------:R-:W-:Y:S02]  /*2050*/  LEA.HI.X.SX32 R7, R134, R81, 0x1, P0 ;  /* 0x0000005186077211 */ /* 0x000fe400000f0eff */
[C---:B-1----:R-:W-:Y:S01]  /*2060*/  LEA R8, P0, R138.reuse, R3, 0x1 ;  /* 0x000000038a087211 */ /* 0x042fe200078008ff */
[----:B------:R0:W2:Y:S01]  /*2070*/  LDG.E.U16 R192, desc[UR60][R4.64] ;  /* 0x0000003c04c07981 */ /* 0x0000a2000c1e1500 */
[C---:B------:R-:W-:Y:S02]  /*2080*/  LEA R56, R51.reuse, R14, 0x1 ;  /* 0x0000000e33387211 */ /* 0x040fe400078e08ff */
[----:B------:R-:W-:Y:S01]  /*2090*/  LEA.HI.X.SX32 R9, R138, R81, 0x1, P0 ;  /* 0x000000518a097211 */ /* 0x000fe200000f0eff */
[----:B------:R1:W2:Y:S02]  /*20a0*/  LDG.E.U16 R97, desc[UR60][R6.64] ;  /* 0x0000003c06617981 */ /* 0x0002a4000c1e1500 */
[----:B------:R-:W-:-:S02]  /*20b0*/  IMAD R72, R51, 0x2, R56 ;  /* 0x0000000233487824 */ /* 0x000fc400078e0238 */
[----:B------:R5:W2:Y:S01]  /*20c0*/  LDG.E.U16 R187, desc[UR60][R8.64] ;  /* 0x0000003c08bb7981 */ /* 0x000aa2000c1e1500 */
[-C--:B0-----:R-:W-:Y:S02]  /*20d0*/  LEA R4, P1, R140, R3.reuse, 0x1 ;  /* 0x000000038c047211 */ /* 0x081fe400078208ff */
[----:B-1----:R-:W-:Y:S02]  /*20e0*/  LEA R6, P0, R94, R3, 0x1 ;  /* 0x000000035e067211 */ /* 0x002fe400078008ff */
[-C--:B------:R-:W-:Y:S02]  /*20f0*/  LEA.HI.X.SX32 R5, R140, R81.reuse, 0x1, P1 ;  /* 0x000000518c057211 */ /* 0x080fe400008f0eff */
[----:B------:R-:W-:Y:S02]  /*2100*/  LEA.HI.X.SX32 R7, R94, R81, 0x1, P0 ;  /* 0x000000515e077211 */ /* 0x000fe400000f0eff */
[C---:B-----5:R-:W-:Y:S01]  /*2110*/  LEA R8, P0, R142.reuse, R3, 0x1 ;  /* 0x000000038e087211 */ /* 0x060fe200078008ff */
[----:B------:R-:W-:Y:S01]  /*2120*/  IMAD R71, R51, 0x2, R72 ;  /* 0x0000000233477824 */ /* 0x000fe200078e0248 */
[----:B------:R0:W5:Y:S02]  /*2130*/  LDG.E.U16 R186, desc[UR60][R4.64] ;  /* 0x0000003c04ba7981 */ /* 0x000164000c1e1500 */
[----:B------:R-:W-:-:S02]  /*2140*/  LEA.HI.X.SX32 R9, R142, R81, 0x1, P0 ;  /* 0x000000518e097211 */ /* 0x000fc400000f0eff */
[----:B------:R1:W5:Y:S01]  /*2150*/  LDG.E.U16 R96, desc[UR60][R6.64] ;  /* 0x0000003c06607981 */ /* 0x000362000c1e1500 */
[C---:B------:R-:W-:Y:S01]  /*2160*/  IMAD R15, R51.reuse, 0x2, R71 ;  /* 0x00000002330f7824 */ /* 0x040fe200078e0247 */
[-C--:B0-----:R-:W-:Y:S02]  /*2170*/  LEA R4, P1, R144, R3.reuse, 0x1 ;  /* 0x0000000390047211 */ /* 0x081fe400078208ff */
[----:B-1----:R-:W-:Y:S02]  /*2180*/  LEA R6, P0, R64, R3, 0x1 ;  /* 0x0000000340067211 */ /* 0x002fe400078008ff */
[-C--:B------:R-:W-:Y:S02]  /*2190*/  LEA.HI.X.SX32 R5, R144, R81.reuse, 0x1, P1 ;  /* 0x0000005190057211 */ /* 0x080fe400008f0eff */
[----:B------:R-:W-:Y:S02]  /*21a0*/  LEA.HI.X.SX32 R7, R64, R81, 0x1, P0 ;  /* 0x0000005140077211 */ /* 0x000fe400000f0eff */
[----:B------:R0:W5:Y:S01]  /*21b0*/  LDG.E.U16 R64, desc[UR60][R8.64] ;  /* 0x0000003c08407981 */ /* 0x000162000c1e1500 */
[----:B------:R-:W-:-:S03]  /*21c0*/  LEA R55, R51, R15, 0x1 ;  /* 0x0000000f33377211 */ /* 0x000fc600078e08ff */
[----:B------:R1:W5:Y:S01]  /*21d0*/  LDG.E.U16 R95, desc[UR60][R6.64] ;  /* 0x0000003c065f7981 */ /* 0x000362000c1e1500 */
[----:B0-----:R-:W-:Y:S01]  /*21e0*/  LEA R8, P0, R80, R3, 0x1 ;  /* 0x0000000350087211 */ /* 0x001fe200078008ff */
[----:B------:R-:W-:-:S03]  /*21f0*/  IMAD R69, R51, 0x2, R55 ;  /* 0x0000000233457824 */ /* 0x000fc600078e0237 */
[----:B------:R-:W-:Y:S02]  /*2200*/  LEA.HI.X.SX32 R9, R80, R81, 0x1, P0 ;  /* 0x0000005150097211 */ /* 0x000fe400000f0eff */
[----:B------:R0:W5:Y:S01]  /*2210*/  LDG.E.U16 R80, desc[UR60][R4.64] ;  /* 0x0000003c04507981 */ /* 0x000162000c1e1500 */
[----:B-1----:R-:W-:-:S03]  /*2220*/  LEA R6, P0, R16, R3, 0x1 ;  /* 0x0000000310067211 */ /* 0x002fc600078008ff */
[----:B------:R1:W5:Y:S01]  /*2230*/  LDG.E.U16 R63, desc[UR60][R8.64] ;  /* 0x0000003c083f7981 */ /* 0x000362000c1e1500 */
[----:B0-----:R-:W-:-:S04]  /*2240*/  LEA R4, P1, R68, R3, 0x1 ;  /* 0x0000000344047211 */ /* 0x001fc800078208ff */
[-C--:B------:R-:W-:Y:S01]  /*2250*/  LEA.HI.X.SX32 R5, R68, R81.reuse, 0x1, P1 ;  /* 0x0000005144057211 */ /* 0x080fe200008f0eff */
[C---:B------:R-:W-:Y:S01]  /*2260*/  IMAD R68, R51.reuse, 0x2, R69 ;  /* 0x0000000233447824 */ /* 0x040fe200078e0245 */
[----:B------:R-:W-:Y:S02]  /*2270*/  LEA.HI.X.SX32 R7, R16, R81, 0x1, P0 ;  /* 0x0000005110077211 */ /* 0x000fe400000f0eff */
[C---:B-1----:R-:W-:Y:S01]  /*2280*/  LEA R8, P0, R54.reuse, R3, 0x1 ;  /* 0x0000000336087211 */ /* 0x042fe200078008ff */
[C---:B------:R-:W-:Y:S01]  /*2290*/  IMAD R16, R51.reuse, 0x2, R68 ;  /* 0x0000000233107824 */ /* 0x040fe200078e0244 */
[----:B------:R0:W5:Y:S02]  /*22a0*/  LDG.E.U16 R79, desc[UR60][R4.64] ;  /* 0x0000003c044f7981 */ /* 0x000164000c1e1500 */
[----:B------:R-:W-:Y:S02]  /*22b0*/  LEA.HI.X.SX32 R9, R54, R81, 0x1, P0 ;  /* 0x0000005136097211 */ /* 0x000fe400000f0eff */
[C---:B------:R-:W-:Y:S01]  /*22c0*/  LEA R54, R51.reuse, R16, 0x1 ;  /* 0x0000001033367211 */ /* 0x040fe200078e08ff */
[----:B------:R1:W5:Y:S04]  /*22d0*/  LDG.E.U16 R94, desc[UR60][R6.64] ;  /* 0x0000003c065e7981 */ /* 0x000368000c1e1500 */
[----:B------:R-:W-:Y:S01]  /*22e0*/  IMAD R85, R51, 0x2, R54 ;  /* 0x0000000233557824 */ /* 0x000fe200078e0236 */
[----:B0-----:R-:W-:-:S04]  /*22f0*/  LEA R4, P1, R70, R3, 0x1 ;  /* 0x0000000346047211 */ /* 0x001fc800078208ff */
[----:B------:R-:W-:Y:S01]  /*2300*/  LEA.HI.X.SX32 R5, R70, R81, 0x1, P1 ;  /* 0x0000005146057211 */ /* 0x000fe200008f0eff */
[----:B------:R-:W-:Y:S01]  /*2310*/  IMAD R70, R51, 0x2, R85 ;  /* 0x0000000233467824 */ /* 0x000fe200078e0255 */
[----:B-1----:R-:W-:-:S03]  /*2320*/  LEA R6, P0, R62, R3, 0x1 ;  /* 0x000000033e067211 */ /* 0x002fc600078008ff */
[C---:B------:R-:W-:Y:S01]  /*2330*/  IMAD R17, R51.reuse, 0x2, R70 ;  /* 0x0000000233117824 */ /* 0x040fe200078e0246 */
[----:B------:R-:W-:Y:S02]  /*2340*/  LEA.HI.X.SX32 R7, R62, R81, 0x1, P0 ;  /* 0x000000513e077211 */ /* 0x000fe400000f0eff */
[----:B------:R0:W5:Y:S02]  /*2350*/  LDG.E.U16 R62, desc[UR60][R8.64] ;  /* 0x0000003c083e7981 */ /* 0x000164000c1e1500 */
[C---:B------:R-:W-:Y:S02]  /*2360*/  LEA R84, R51.reuse, R17, 0x1 ;  /* 0x0000001133547211 */ /* 0x040fe400078e08ff */
[----:B------:R1:W5:Y:S03]  /*2370*/  LDG.E.U16 R93, desc[UR60][R6.64] ;  /* 0x0000003c065d7981 */ /* 0x000366000c1e1500 */
[----:B------:R-:W-:Y:S01]  /*2380*/  IMAD R124, R51, 0x2, R84 ;  /* 0x00000002337c7824 */ /* 0x000fe200078e0254 */
[----:B0-----:R-:W-:-:S03]  /*2390*/  LEA R8, P0, R78, R3, 0x1 ;  /* 0x000000034e087211 */ /* 0x001fc600078008ff */
[C---:B------:R-:W-:Y:S01]  /*23a0*/  IMAD R125, R51.reuse, 0x2, R124 ;  /* 0x00000002337d7824 */ /* 0x040fe200078e027c */
[----:B------:R-:W-:Y:S02]  /*23b0*/  LEA.HI.X.SX32 R9, R78, R81, 0x1, P0 ;  /* 0x000000514e097211 */ /* 0x000fe400000f0eff */
[C---:B-1----:R-:W-:Y:S01]  /*23c0*/  LEA R6, P0, R10.reuse, R3, 0x1 ;  /* 0x000000030a067211 */ /* 0x042fe200078008ff */
[----:B------:R0:W5:Y:S03]  /*23d0*/  LDG.E.U16 R78, desc[UR60][R4.64] ;  /* 0x0000003c044e7981 */ /* 0x000166000c1e1500 */
[----:B------:R-:W-:Y:S01]  /*23e0*/  LEA.HI.X.SX32 R7, R10, R81, 0x1, P0 ;  /* 0x000000510a077211 */ /* 0x000fe200000f0eff */
[C---:B------:R-:W-:Y:S01]  /*23f0*/  IMAD R10, R51.reuse, 0x2, R125 ;  /* 0x00000002330a7824 */ /* 0x040fe200078e027d */
[----:B------:R1:W5:Y:S04]  /*2400*/  LDG.E.U16 R61, desc[UR60][R8.64] ;  /* 0x0000003c083d7981 */ /* 0x000368000c1e1500 */
[----:B------:R-:W-:-:S02]  /*2410*/  LEA R83, R51, R10, 0x1 ;  /* 0x0000000a33537211 */ /* 0x000fc400078e08ff */
[----:B0-----:R-:W-:-:S03]  /*2420*/  LEA R4, P1, R92, R3, 0x1 ;  /* 0x000000035c047211 */ /* 0x001fc600078208ff */
[C---:B------:R-:W-:Y:S01]  /*2430*/  IMAD R127, R51.reuse, 0x2, R83 ;  /* 0x00000002337f7824 */ /* 0x040fe200078e0253 */
[----:B-1----:R-:W-:Y:S02]  /*2440*/  LEA R8, P0, R126, R3, 0x1 ;  /* 0x000000037e087211 */ /* 0x002fe400078008ff */
[-C--:B------:R-:W-:Y:S01]  /*2450*/  LEA.HI.X.SX32 R5, R92, R81.reuse, 0x1, P1 ;  /* 0x000000515c057211 */ /* 0x080fe200008f0eff */
[C---:B------:R-:W-:Y:S01]  /*2460*/  IMAD R133, R51.reuse, 0x2, R127 ;  /* 0x0000000233857824 */ /* 0x040fe200078e027f */
[----:B------:R0:W5:Y:S01]  /*2470*/  LDG.E.U16 R92, desc[UR60][R6.64] ;  /* 0x0000003c065c7981 */ /* 0x000162000c1e1500 */
[----:B------:R-:W-:Y:S02]  /*2480*/  LEA.HI.X.SX32 R9, R126, R81, 0x1, P0 ;  /* 0x000000517e097211 */ /* 0x000fe400000f0eff */
[----:B------:R-:W-:Y:S01]  /*2490*/  IMAD R11, R51, 0x2, R133 ;  /* 0x00000002330b7824 */ /* 0x000fe200078e0285 */
[----:B------:R-:W5:Y:S01]  /*24a0*/  LDG.E.U16 R77, desc[UR60][R4.64] ;  /* 0x0000003c044d7981 */ /* 0x000f62000c1e1500 */
[----:B0-----:R-:W-:-:S04]  /*24b0*/  LEA R6, P0, R60, R3, 0x1 ;  /* 0x000000033c067211 */ /* 0x001fc800078008ff */
[----:B------:R-:W-:Y:S02]  /*24c0*/  LEA.HI.X.SX32 R7, R60, R81, 0x1, P0 ;  /* 0x000000513c077211 */ /* 0x000fe400000f0eff */
[----:B------:R0:W5:Y:S01]  /*24d0*/  LDG.E.U16 R60, desc[UR60][R8.64] ;  /* 0x0000003c083c7981 */ /* 0x000162000c1e1500 */
[----:B------:R-:W-:-:S03]  /*24e0*/  LEA R130, R51, R11, 0x1 ;  /* 0x0000000b33827211 */ /* 0x000fc600078e08ff */
[----:B------:R1:W5:Y:S01]  /*24f0*/  LDG.E.U16 R91, desc[UR60][R6.64] ;  /* 0x0000003c065b7981 */ /* 0x000362000c1e1500 */
[----:B0-----:R-:W-:Y:S01]  /*2500*/  LEA R8, P0, R76, R3, 0x1 ;  /* 0x000000034c087211 */ /* 0x001fe200078008ff */
[----:B------:R-:W-:-:S03]  /*2510*/  IMAD R131, R51, 0x2, R130 ;  /* 0x0000000233837824 */ /* 0x000fc600078e0282 */
[----:B------:R-:W-:Y:S02]  /*2520*/  LEA.HI.X.SX32 R9, R76, R81, 0x1, P0 ;  /* 0x000000514c097211 */ /* 0x000fe400000f0eff */
[C---:B-1----:R-:W-:Y:S01]  /*2530*/  LEA R6, P0, R86.reuse, R3, 0x1 ;  /* 0x0000000356067211 */ /* 0x042fe200078008ff */
[----:B------:R-:W-:Y:S02]  /*2540*/  IMAD R132, R51, 0x2, R131 ;  /* 0x0000000233847824 */ /* 0x000fe400078e0283 */
[----:B------:R0:W5:Y:S01]  /*2550*/  LDG.E.U16 R59, desc[UR60][R8.64] ;  /* 0x0000003c083b7981 */ /* 0x000162000c1e1500 */
[----:B------:R-:W-:Y:S02]  /*2560*/  LEA.HI.X.SX32 R7, R86, R81, 0x1, P0 ;  /* 0x0000005156077211 */ /* 0x000fe400000f0eff */
[-C--:B------:R-:W-:Y:S02]  /*2570*/  LEA R4, P1, R90, R3.reuse, 0x1 ;  /* 0x000000035a047211 */ /* 0x080fe400078208ff */
[----:B0-----:R-:W-:-:S04]  /*2580*/  LEA R8, P0, R12, R3, 0x1 ;  /* 0x000000030c087211 */ /* 0x001fc800078008ff */
[-C--:B------:R-:W-:Y:S01]  /*2590*/  LEA.HI.X.SX32 R9, R12, R81.reuse, 0x1, P0 ;  /* 0x000000510c097211 */ /* 0x080fe200000f0eff */
[C---:B------:R-:W-:Y:S01]  /*25a0*/  IMAD R12, R51.reuse, 0x2, R132 ;  /* 0x00000002330c7824 */ /* 0x040fe200078e0284 */
[----:B------:R-:W-:Y:S02]  /*25b0*/  LEA.HI.X.SX32 R5, R90, R81, 0x1, P1 ;  /* 0x000000515a057211 */ /* 0x000fe400008f0eff */
[----:B------:R0:W5:Y:S02]  /*25c0*/  LDG.E.U16 R90, desc[UR60][R6.64] ;  /* 0x0000003c065a7981 */ /* 0x000164000c1e1500 */
[C---:B------:R-:W-:Y:S02]  /*25d0*/  LEA R134, R51.reuse, R12, 0x1 ;  /* 0x0000000c33867211 */ /* 0x040fe400078e08ff */
[----:B------:R-:W5:Y:S03]  /*25e0*/  LDG.E.U16 R76, desc[UR60][R4.64] ;  /* 0x0000003c044c7981 */ /* 0x000f66000c1e1500 */
[----:B------:R-:W-:Y:S01]  /*25f0*/  IMAD R135, R51, 0x2, R134 ;  /* 0x0000000233877824 */ /* 0x000fe200078e0286 */
[----:B0-----:R-:W-:-:S03]  /*2600*/  LEA R6, P0, R58, R3, 0x1 ;  /* 0x000000033a067211 */ /* 0x001fc600078008ff */
[----:B------:R-:W-:Y:S01]  /*2610*/  IMAD R136, R51, 0x2, R135 ;  /* 0x0000000233887824 */ /* 0x000fe200078e0287 */
[----:B------:R-:W-:Y:S02]  /*2620*/  LEA.HI.X.SX32 R7, R58, R81, 0x1, P0 ;  /* 0x000000513a077211 */ /* 0x000fe400000f0eff */
[----:B------:R0:W5:Y:S04]  /*2630*/  LDG.E.U16 R58, desc[UR60][R8.64] ;  /* 0x0000003c083a7981 */ /* 0x000168000c1e1500 */
[----:B------:R1:W5:Y:S01]  /*2640*/  LDG.E.U16 R89, desc[UR60][R6.64] ;  /* 0x0000003c06597981 */ /* 0x000362000c1e1500 */
[----:B0-----:R-:W-:-:S04]  /*2650*/  LEA R8, P0, R13, R3, 0x1 ;  /* 0x000000030d087211 */ /* 0x001fc800078008ff */
[----:B------:R-:W-:Y:S01]  /*2660*/  LEA.HI.X.SX32 R9, R13, R81, 0x1, P0 ;  /* 0x000000510d097211 */ /* 0x000fe200000f0eff */
[C---:B------:R-:W-:Y:S01]  /*2670*/  IMAD R13, R51.reuse, 0x2, R136 ;  /* 0x00000002330d7824 */ /* 0x040fe200078e0288 */
[-C--:B-1----:R-:W-:Y:S02]  /*2680*/  LEA R6, P0, R52, R3.reuse, 0x1 ;  /* 0x0000000334067211 */ /* 0x082fe400078008ff */
[----:B------:R-:W-:Y:S01]  /*2690*/  LEA R4, P1, R88, R3, 0x1 ;  /* 0x0000000358047211 */ /* 0x000fe200078208ff */
[----:B------:R-:W5:Y:S01]  /*26a0*/  LDG.E.U16 R57, desc[UR60][R8.64] ;  /* 0x0000003c08397981 */ /* 0x000f62000c1e1500 */
[----:B------:R-:W-:Y:S02]  /*26b0*/  LEA R138, R51, R13, 0x1 ;  /* 0x0000000d338a7211 */ /* 0x000fe400078e08ff */
[----:B------:R-:W-:-:S03]  /*26c0*/  LEA.HI.X.SX32 R7, R52, R81, 0x1, P0 ;  /* 0x0000005134077211 */ /* 0x000fc600000f0eff */
[C---:B------:R-:W-:Y:S01]  /*26d0*/  IMAD R152, R51.reuse, 0x2, R138 ;  /* 0x0000000233987824 */ /* 0x040fe200078e028a */
[----:B------:R-:W-:Y:S02]  /*26e0*/  LEA.HI.X.SX32 R5, R88, R81, 0x1, P1 ;  /* 0x0000005158057211 */ /* 0x000fe400008f0eff */
[----:B------:R0:W5:Y:S01]  /*26f0*/  LDG.E.U16 R88, desc[UR60][R6.64] ;  /* 0x0000003c06587981 */ /* 0x000162000c1e1500 */
[----:B------:R-:W-:Y:S01]  /*2700*/  IMAD R153, R51, 0x2, R152 ;  /* 0x0000000233997824 */ /* 0x000fe200078e0298 */
[----:B------:R-:W-:Y:S02]  /*2710*/  LEA R52, P0, R53, R3, 0x1 ;  /* 0x0000000335347211 */ /* 0x000fe400078008ff */
[----:B------:R1:W5:Y:S01]  /*2720*/  LDG.E.U16 R75, desc[UR60][R4.64] ;  /* 0x0000003c044b7981 */ /* 0x000362000c1e1500 */
[----:B0-----:R-:W-:-:S05]  /*2730*/  IMAD R6, R51, 0x2, R153 ;  /* 0x0000000233067824 */ /* 0x001fca00078e0299 */
[----:B------:R-:W-:Y:S02]  /*2740*/  LEA R139, R51, R6, 0x1 ;  /* 0x00000006338b7211 */ /* 0x000fe400078e08ff */
[----:B-1----:R-:W-:-:S03]  /*2750*/  LEA R4, P1, R74, R3, 0x1 ;  /* 0x000000034a047211 */ /* 0x002fc600078208ff */
[----:B------:R-:W-:Y:S01]  /*2760*/  IMAD R154, R51, 0x2, R139 ;  /* 0x00000002339a7824 */ /* 0x000fe200078e028b */
[----:B------:R-:W-:Y:S02]  /*2770*/  LEA.HI.X.SX32 R53, R53, R81, 0x1, P0 ;  /* 0x0000005135357211 */ /* 0x000fe400000f0eff */
[----:B------:R-:W-:Y:S01]  /*2780*/  LEA R8, P0, R56, R3, 0x1 ;  /* 0x0000000338087211 */ /* 0x000fe200078008ff */
[C---:B------:R-:W-:Y:S01]  /*2790*/  IMAD R155, R51.reuse, 0x2, R154 ;  /* 0x00000002339b7824 */ /* 0x040fe200078e029a */
[-C--:B------:R-:W-:Y:S02]  /*27a0*/  LEA.HI.X.SX32 R5, R74, R81.reuse, 0x1, P1 ;  /* 0x000000514a057211 */ /* 0x080fe400008f0eff */
[----:B------:R-:W-:Y:S01]  /*27b0*/  LEA.HI.X.SX32 R9, R56, R81, 0x1, P0 ;  /* 0x0000005138097211 */ /* 0x000fe200000f0eff */
[C---:B------:R-:W-:Y:S01]  /*27c0*/  IMAD R7, R51.reuse, 0x2, R155 ;  /* 0x0000000233077824 */ /* 0x040fe200078e029b */
[----:B------:R0:W5:Y:S04]  /*27d0*/  LDG.E.U16 R56, desc[UR60][R52.64] ;  /* 0x0000003c34387981 */ /* 0x000168000c1e1500 */
[----:B------:R1:W5:Y:S01]  /*27e0*/  LDG.E.U16 R74, desc[UR60][R4.64] ;  /* 0x0000003c044a7981 */ /* 0x000362000c1e1500 */
[----:B------:R-:W-:-:S03]  /*27f0*/  LEA R140, R51, R7, 0x1 ;  /* 0x00000007338c7211 */ /* 0x000fc600078e08ff */
[----:B------:R4:W5:Y:S01]  /*2800*/  LDG.E.U16 R87, desc[UR60][R8.64] ;  /* 0x0000003c08577981 */ /* 0x000962000c1e1500 */
[-C--:B0-----:R-:W-:Y:S02]  /*2810*/  LEA R52, P0, R71, R3.reuse, 0x1 ;  /* 0x0000000347347211 */ /* 0x081fe400078008ff */
[----:B-1----:R-:W-:Y:S02]  /*2820*/  LEA R4, P1, R73, R3, 0x1 ;  /* 0x0000000349047211 */ /* 0x002fe400078208ff */
[-C--:B------:R-:W-:Y:S02]  /*2830*/  LEA.HI.X.SX32 R53, R71, R81.reuse, 0x1, P0 ;  /* 0x0000005147357211 */ /* 0x080fe400000f0eff */
[----:B------:R-:W-:Y:S02]  /*2840*/  LEA.HI.X.SX32 R5, R73, R81, 0x1, P1 ;  /* 0x0000005149057211 */ /* 0x000fe400008f0eff */
[----:B----4-:R-:W-:Y:S01]  /*2850*/  LEA R8, P0, R55, R3, 0x1 ;  /* 0x0000000337087211 */ /* 0x010fe200078008ff */
[----:B------:R-:W-:-:S02]  /*2860*/  IMAD R156, R51, 0x2, R140 ;  /* 0x00000002339c7824 */ /* 0x000fc400078e028c */
[----:B------:R0:W4:Y:S01]  /*2870*/  LDG.E.U16 R73, desc[UR60][R4.64] ;  /* 0x0000003c04497981 */ /* 0x000122000c1e1500 */
[----:B------:R-:W-:Y:S01]  /*2880*/  LEA.HI.X.SX32 R9, R55, R81, 0x1, P0 ;  /* 0x0000005137097211 */ /* 0x000fe200000f0eff */
[----:B------:R-:W-:Y:S02]  /*2890*/  IMAD R157, R51, 0x2, R156 ;  /* 0x00000002339d7824 */ /* 0x000fe400078e029c */
[----:B------:R-:W4:Y:S04]  /*28a0*/  LDG.E.U16 R55, desc[UR60][R52.64] ;  /* 0x0000003c34377981 */ /* 0x000f28000c1e1500 */
[----:B------:R1:W4:Y:S01]  /*28b0*/  LDG.E.U16 R86, desc[UR60][R8.64] ;  /* 0x0000003c08567981 */ /* 0x000322000c1e1500 */
[----:B0-----:R-:W-:-:S04]  /*28c0*/  LEA R4, P1, R72, R3, 0x1 ;  /* 0x0000000348047211 */ /* 0x001fc800078208ff */
[----:B------:R-:W-:Y:S01]  /*28d0*/  LEA.HI.X.SX32 R5, R72, R81, 0x1, P1 ;  /* 0x0000005148057211 */ /* 0x000fe200008f0eff */
[----:B-1----:R-:W-:-:S04]  /*28e0*/  IMAD R8, R51, 0x2, R157 ;  /* 0x0000000233087824 */ /* 0x002fc800078e029d */
[----:B------:R0:W4:Y:S01]  /*28f0*/  LDG.E.U16 R72, desc[UR60][R4.64] ;  /* 0x0000003c04487981 */ /* 0x000122000c1e1500 */
[----:B------:R-:W-:Y:S02]  /*2900*/  LEA R142, R51, R8, 0x1 ;  /* 0x00000008338e7211 */ /* 0x000fe400078e08ff */
[-C--:B------:R-:W-:Y:S02]  /*2910*/  LEA R52, P0, R68, R3.reuse, 0x1 ;  /* 0x0000000344347211 */ /* 0x080fe400078008ff */
[----:B0-----:R-:W-:Y:S01]  /*2920*/  LEA R4, P1, R69, R3, 0x1 ;  /* 0x0000000345047211 */ /* 0x001fe200078208ff */
[----:B------:R-:W-:-:S03]  /*2930*/  IMAD R158, R51, 0x2, R142 ;  /* 0x00000002339e7824 */ /* 0x000fc600078e028e */
[-C--:B------:R-:W-:Y:S01]  /*2940*/  LEA.HI.X.SX32 R5, R69, R81.reuse, 0x1, P1 ;  /* 0x0000005145057211 */ /* 0x080fe200008f0eff */
[C---:B------:R-:W-:Y:S01]  /*2950*/  IMAD R159, R51.reuse, 0x2, R158 ;  /* 0x00000002339f7824 */ /* 0x040fe200078e029e */
[----:B------:R-:W-:Y:S02]  /*2960*/  LEA.HI.X.SX32 R53, R68, R81, 0x1, P0 ;  /* 0x0000005144357211 */ /* 0x000fe400000f0eff */
[C---:B------:R-:W-:Y:S01]  /*2970*/  LEA R68, P0, R54.reuse, R3, 0x1 ;  /* 0x0000000336447211 */ /* 0x040fe200078008ff */
[----:B------:R0:W4:Y:S01]  /*2980*/  LDG.E.U16 R71, desc[UR60][R4.64] ;  /* 0x0000003c04477981 */ /* 0x000122000c1e1500 */
[----:B------:R-:W-:Y:S02]  /*2990*/  IMAD R9, R51, 0x2, R159 ;  /* 0x0000000233097824 */ /* 0x000fe400078e029f */
[----:B------:R-:W-:Y:S02]  /*29a0*/  LEA.HI.X.SX32 R69, R54, R81, 0x1, P0 ;  /* 0x0000005136457211 */ /* 0x000fe400000f0eff */
[----:B------:R1:W4:Y:S01]  /*29b0*/  LDG.E.U16 R54, desc[UR60][R52.64] ;  /* 0x0000003c34367981 */ /* 0x000322000c1e1500 */
[----:B0-----:R-:W-:-:S04]  /*29c0*/  LEA R4, P1, R85, R3, 0x1 ;  /* 0x0000000355047211 */ /* 0x001fc800078208ff */
[----:B------:R-:W-:Y:S02]  /*29d0*/  LEA.HI.X.SX32 R5, R85, R81, 0x1, P1 ;  /* 0x0000005155057211 */ /* 0x000fe400008f0eff */
[C---:B-1----:R-:W-:Y:S01]  /*29e0*/  LEA R52, P0, R70.reuse, R3, 0x1 ;  /* 0x0000000346347211 */ /* 0x042fe200078008ff */
[----:B------:R0:W4:Y:S01]  /*29f0*/  LDG.E.U16 R85, desc[UR60][R68.64] ;  /* 0x0000003c44557981 */ /* 0x000122000c1e1500 */
[C---:B------:R-:W-:Y:S02]  /*2a00*/  LEA R143, R51.reuse, R9, 0x1 ;  /* 0x00000009338f7211 */ /* 0x040fe400078e08ff */
[----:B------:R-:W-:Y:S02]  /*2a10*/  LEA.HI.X.SX32 R53, R70, R81, 0x1, P0 ;  /* 0x0000005146357211 */ /* 0x000fe400000f0eff */
[----:B------:R1:W4:Y:S01]  /*2a20*/  LDG.E.U16 R70, desc[UR60][R4.64] ;  /* 0x0000003c04467981 */ /* 0x000322000c1e1500 */
[----:B------:R-:W-:-:S03]  /*2a30*/  IMAD R160, R51, 0x2, R143 ;  /* 0x0000000233a07824 */ /* 0x000fc600078e028f */
[----:B------:R-:W4:Y:S01]  /*2a40*/  LDG.E.U16 R53, desc[UR60][R52.64] ;  /* 0x0000003c34357981 */ /* 0x000f22000c1e1500 */
[-C--:B0-----:R-:W-:Y:S02]  /*2a50*/  LEA R68, P0, R84, R3.reuse, 0x1 ;  /* 0x0000000354447211 */ /* 0x081fe400078008ff */
[----:B-1----:R-:W-:Y:S02]  /*2a60*/  LEA R4, P1, R124, R3, 0x1 ;  /* 0x000000037c047211 */ /* 0x002fe400078208ff */
[-C--:B------:R-:W-:Y:S02]  /*2a70*/  LEA.HI.X.SX32 R69, R84, R81.reuse, 0x1, P0 ;  /* 0x0000005154457211 */ /* 0x080fe400000f0eff */
[----:B------:R-:W-:Y:S01]  /*2a80*/  LEA.HI.X.SX32 R5, R124, R81, 0x1, P1 ;  /* 0x000000517c057211 */ /* 0x000fe200008f0eff */
[C---:B------:R-:W-:Y:S02]  /*2a90*/  IMAD R161, R51.reuse, 0x2, R160 ;  /* 0x0000000233a17824 */ /* 0x040fe400078e02a0 */
[----:B------:R-:W4:Y:S04]  /*2aa0*/  LDG.E.U16 R84, desc[UR60][R68.64] ;  /* 0x0000003c44547981 */ /* 0x000f28000c1e1500 */
[----:B------:R0:W4:Y:S02]  /*2ab0*/  LDG.E.U16 R69, desc[UR60][R4.64] ;  /* 0x0000003c04457981 */ /* 0x000124000c1e1500 */
[----:B0-----:R-:W-:-:S05]  /*2ac0*/  IMAD R4, R51, 0x2, R161 ;  /* 0x0000000233047824 */ /* 0x001fca00078e02a1 */
[----:B------:R-:W-:Y:S02]  /*2ad0*/  LEA R144, R51, R4, 0x1 ;  /* 0x0000000433907211 */ /* 0x000fe400078e08ff */
[----:B------:R-:W-:-:S03]  /*2ae0*/  LEA R124, P0, R125, R3, 0x1 ;  /* 0x000000037d7c7211 */ /* 0x000fc600078008ff */
[----:B------:R-:W-:Y:S01]  /*2af0*/  IMAD R162, R51, 0x2, R144 ;  /* 0x0000000233a27824 */ /* 0x000fe200078e0290 */
[----:B------:R-:W-:Y:S02]  /*2b00*/  LEA.HI.X.SX32 R125, R125, R81, 0x1, P0 ;  /* 0x000000517d7d7211 */ /* 0x000fe400000f0eff */
[-C--:B------:R-:W-:Y:S01]  /*2b10*/  LEA R128, P0, R83, R3.reuse, 0x1 ;  /* 0x0000000353807211 */ /* 0x080fe200078008ff */
[----:B------:R-:W-:Y:S01]  /*2b20*/  IMAD R163, R51, 0x2, R162 ;  /* 0x0000000233a37824 */ /* 0x000fe200078e02a2 */
[----:B------:R-:W-:Y:S01]  /*2b30*/  LEA R126, P1, R127, R3, 0x1 ;  /* 0x000000037f7e7211 */ /* 0x000fe200078208ff */
[----:B------:R0:W4:Y:S01]  /*2b40*/  LDG.E.U16 R52, desc[UR60][R124.64] ;  /* 0x0000003c7c347981 */ /* 0x000122000c1e1500 */
[-C--:B------:R-:W-:Y:S01]  /*2b50*/  LEA.HI.X.SX32 R129, R83, R81.reuse, 0x1, P0 ;  /* 0x0000005153817211 */ /* 0x080fe200000f0eff */
[----:B------:R-:W-:Y:S01]  /*2b60*/  IMAD R5, R51, 0x2, R163 ;  /* 0x0000000233057824 */ /* 0x000fe200078e02a3 */
[----:B------:R-:W-:-:S03]  /*2b70*/  LEA.HI.X.SX32 R127, R127, R81, 0x1, P1 ;  /* 0x000000517f7f7211 */ /* 0x000fc600008f0eff */
[----:B------:R-:W4:Y:S01]  /*2b80*/  LDG.E.U16 R83, desc[UR60][R128.64] ;  /* 0x0000003c80537981 */ /* 0x000f22000c1e1500 */
[----:B------:R-:W-:Y:S02]  /*2b90*/  LEA R146, R51, R5, 0x1 ;  /* 0x0000000533927211 */ /* 0x000fe400078e08ff */
[C---:B0-----:R-:W-:Y:S01]  /*2ba0*/  LEA R124, P0, R133.reuse, R3, 0x1 ;  /* 0x00000003857c7211 */ /* 0x041fe200078008ff */
[----:B------:R0:W4:Y:S03]  /*2bb0*/  LDG.E.U16 R68, desc[UR60][R126.64] ;  /* 0x0000003c7e447981 */ /* 0x000126000c1e1500 */
[----:B------:R-:W-:Y:S01]  /*2bc0*/  LEA.HI.X.SX32 R125, R133, R81, 0x1, P0 ;  /* 0x00000051857d7211 */ /* 0x000fe200000f0eff */
[----:B------:R-:W-:Y:S01]  /*2bd0*/  IMAD R164, R51, 0x2, R146 ;  /* 0x0000000233a47824 */ /* 0x000fe200078e0292 */
[----:B0-----:R-:W-:-:S03]  /*2be0*/  LEA R126, P0, R130, R3, 0x1 ;  /* 0x00000003827e7211 */ /* 0x001fc600078008ff */
[----:B------:R-:W-:Y:S01]  /*2bf0*/  IMAD R165, R51, 0x2, R164 ;  /* 0x0000000233a57824 */ /* 0x000fe200078e02a4 */
[----:B------:R-:W-:Y:S02]  /*2c00*/  LEA.HI.X.SX32 R127, R130, R81, 0x1, P0 ;  /* 0x00000051827f7211 */ /* 0x000fe400000f0eff */
[----:B------:R0:W4:Y:S01]  /*2c10*/  LDG.E.U16 R130, desc[UR60][R124.64] ;  /* 0x0000003c7c827981 */ /* 0x000122000c1e1500 */
[-C--:B------:R-:W-:Y:S02]  /*2c20*/  LEA R128, P1, R131, R3.reuse, 0x1 ;  /* 0x0000000383807211 */ /* 0x080fe400078208ff */
[----:B0-----:R-:W-:-:S04]  /*2c30*/  LEA R124, P0, R132, R3, 0x1 ;  /* 0x00000003847c7211 */ /* 0x001fc800078008ff */
[-C--:B------:R-:W-:Y:S01]  /*2c40*/  LEA.HI.X.SX32 R125, R132, R81.reuse, 0x1, P0 ;  /* 0x00000051847d7211 */ /* 0x080fe200000f0eff */
[----:B------:R-:W-:Y:S01]  /*2c50*/  IMAD R132, R51, 0x2, R165 ;  /* 0x0000000233847824 */ /* 0x000fe200078e02a5 */
[----:B------:R-:W-:Y:S02]  /*2c60*/  LEA.HI.X.SX32 R129, R131, R81, 0x1, P1 ;  /* 0x0000005183817211 */ /* 0x000fe400008f0eff */
[----:B------:R0:W3:Y:S02]  /*2c70*/  LDG.E.U16 R131, desc[UR60][R126.64] ;  /* 0x0000003c7e837981 */ /* 0x0000e4000c1e1500 */
[C---:B------:R-:W-:Y:S02]  /*2c80*/  LEA R147, R51.reuse, R132, 0x1 ;  /* 0x0000008433937211 */ /* 0x040fe400078e08ff */
[----:B------:R1:W4:Y:S01]  /*2c90*/  LDG.E.U16 R133, desc[UR60][R128.64] ;  /* 0x0000003c80857981 */ /* 0x000322000c1e1500 */
[----:B0-----:R-:W-:Y:S02]  /*2ca0*/  LEA R126, P0, R134, R3, 0x1 ;  /* 0x00000003867e7211 */ /* 0x001fe400078008ff */
[----:B------:R-:W-:-:S02]  /*2cb0*/  IMAD R166, R51, 0x2, R147 ;  /* 0x0000000233a67824 */ /* 0x000fc400078e0293 */
[----:B------:R-:W-:Y:S02]  /*2cc0*/  LEA.HI.X.SX32 R127, R134, R81, 0x1, P0 ;  /* 0x00000051867f7211 */ /* 0x000fe400000f0eff */
[----:B-1----:R-:W-:Y:S01]  /*2cd0*/  LEA R128, P1, R135, R3, 0x1 ;  /* 0x0000000387807211 */ /* 0x002fe200078208ff */
[----:B------:R0:W4:Y:S01]  /*2ce0*/  LDG.E.U16 R134, desc[UR60][R124.64] ;  /* 0x0000003c7c867981 */ /* 0x000122000c1e1500 */
[----:B------:R-:W-:Y:S02]  /*2cf0*/  IMAD R167, R51, 0x2, R166 ;  /* 0x0000000233a77824 */ /* 0x000fe400078e02a6 */
[----:B------:R-:W-:Y:S02]  /*2d00*/  LEA.HI.X.SX32 R129, R135, R81, 0x1, P1 ;  /* 0x0000005187817211 */ /* 0x000fe400008f0eff */
[----:B------:R1:W2:Y:S04]  /*2d10*/  LDG.E.U16 R135, desc[UR60][R126.64] ;  /* 0x0000003c7e877981 */ /* 0x0002a8000c1e1500 */
[----:B------:R1:W4:Y:S01]  /*2d20*/  LDG.E.U16 R137, desc[UR60][R128.64] ;  /* 0x0000003c80897981 */ /* 0x000322000c1e1500 */
[----:B0-----:R-:W-:-:S04]  /*2d30*/  LEA R124, P0, R136, R3, 0x1 ;  /* 0x00000003887c7211 */ /* 0x001fc800078008ff */
[----:B------:R-:W-:Y:S02]  /*2d40*/  LEA.HI.X.SX32 R125, R136, R81, 0x1, P0 ;  /* 0x00000051887d7211 */ /* 0x000fe400000f0eff */
[CC--:B-1----:R-:W-:Y:S01]  /*2d50*/  LEA R126, P0, R138.reuse, R3.reuse, 0x1 ;  /* 0x000000038a7e7211 */ /* 0x0c2fe200078008ff */
[----:B------:R-:W-:Y:S01]  /*2d60*/  IMAD R136, R51, 0x2, R167 ;  /* 0x0000000233887824 */ /* 0x000fe200078e02a7 */
[----:B------:R-:W-:Y:S02]  /*2d70*/  LEA R128, P1, R139, R3, 0x1 ;  /* 0x000000038b807211 */ /* 0x000fe400078208ff */
[-C--:B------:R-:W-:Y:S02]  /*2d80*/  LEA.HI.X.SX32 R127, R138, R81.reuse, 0x1, P0 ;  /* 0x000000518a7f7211 */ /* 0x080fe400000f0eff */
[----:B------:R-:W-:Y:S01]  /*2d90*/  LEA R148, R51, R136, 0x1 ;  /* 0x0000008833947211 */ /* 0x000fe200078e08ff */
[----:B------:R-:W4:Y:S01]  /*2da0*/  LDG.E.U16 R138, desc[UR60][R124.64] ;  /* 0x0000003c7c8a7981 */ /* 0x000f22000c1e1500 */
[----:B------:R-:W-:-:S03]  /*2db0*/  LEA.HI.X.SX32 R129, R139, R81, 0x1, P1 ;  /* 0x000000518b817211 */ /* 0x000fc600008f0eff */
[----:B------:R0:W5:Y:S01]  /*2dc0*/  LDG.E.U16 R139, desc[UR60][R126.64] ;  /* 0x0000003c7e8b7981 */ /* 0x000162000c1e1500 */
[----:B------:R-:W-:-:S03]  /*2dd0*/  IMAD R168, R51, 0x2, R148 ;  /* 0x0000000233a87824 */ /* 0x000fc600078e0294 */
[----:B------:R1:W4:Y:S01]  /*2de0*/  LDG.E.U16 R141, desc[UR60][R128.64] ;  /* 0x0000003c808d7981 */ /* 0x000322000c1e1500 */
[-C--:B0-----:R-:W-:Y:S01]  /*2df0*/  LEA R126, P1, R143, R3.reuse, 0x1 ;  /* 0x000000038f7e7211 */ /* 0x081fe200078208ff */
[----:B------:R-:W-:Y:S01]  /*2e00*/  IMAD R169, R51, 0x2, R168 ;  /* 0x0000000233a97824 */ /* 0x000fe200078e02a8 */
[C---:B------:R-:W-:Y:S02]  /*2e10*/  LEA R124, P0, R140.reuse, R3, 0x1 ;  /* 0x000000038c7c7211 */ /* 0x040fe400078008ff */
[-C--:B------:R-:W-:Y:S02]  /*2e20*/  LEA.HI.X.SX32 R127, R143, R81.reuse, 0x1, P1 ;  /* 0x000000518f7f7211 */ /* 0x080fe400008f0eff */
[----:B------:R-:W-:Y:S01]  /*2e30*/  LEA.HI.X.SX32 R125, R140, R81, 0x1, P0 ;  /* 0x000000518c7d7211 */ /* 0x000fe200000f0eff */
[----:B------:R-:W-:Y:S02]  /*2e40*/  IMAD R140, R51, 0x2, R169 ;  /* 0x00000002338c7824 */ /* 0x000fe400078e02a9 */
[----:B------:R0:W4:Y:S01]  /*2e50*/  LDG.E.U16 R145, desc[UR60][R126.64] ;  /* 0x0000003c7e917981 */ /* 0x000122000c1e1500 */
[----:B-1----:R-:W-:-:S02]  /*2e60*/  LEA R128, P0, R142, R3, 0x1 ;  /* 0x000000038e807211 */ /* 0x002fc400078008ff */
[----:B------:R-:W-:Y:S02]  /*2e70*/  LEA R150, R51, R140, 0x1 ;  /* 0x0000008c33967211 */ /* 0x000fe400078e08ff */
[----:B0-----:R-:W-:-:S04]  /*2e80*/  LEA R126, P1, R147, R3, 0x1 ;  /* 0x00000003937e7211 */ /* 0x001fc800078208ff */
[-C--:B------:R-:W-:Y:S01]  /*2e90*/  LEA.HI.X.SX32 R127, R147, R81.reuse, 0x1, P1 ;  /* 0x00000051937f7211 */ /* 0x080fe200008f0eff */
[C---:B------:R-:W-:Y:S01]  /*2ea0*/  IMAD R170, R51.reuse, 0x2, R150 ;  /* 0x0000000233aa7824 */ /* 0x040fe200078e0296 */
[----:B------:R-:W-:Y:S02]  /*2eb0*/  LEA.HI.X.SX32 R129, R142, R81, 0x1, P0 ;  /* 0x000000518e817211 */ /* 0x000fe400000f0eff */
[----:B------:R0:W4:Y:S04]  /*2ec0*/  LDG.E.U16 R142, desc[UR60][R124.64] ;  /* 0x0000003c7c8e7981 */ /* 0x000128000c1e1500 */
[----:B------:R-:W4:Y:S01]  /*2ed0*/  LDG.E.U16 R149, desc[UR60][R126.64] ;  /* 0x0000003c7e957981 */ /* 0x000f22000c1e1500 */
[----:B------:R-:W-:-:S03]  /*2ee0*/  IMAD R171, R51, 0x2, R170 ;  /* 0x0000000233ab7824 */ /* 0x000fc600078e02aa */
[----:B------:R1:W4:Y:S01]  /*2ef0*/  LDG.E.U16 R143, desc[UR60][R128.64] ;  /* 0x0000003c808f7981 */ /* 0x000322000c1e1500 */
[----:B0-----:R-:W-:-:S04]  /*2f00*/  LEA R124, P0, R144, R3, 0x1 ;  /* 0x00000003907c7211 */ /* 0x001fc800078008ff */
[----:B------:R-:W-:Y:S01]  /*2f10*/  LEA.HI.X.SX32 R125, R144, R81, 0x1, P0 ;  /* 0x00000051907d7211 */ /* 0x000fe200000f0eff */
[----:B------:R-:W-:Y:S01]  /*2f20*/  IMAD R144, R51, 0x2, R171 ;  /* 0x0000000233907824 */ /* 0x000fe200078e02ab */
[----:B-1----:R-:W-:-:S04]  /*2f30*/  LEA R128, P0, R146, R3, 0x1 ;  /* 0x0000000392807211 */ /* 0x002fc800078008ff */
[C---:B------:R-:W-:Y:S02]  /*2f40*/  LEA R151, R51.reuse, R144, 0x1 ;  /* 0x0000009033977211 */ /* 0x040fe400078e08ff */
[----:B------:R-:W-:Y:S02]  /*2f50*/  LEA.HI.X.SX32 R129, R146, R81, 0x1, P0 ;  /* 0x0000005192817211 */ /* 0x000fe400000f0eff */
[----:B------:R0:W4:Y:S01]  /*2f60*/  LDG.E.U16 R146, desc[UR60][R124.64] ;  /* 0x0000003c7c927981 */ /* 0x000122000c1e1500 */
[----:B------:R-:W-:-:S03]  /*2f70*/  IMAD R172, R51, 0x2, R151 ;  /* 0x0000000233ac7824 */ /* 0x000fc600078e0297 */
[----:B------:R1:W4:Y:S01]  /*2f80*/  LDG.E.U16 R147, desc[UR60][R128.64] ;  /* 0x0000003c80937981 */ /* 0x000322000c1e1500 */
[----:B------:R-:W-:Y:S01]  /*2f90*/  IMAD R177, R51, 0x2, R172 ;  /* 0x0000000233b17824 */ /* 0x000fe200078e02ac */
        /* <DEDUP_REMOVED lines=10> */
[----:B0-----:R-:W-:-:S03]  /*3040*/  LEA R124, P0, R174, R3, 0x1 ;  /* 0x00000003ae7c7211 */ /* 0x001fc600078008ff */
[----:B-1----:R-:W-:Y:S01]  /*3050*/  IMAD R128, R51, 0x2, R178 ;  /* 0x0000000233807824 */ /* 0x002fe200078e02b2 */
[----:B------:R-:W-:-:S04]  /*3060*/  LEA.HI.X.SX32 R125, R174, R81, 0x1, P0 ;  /* 0x00000051ae7d7211 */ /* 0x000fc800000f0eff */
[----:B------:R-:W-:Y:S01]  /*3070*/  LEA R174, R51, R128, 0x1 ;  /* 0x0000008033ae7211 */ /* 0x000fe200078e08ff */
[----:B------:R0:W4:Y:S03]  /*3080*/  LDG.E.U16 R182, desc[UR60][R124.64] ;  /* 0x0000003c7cb67981 */ /* 0x000126000c1e1500 */
[----:B0-----:R-:W-:-:S04]  /*3090*/  LEA R124, P0, R174, R3, 0x1 ;  /* 0x00000003ae7c7211 */ /* 0x001fc800078008ff */
[----:B------:R-:W-:Y:S01]  /*30a0*/  LEA.HI.X.SX32 R125, R174, R81, 0x1, P0 ;  /* 0x00000051ae7d7211 */ /* 0x000fe200000f0eff */
[----:B------:R-:W-:-:S04]  /*30b0*/  IMAD R174, R51, 0x2, R174 ;  /* 0x0000000233ae7824 */ /* 0x000fc800078e02ae */
[C---:B------:R-:W-:Y:S01]  /*30c0*/  IMAD R179, R51.reuse, 0x2, R174 ;  /* 0x0000000233b37824 */ /* 0x040fe200078e02ae */
[----:B------:R0:W4:Y:S03]  /*30d0*/  LDG.E.U16 R183, desc[UR60][R124.64] ;  /* 0x0000003c7cb77981 */ /* 0x000126000c1e1500 */
[----:B------:R-:W-:-:S05]  /*30e0*/  IMAD R129, R51, 0x2, R179 ;  /* 0x0000000233817824 */ /* 0x000fca00078e02b3 */
[----:B------:R-:W-:-:S04]  /*30f0*/  LEA R175, R51, R129, 0x1 ;  /* 0x0000008133af7211 */ /* 0x000fc800078e08ff */
[----:B0-----:R-:W-:-:S04]  /*3100*/  LEA R124, P0, R175, R3, 0x1 ;  /* 0x00000003af7c7211 */ /* 0x001fc800078008ff */
[----:B------:R-:W-:Y:S01]  /*3110*/  LEA.HI.X.SX32 R125, R175, R81, 0x1, P0 ;  /* 0x00000051af7d7211 */ /* 0x000fe200000f0eff */
[----:B------:R-:W-:Y:S01]  /*3120*/  IMAD R175, R51, 0x2, R175 ;  /* 0x0000000233af7824 */ /* 0x000fe200078e02af */
[----:B------:R-:W-:-:S03]  /*3130*/  LEA R126, P1, R151, R3, 0x1 ;  /* 0x00000003977e7211 */ /* 0x000fc600078208ff */
[----:B------:R-:W-:Y:S01]  /*3140*/  IMAD R188, R51, 0x2, R175 ;  /* 0x0000000233bc7824 */ /* 0x000fe200078e02af */
[----:B------:R-:W-:Y:S01]  /*3150*/  LEA.HI.X.SX32 R127, R151, R81, 0x1, P1 ;  /* 0x00000051977f7211 */ /* 0x000fe200008f0eff */
[----:B------:R0:W4:Y:S02]  /*3160*/  LDG.E.U16 R184, desc[UR60][R124.64] ;  /* 0x0000003c7cb87981 */ /* 0x000124000c1e1500 */
[C---:B------:R-:W-:Y:S02]  /*3170*/  IMAD R151, R51.reuse, 0x2, R188 ;  /* 0x0000000233977824 */ /* 0x040fe400078e02bc */
[----:B------:R1:W4:Y:S03]  /*3180*/  LDG.E.U16 R181, desc[UR60][R126.64] ;  /* 0x0000003c7eb57981 */ /* 0x000326000c1e1500 */
[----:B------:R-:W-:-:S04]  /*3190*/  LEA R176, R51, R151, 0x1 ;  /* 0x0000009733b07211 */ /* 0x000fc800078e08ff */
[-C--:B0-----:R-:W-:Y:S02]  /*31a0*/  LEA R124, P1, R176, R3.reuse, 0x1 ;  /* 0x00000003b07c7211 */ /* 0x081fe400078208ff */
[----:B-1----:R-:W-:Y:S02]  /*31b0*/  LEA R126, P0, R152, R3, 0x1 ;  /* 0x00000003987e7211 */ /* 0x002fe400078008ff */
[-C--:B------:R-:W-:Y:S02]  /*31c0*/  LEA.HI.X.SX32 R125, R176, R81.reuse, 0x1, P1 ;  /* 0x00000051b07d7211 */ /* 0x080fe400008f0eff */
[----:B------:R-:W-:-:S03]  /*31d0*/  LEA.HI.X.SX32 R127, R152, R81, 0x1, P0 ;  /* 0x00000051987f7211 */ /* 0x000fc600000f0eff */
[----:B------:R0:W4:Y:S04]  /*31e0*/  LDG.E.U16 R185, desc[UR60][R124.64] ;  /* 0x0000003c7cb97981 */ /* 0x000128000c1e1500 */
[----:B------:R-:W4:Y:S01]  /*31f0*/  LDG.E.U16 R152, desc[UR60][R126.64] ;  /* 0x0000003c7e987981 */ /* 0x000f22000c1e1500 */
[----:B0-----:R-:W-:-:S04]  /*3200*/  LEA R124, P0, R153, R3, 0x1 ;  /* 0x00000003997c7211 */ /* 0x001fc800078008ff */
[----:B------:R-:W-:-:S05]  /*3210*/  LEA.HI.X.SX32 R125, R153, R81, 0x1, P0 ;  /* 0x00000051997d7211 */ /* 0x000fca00000f0eff */
[----:B------:R0:W4:Y:S02]  /*3220*/  LDG.E.U16 R153, desc[UR60][R124.64] ;  /* 0x0000003c7c997981 */ /* 0x000124000c1e1500 */
[----:B0-----:R-:W-:-:S04]  /*3230*/  LEA R124, P0, R155, R3, 0x1 ;  /* 0x000000039b7c7211 */ /* 0x001fc800078008ff */
[----:B------:R-:W-:-:S05]  /*3240*/  LEA.HI.X.SX32 R125, R155, R81, 0x1, P0 ;  /* 0x000000519b7d7211 */ /* 0x000fca00000f0eff */
[----:B------:R0:W4:Y:S01]  /*3250*/  LDG.E.U16 R155, desc[UR60][R124.64] ;  /* 0x0000003c7c9b7981 */ /* 0x000122000c1e1500 */
[-C--:B------:R-:W-:Y:S02]  /*3260*/  LEA R126, P1, R154, R3.reuse, 0x1 ;  /* 0x000000039a7e7211 */ /* 0x080fe400078208ff */
[----:B0-----:R-:W-:-:S04]  /*3270*/  LEA R124, P0, R157, R3, 0x1 ;  /* 0x000000039d7c7211 */ /* 0x001fc800078008ff */
[-C--:B------:R-:W-:Y:S02]  /*3280*/  LEA.HI.X.SX32 R125, R157, R81.reuse, 0x1, P0 ;  /* 0x000000519d7d7211 */ /* 0x080fe400000f0eff */
[----:B------:R-:W-:-:S03]  /*3290*/  LEA.HI.X.SX32 R127, R154, R81, 0x1, P1 ;  /* 0x000000519a7f7211 */ /* 0x000fc600008f0eff */
[----:B------:R0:W4:Y:S04]  /*32a0*/  LDG.E.U16 R157, desc[UR60][R124.64] ;  /* 0x0000003c7c9d7981 */ /* 0x000128000c1e1500 */
[----:B------:R1:W4:Y:S01]  /*32b0*/  LDG.E.U16 R154, desc[UR60][R126.64] ;  /* 0x0000003c7e9a7981 */ /* 0x000322000c1e1500 */
[----:B0-----:R-:W-:-:S04]  /*32c0*/  LEA R124, P0, R159, R3, 0x1 ;  /* 0x000000039f7c7211 */ /* 0x001fc800078008ff */
[----:B------:R-:W-:Y:S02]  /*32d0*/  LEA.HI.X.SX32 R125, R159, R81, 0x1, P0 ;  /* 0x000000519f7d7211 */ /* 0x000fe400000f0eff */
[----:B-1----:R-:W-:-:S03]  /*32e0*/  LEA R126, P1, R156, R3, 0x1 ;  /* 0x000000039c7e7211 */ /* 0x002fc600078208ff */
[----:B------:R0:W4:Y:S01]  /*32f0*/  LDG.E.U16 R159, desc[UR60][R124.64] ;  /* 0x0000003c7c9f7981 */ /* 0x000122000c1e1500 */
[----:B------:R-:W-:-:S05]  /*3300*/  LEA.HI.X.SX32 R127, R156, R81, 0x1, P1 ;  /* 0x000000519c7f7211 */ /* 0x000fca00008f0eff */
        /* <DEDUP_REMOVED lines=41> */
[----:B------:R-:W-:Y:S01]  /*35a0*/  LEA.HI.X.SX32 R127, R170, R81, 0x1, P1 ;  /* 0x00000051aa7f7211 */ /* 0x000fe200008f0eff */
[----:B------:R-:W-:-:S04]  /*35b0*/  IMAD R189, R51, 0x2, R176 ;  /* 0x0000000233bd7824 */ /* 0x000fc800078e02b0 */
        /* <DEDUP_REMOVED lines=15> */
[C---:B-1----:R-:W-:Y:S01]  /*36b0*/  LEA R126, P0, R178.reuse, R3, 0x1 ;  /* 0x00000003b27e7211 */ /* 0x042fe200078008ff */
[----:B------:R-:W0:Y:S03]  /*36c0*/  S2R R191, SR_CgaCtaId ;  /* 0x0000000000bf7919 */ /* 0x000e260000008800 */
[----:B------:R-:W-:Y:S01]  /*36d0*/  LEA.HI.X.SX32 R127, R178, R81, 0x1, P0 ;  /* 0x00000051b27f7211 */ /* 0x000fe200000f0eff */
[----:B------:R-:W4:Y:S04]  /*36e0*/  LDG.E.U16 R177, desc[UR60][R124.64] ;  /* 0x0000003c7cb17981 */ /* 0x000f28000c1e1500 */
[----:B------:R1:W4:Y:S02]  /*36f0*/  LDG.E.U16 R178, desc[UR60][R126.64] ;  /* 0x0000003c7eb27981 */ /* 0x000324000c1e1500 */
[----:B-1----:R-:W-:-:S04]  /*3700*/  LEA R126, P1, R188, R3, 0x1 ;  /* 0x00000003bc7e7211 */ /* 0x002fc800078208ff */
[----:B------:R-:W-:Y:S02]  /*3710*/  LEA.HI.X.SX32 R127, R188, R81, 0x1, P1 ;  /* 0x00000051bc7f7211 */ /* 0x000fe400008f0eff */
[----:B------:R-:W-:-:S03]  /*3720*/  LEA R124, P0, R179, R3, 0x1 ;  /* 0x00000003b37c7211 */ /* 0x000fc600078008ff */
[----:B------:R1:W4:Y:S01]  /*3730*/  LDG.E.U16 R126, desc[UR60][R126.64] ;  /* 0x0000003c7e7e7981 */ /* 0x000322000c1e1500 */
[----:B------:R-:W-:Y:S01]  /*3740*/  LEA.HI.X.SX32 R125, R179, R81, 0x1, P0 ;  /* 0x00000051b37d7211 */ /* 0x000fe200000f0eff */
[----:B------:R-:W-:Y:S02]  /*3750*/  IMAD.SHL.U32 R188, R190, 0x2, RZ ;  /* 0x00000002bebc7824 */ /* 0x000fe400078e00ff */
[----:B------:R-:W-:Y:S02]  /*3760*/  IMAD R189, R51, 0x2, R189 ;  /* 0x0000000233bd7824 */ /* 0x000fe400078e02bd */
[----:B------:R3:W4:Y:S01]  /*3770*/  LDG.E.U16 R179, desc[UR60][R124.64] ;  /* 0x0000003c7cb37981 */ /* 0x000722000c1e1500 */
[----:B-1----:R-:W-:-:S04]  /*3780*/  SHF.R.S32.HI R127, RZ, 0x7, R190 ;  /* 0x00000007ff7f7819 */ /* 0x002fc800000114be */
[----:B------:R-:W-:-:S04]  /*3790*/  SGXT R127, R127, 0x1 ;  /* 0x000000017f7f781a */ /* 0x000fc80000000200 */
[----:B------:R-:W-:Y:S02]  /*37a0*/  LOP3.LUT R127, R127, 0x90, RZ, 0xc0, !PT ;  /* 0x000000907f7f7812 */ /* 0x000fe400078ec0ff */
[----:B---3--:R-:W-:Y:S02]  /*37b0*/  SHF.L.U32 R124, R190, 0x9, RZ ;  /* 0x00000009be7c7819 */ /* 0x008fe400000006ff */
[----:B------:R-:W-:Y:S02]  /*37c0*/  LOP3.LUT R127, R127, 0x7e, R188, 0x78, !PT ;  /* 0x0000007e7f7f7812 */ /* 0x000fe400078e78bc */
[----:B------:R-:W-:Y:S02]  /*37d0*/  MOV R232, 0x400 ;  /* 0x0000040000e87802 */ /* 0x000fe40000000f00 */
[----:B------:R-:W-:Y:S02]  /*37e0*/  LOP3.LUT R127, R127, 0x8000, R124, 0xf8, !PT ;  /* 0x000080007f7f7812 */ /* 0x000fe400078ef87c */
[----:B------:R-:W-:-:S02]  /*37f0*/  LEA R124, P0, R189, R3, 0x1 ;  /* 0x00000003bd7c7211 */ /* 0x000fc400078008ff */
[----:B0-----:R-:W-:Y:S02]  /*3800*/  LEA R232, R191, R232, 0x18 ;  /* 0x000000e8bfe87211 */ /* 0x001fe400078ec0ff */
[----:B------:R-:W-:-:S05]  /*3810*/  LEA.HI.X.SX32 R125, R189, R81, 0x1, P0 ;  /* 0x00000051bd7d7211 */ /* 0x000fca00000f0eff */
[----:B------:R0:W3:Y:S02]  /*3820*/  LDG.E.U16 R124, desc[UR60][R124.64] ;  /* 0x0000003c7c7c7981 */ /* 0x0000e4000c1e1500 */
[----:B0-----:R-:W-:-:S05]  /*3830*/  IMAD.IADD R125, R127, 0x1, R232 ;  /* 0x000000017f7d7824 */ /* 0x001fca00078e02e8 */
[----:B------:R0:W-:Y:S04]  /*3840*/  STS.U16 [R125+0x1000], R65 ;  /* 0x001000417d007388 */ /* 0x0001e80000000400 */
[----:B------:R1:W-:Y:S04]  /*3850*/  STS.U16 [R125+0x13c00], R131 ;  /* 0x013c00837d007388 */ /* 0x0003e80000000400 */
[----:B--2---:R2:W-:Y:S04]  /*3860*/  STS.U16 [R125+0x14000], R135 ;  /* 0x014000877d007388 */ /* 0x0045e80000000400 */
[----:B0-----:R-:W3:Y:S04]  /*3870*/  LDL.LU R65, [R1] ;  /* 0x0000000001417983 */ /* 0x001ee80000300800 */
[----:B-1----:R-:W3:Y:S04]  /*3880*/  LDL.LU R131, [R1+0xc] ;  /* 0x00000c0001837983 */ /* 0x002ee80000300800 */
[----:B--2---:R-:W2:Y:S04]  /*3890*/  LDL.LU R135, [R1+0x18] ;  /* 0x0000180001877983 */ /* 0x004ea80000300800 */
[----:B-----5:R0:W-:Y:S04]  /*38a0*/  STS.U16 [R125+0x14400], R139 ;  /* 0x0144008b7d007388 */ /* 0x0201e80000000400 */
[----:B----4-:R1:W-:Y:S04]  /*38b0*/  STS.U16 [R125+0x16000], R149 ;  /* 0x016000957d007388 */ /* 0x0103e80000000400 */
[----:B0-----:R-:W4:Y:S04]  /*38c0*/  LDL.LU R139, [R1+0x24] ;  /* 0x00002400018b7983 */ /* 0x001f280000300800 */
[----:B-1----:R-:W5:Y:S04]  /*38d0*/  LDL.LU R149, [R1+0x30] ;  /* 0x0000300001957983 */ /* 0x002f680000300800 */
[----:B------:R0:W-:Y:S04]  /*38e0*/  STS.U16 [R125+0x400], R49 ;  /* 0x000400317d007388 */ /* 0x0001e80000000400 */
[----:B------:R1:W-:Y:S01]  /*38f0*/  STS.U16 [R125+0x800], R0 ;  /* 0x000800007d007388 */ /* 0x0003e20000000400 */
[----:B0-----:R-:W-:-:S03]  /*3900*/  LOP3.LUT R49, R127, 0x20, RZ, 0x3c, !PT ;  /* 0x000000207f317812 */ /* 0x001fc600078e3cff */
[----:B------:R-:W-:Y:S02]  /*3910*/  STS.U16 [R125], R82 ;  /* 0x000000527d007388 */ /* 0x000fe40000000400 */
[----:B-1----:R-:W-:Y:S02]  /*3920*/  IMAD.IADD R0, R232, 0x1, R49 ;  /* 0x00000001e8007824 */ /* 0x002fe400078e0231 */
[----:B------:R-:W-:Y:S04]  /*3930*/  STS.U16 [R125+0xc00], R50 ;  /* 0x000c00327d007388 */ /* 0x000fe80000000400 */
        /* <DEDUP_REMOVED lines=55> */
[----:B---3--:R-:W-:Y:S04]  /*3cb0*/  STS.U16 [R0+0xd00], R131 ;  /* 0x000d008300007388 */ /* 0x008fe80000000400 */
[----:B--2---:R-:W-:Y:S04]  /*3cc0*/  STS.U16 [R0+0x900], R135 ;  /* 0x0009008700007388 */ /* 0x004fe80000000400 */
[----:B----4-:R-:W-:Y:S04]  /*3cd0*/  STS.U16 [R0+0x500], R139 ;  /* 0x0005008b00007388 */ /* 0x010fe80000000400 */
[----:B-----5:R0:W-:Y:S04]  /*3ce0*/  STS.U16 [R0+0x100], R149 ;  /* 0x0001009500007388 */ /* 0x0201e80000000400 */
[----:B0-----:R-:W2:Y:S04]  /*3cf0*/  LDL.LU R149, [R1+0x2c] ;  /* 0x00002c0001957983 */ /* 0x001ea80000300800 */
[----:B------:R-:W3:Y:S04]  /*3d00*/  LDL.LU R139, [R1+0x20] ;  /* 0x00002000018b7983 */ /* 0x000ee80000300800 */
[----:B------:R-:W4:Y:S04]  /*3d10*/  LDL.LU R135, [R1+0x14] ;  /* 0x0000140001877983 */ /* 0x000f280000300800 */
[----:B------:R-:W5:Y:S04]  /*3d20*/  LDL.LU R131, [R1+0x8] ;  /* 0x0000080001837983 */ /* 0x000f680000300800 */
[----:B------:R0:W-:Y:S04]  /*3d30*/  STS.U16 [R0+0x1100], R65 ;  /* 0x0011004100007388 */ /* 0x0001e80000000400 */
[----:B------:R1:W-:Y:S01]  /*3d40*/  STS.U16 [R0+0x13900], R68 ;  /* 0x0139004400007388 */ /* 0x0003e20000000400 */
[----:B0-----:R-:W-:-:S04]  /*3d50*/  LOP3.LUT R65, R127, 0x40, RZ, 0x3c, !PT ;  /* 0x000000407f417812 */ /* 0x001fc800078e3cff */
[----:B-1----:R-:W-:Y:S01]  /*3d60*/  IADD3 R68, R232, R65, RZ ;  /* 0x00000041e8447210 */ /* 0x002fe20007ffe0ff */
        /* <DEDUP_REMOVED lines=57> */
[----:B------:R0:W-:Y:S01]  /*4100*/  STS.U16 [R0+0x17d00], R176 ;  /* 0x017d00b000007388 */ /* 0x0001e20000000400 */
[----:B------:R-:W-:-:S02]  /*4110*/  LEA R82, P0, R66, R3, 0x1 ;  /* 0x0000000342527211 */ /* 0x000fc400078008ff */
[-C--:B------:R-:W-:Y:S02]  /*4120*/  LEA R88, P1, R47, R3.reuse, 0x1 ;  /* 0x000000032f587211 */ /* 0x080fe400078208ff */
[-C--:B------:R-:W-:Y:S02]  /*4130*/  LEA R86, P2, R48, R3.reuse, 0x1 ;  /* 0x0000000330567211 */ /* 0x080fe400078408ff */
[----:B------:R-:W-:Y:S01]  /*4140*/  LEA R84, P3, R2, R3, 0x1 ;  /* 0x0000000302547211 */ /* 0x000fe200078608ff */
[----:B------:R-:W-:Y:S01]  /*4150*/  IMAD R51, R51, 0x2, R189 ;  /* 0x0000000233337824 */ /* 0x000fe200078e02bd */
[----:B------:R-:W-:Y:S01]  /*4160*/  LOP3.LUT R127, R127, 0x60, RZ, 0x3c, !PT ;  /* 0x000000607f7f7812 */ /* 0x000fe200078e3cff */
[----:B0-----:R-:W0:Y:S01]  /*4170*/  LDC R0, c[0x0][0x280] ;  /* 0x0000a000ff007b82 */ /* 0x001e220000000800 */
[----:B--2---:R1:W-:Y:S04]  /*4180*/  STS.U16 [R68+0x200], R149 ;  /* 0x0002009544007388 */ /* 0x0043e80000000400 */
[----:B---3--:R2:W-:Y:S04]  /*4190*/  STS.U16 [R68+0x600], R139 ;  /* 0x0006008b44007388 */ /* 0x0085e80000000400 */
[----:B----4-:R3:W-:Y:S04]  /*41a0*/  STS.U16 [R68+0xa00], R135 ;  /* 0x000a008744007388 */ /* 0x0107e80000000400 */
[----:B-1----:R-:W4:Y:S04]  /*41b0*/  LDL.LU R149, [R1+0x28] ;  /* 0x0000280001957983 */ /* 0x002f280000300800 */
[----:B--2---:R-:W2:Y:S04]  /*41c0*/  LDL.LU R139, [R1+0x1c] ;  /* 0x00001c00018b7983 */ /* 0x004ea80000300800 */
[----:B-----5:R1:W-:Y:S04]  /*41d0*/  STS.U16 [R68+0xe00], R131 ;  /* 0x000e008344007388 */ /* 0x0203e80000000400 */
[----:B---3--:R-:W3:Y:S04]  /*41e0*/  LDL.LU R135, [R1+0x10] ;  /* 0x0000100001877983 */ /* 0x008ee80000300800 */
[----:B-1----:R-:W5:Y:S01]  /*41f0*/  LDL.LU R131, [R1+0x4] ;  /* 0x0000040001837983 */ /* 0x002f620000300800 */
[----:B------:R-:W-:-:S02]  /*4200*/  LEA.HI.X.SX32 R83, R66, R81, 0x1, P0 ;  /* 0x0000005142537211 */ /* 0x000fc400000f0eff */
[C---:B------:R-:W-:Y:S02]  /*4210*/  LEA R66, P0, R46.reuse, R3, 0x1 ;  /* 0x000000032e427211 */ /* 0x040fe400078008ff */
[-C--:B------:R-:W-:Y:S02]  /*4220*/  LEA.HI.X.SX32 R89, R47, R81.reuse, 0x1, P1 ;  /* 0x000000512f597211 */ /* 0x080fe400008f0eff */
[-C--:B------:R-:W-:Y:S02]  /*4230*/  LEA.HI.X.SX32 R67, R46, R81.reuse, 0x1, P0 ;  /* 0x000000512e437211 */ /* 0x080fe400000f0eff */
[----:B------:R-:W-:Y:S02]  /*4240*/  LEA.HI.X.SX32 R87, R48, R81, 0x1, P2 ;  /* 0x0000005130577211 */ /* 0x000fe400010f0eff */
[-C--:B------:R-:W-:Y:S02]  /*4250*/  LEA R92, P0, R42, R3.reuse, 0x1 ;  /* 0x000000032a5c7211 */ /* 0x080fe400078008ff */
[----:B------:R-:W-:-:S02]  /*4260*/  LEA R90, P1, R43, R3, 0x1 ;  /* 0x000000032b5a7211 */ /* 0x000fc400078208ff */
[----:B------:R-:W-:Y:S02]  /*4270*/  LEA R48, P2, R44, R3, 0x1 ;  /* 0x000000032c307211 */ /* 0x000fe400078408ff */
[----:B------:R-:W-:Y:S02]  /*4280*/  LEA.HI.X.SX32 R85, R2, R81, 0x1, P3 ;  /* 0x0000005102557211 */ /* 0x000fe400018f0eff */
[----:B------:R-:W-:Y:S02]  /*4290*/  LEA R46, P3, R45, R3, 0x1 ;  /* 0x000000032d2e7211 */ /* 0x000fe400078608ff */
[-C--:B------:R-:W-:Y:S02]  /*42a0*/  LEA.HI.X.SX32 R93, R42, R81.reuse, 0x1, P0 ;  /* 0x000000512a5d7211 */ /* 0x080fe400000f0eff */
[-C--:B------:R-:W-:Y:S02]  /*42b0*/  LEA.HI.X.SX32 R91, R43, R81.reuse, 0x1, P1 ;  /* 0x000000512b5b7211 */ /* 0x080fe400008f0eff */
[----:B------:R-:W-:-:S02]  /*42c0*/  LEA.HI.X.SX32 R49, R44, R81, 0x1, P2 ;  /* 0x000000512c317211 */ /* 0x000fc400010f0eff */
[-C--:B------:R-:W-:Y:S02]  /*42d0*/  LEA R96, P0, R38, R3.reuse, 0x1 ;  /* 0x0000000326607211 */ /* 0x080fe400078008ff */
[-C--:B------:R-:W-:Y:S02]  /*42e0*/  LEA R94, P1, R39, R3.reuse, 0x1 ;  /* 0x00000003275e7211 */ /* 0x080fe400078208ff */
[----:B------:R-:W-:Y:S02]  /*42f0*/  LEA R44, P2, R40, R3, 0x1 ;  /* 0x00000003282c7211 */ /* 0x000fe400078408ff */
[----:B------:R-:W-:Y:S02]  /*4300*/  LEA.HI.X.SX32 R47, R45, R81, 0x1, P3 ;  /* 0x000000512d2f7211 */ /* 0x000fe400018f0eff */
[----:B------:R-:W-:Y:S02]  /*4310*/  LEA R42, P3, R41, R3, 0x1 ;  /* 0x00000003292a7211 */ /* 0x000fe400078608ff */
[----:B------:R-:W-:-:S02]  /*4320*/  LEA.HI.X.SX32 R97, R38, R81, 0x1, P0 ;  /* 0x0000005126617211 */ /* 0x000fc400000f0eff */
[-C--:B------:R-:W-:Y:S02]  /*4330*/  LEA.HI.X.SX32 R95, R39, R81.reuse, 0x1, P1 ;  /* 0x00000051275f7211 */ /* 0x080fe400008f0eff */
[----:B------:R-:W-:Y:S02]  /*4340*/  LEA.HI.X.SX32 R45, R40, R81, 0x1, P2 ;  /* 0x00000051282d7211 */ /* 0x000fe400010f0eff */
[-C--:B------:R-:W-:Y:S02]  /*4350*/  LEA R100, P0, R34, R3.reuse, 0x1 ;  /* 0x0000000322647211 */ /* 0x080fe400078008ff */
[-C--:B------:R-:W-:Y:S02]  /*4360*/  LEA R98, P1, R35, R3.reuse, 0x1 ;  /* 0x0000000323627211 */ /* 0x080fe400078208ff */
[----:B------:R-:W-:Y:S02]  /*4370*/  LEA R40, P2, R36, R3, 0x1 ;  /* 0x0000000324287211 */ /* 0x000fe400078408ff */
[----:B------:R-:W-:-:S02]  /*4380*/  LEA.HI.X.SX32 R43, R41, R81, 0x1, P3 ;  /* 0x00000051292b7211 */ /* 0x000fc400018f0eff */
[----:B------:R-:W-:Y:S02]  /*4390*/  LEA R38, P3, R37, R3, 0x1 ;  /* 0x0000000325267211 */ /* 0x000fe400078608ff */
        /* <DEDUP_REMOVED lines=62> */
[-C--:B------:R-:W-:Y:S02]  /*4780*/  LEA.HI.X.SX32 R11, R9, R81.reuse, 0x1, P3 ;  /* 0x00000051090b7211 */ /* 0x080fe400018f0eff */
[-C--:B------:R-:W-:Y:S02]  /*4790*/  LEA.HI.X.SX32 R7, R4, R81.reuse, 0x1, P0 ;  /* 0x0000005104077211 */ /* 0x080fe400000f0eff */
[----:B------:R-:W-:-:S02]  /*47a0*/  LEA.HI.X.SX32 R9, R5, R81, 0x1, P1 ;  /* 0x0000005105097211 */ /* 0x000fc400008f0eff */
[----:B------:R-:W-:Y:S02]  /*47b0*/  LEA.HI.X.SX32 R183, R132, R81, 0x1, P2 ;  /* 0x0000005184b77211 */ /* 0x000fe400010f0eff */
[-C--:B------:R-:W-:Y:S02]  /*47c0*/  LEA R184, P3, R136, R3.reuse, 0x1 ;  /* 0x0000000388b87211 */ /* 0x080fe400078608ff */
[-C--:B------:R-:W-:Y:S02]  /*47d0*/  LEA R190, P0, R140, R3.reuse, 0x1 ;  /* 0x000000038cbe7211 */ /* 0x080fe400078008ff */
[-C--:B------:R-:W-:Y:S02]  /*47e0*/  LEA R188, P1, R144, R3.reuse, 0x1 ;  /* 0x0000000390bc7211 */ /* 0x080fe400078208ff */
[----:B------:R-:W-:Y:S02]  /*47f0*/  LEA R4, P2, R148, R3, 0x1 ;  /* 0x0000000394047211 */ /* 0x000fe400078408ff */
[----:B------:R-:W-:-:S02]  /*4800*/  LEA.HI.X.SX32 R185, R136, R81, 0x1, P3 ;  /* 0x0000005188b97211 */ /* 0x000fc400018f0eff */
[-C--:B------:R-:W-:Y:S02]  /*4810*/  LEA.HI.X.SX32 R191, R140, R81.reuse, 0x1, P0 ;  /* 0x000000518cbf7211 */ /* 0x080fe400000f0eff */
[-C--:B------:R-:W-:Y:S02]  /*4820*/  LEA.HI.X.SX32 R189, R144, R81.reuse, 0x1, P1 ;  /* 0x0000005190bd7211 */ /* 0x080fe400008f0eff */
[----:B------:R-:W-:Y:S02]  /*4830*/  LEA.HI.X.SX32 R5, R148, R81, 0x1, P2 ;  /* 0x0000005194057211 */ /* 0x000fe400010f0eff */
[-C--:B------:R-:W-:Y:S02]  /*4840*/  LEA R144, P0, R128, R3.reuse, 0x1 ;  /* 0x0000000380907211 */ /* 0x080fe400078008ff */
[-C--:B------:R-:W-:Y:S02]  /*4850*/  LEA R140, P1, R129, R3.reuse, 0x1 ;  /* 0x00000003818c7211 */ /* 0x080fe400078208ff */
[----:B------:R-:W-:-:S02]  /*4860*/  LEA R2, P2, R151, R3, 0x1 ;  /* 0x0000000397027211 */ /* 0x000fc400078408ff */
[----:B------:R-:W-:Y:S01]  /*4870*/  LEA R50, P3, R51, R3, 0x1 ;  /* 0x0000000333327211 */ /* 0x000fe200078608ff */
[----:B------:R-:W-:Y:S01]  /*4880*/  IMAD.IADD R127, R232, 0x1, R127 ;  /* 0x00000001e87f7824 */ /* 0x000fe200078e027f */
[-C--:B------:R-:W-:Y:S02]  /*4890*/  LEA.HI.X.SX32 R145, R128, R81.reuse, 0x1, P0 ;  /* 0x0000005180917211 */ /* 0x080fe400000f0eff */
[-C--:B------:R-:W-:Y:S02]  /*48a0*/  LEA.HI.X.SX32 R141, R129, R81.reuse, 0x1, P1 ;  /* 0x00000051818d7211 */ /* 0x080fe400008f0eff */
[-C--:B------:R-:W-:Y:S02]  /*48b0*/  LEA.HI.X.SX32 R3, R151, R81.reuse, 0x1, P2 ;  /* 0x0000005197037211 */ /* 0x080fe400010f0eff */
[----:B------:R-:W-:Y:S01]  /*48c0*/  LEA.HI.X.SX32 R51, R51, R81, 0x1, P3 ;  /* 0x0000005133337211 */ /* 0x000fe200018f0eff */
[----:B------:R-:W-:Y:S04]  /*48d0*/  STS.U16 [R68+0x1200], R252 ;  /* 0x001200fc44007388 */ /* 0x000fe80000000400 */
[----:B------:R-:W-:Y:S04]  /*48e0*/  STS.U16 [R68+0x1600], R249 ;  /* 0x001600f944007388 */ /* 0x000fe80000000400 */
[----:B------:R-:W-:Y:S04]  /*48f0*/  STS.U16 [R68+0x1a00], R246 ;  /* 0x001a00f644007388 */ /* 0x000fe80000000400 */
[----:B------:R-:W-:Y:S04]  /*4900*/  STS.U16 [R68+0x1e00], R243 ;  /* 0x001e00f344007388 */ /* 0x000fe80000000400 */
[----:B------:R-:W-:Y:S04]  /*4910*/  STS.U16 [R68+0x2200], R240 ;  /* 0x002200f044007388 */ /* 0x000fe80000000400 */
[----:B------:R-:W-:Y:S04]  /*4920*/  STS.U16 [R68+0x2600], R238 ;  /* 0x002600ee44007388 */ /* 0x000fe80000000400 */
[----:B------:R-:W-:Y:S04]  /*4930*/  STS.U16 [R68+0x2a00], R236 ;  /* 0x002a00ec44007388 */ /* 0x000fe80000000400 */
[----:B------:R1:W-:Y:S04]  /*4940*/  STS.U16 [R68+0x2e00], R234 ;  /* 0x002e00ea44007388 */ /* 0x0003e80000000400 */
        /* <DEDUP_REMOVED lines=52> */
[----:B----4-:R-:W-:Y:S04]  /*4c90*/  STS.U16 [R127+0x300], R149 ;  /* 0x000300957f007388 */ /* 0x010fe80000000400 */
[----:B--2---:R-:W-:Y:S04]  /*4ca0*/  STS.U16 [R127+0x700], R139 ;  /* 0x0007008b7f007388 */ /* 0x004fe80000000400 */
[----:B---3--:R-:W-:Y:S04]  /*4cb0*/  STS.U16 [R127+0xb00], R135 ;  /* 0x000b00877f007388 */ /* 0x008fe80000000400 */
[----:B-----5:R-:W-:Y:S04]  /*4cc0*/  STS.U16 [R127+0xf00], R131 ;  /* 0x000f00837f007388 */ /* 0x020fe80000000400 */
[----:B------:R-:W-:Y:S04]  /*4cd0*/  STS.U16 [R127+0x1300], R251 ;  /* 0x001300fb7f007388 */ /* 0x000fe80000000400 */
[----:B------:R-:W-:Y:S04]  /*4ce0*/  STS.U16 [R127+0x1700], R248 ;  /* 0x001700f87f007388 */ /* 0x000fe80000000400 */
[----:B------:R-:W-:Y:S04]  /*4cf0*/  STS.U16 [R127+0x1b00], R245 ;  /* 0x001b00f57f007388 */ /* 0x000fe80000000400 */
[----:B------:R-:W-:Y:S04]  /*4d00*/  STS.U16 [R127+0x1f00], R242 ;  /* 0x001f00f27f007388 */ /* 0x000fe80000000400 */
[----:B------:R-:W2:Y:S04]  /*4d10*/  LDG.E.U16 R82, desc[UR60][R82.64] ;  /* 0x0000003c52527981 */ /* 0x000ea8000c1e1500 */
[----:B------:R-:W3:Y:S04]  /*4d20*/  LDG.E.U16 R66, desc[UR60][R66.64] ;  /* 0x0000003c42427981 */ /* 0x000ee8000c1e1500 */
[----:B------:R-:W4:Y:S04]  /*4d30*/  LDG.E.U16 R88, desc[UR60][R88.64] ;  /* 0x0000003c58587981 */ /* 0x000f28000c1e1500 */
[----:B------:R-:W5:Y:S04]  /*4d40*/  LDG.E.U16 R86, desc[UR60][R86.64] ;  /* 0x0000003c56567981 */ /* 0x000f68000c1e1500 */
        /* <DEDUP_REMOVED lines=35> */
[----:B------:R1:W5:Y:S04]  /*4f80*/  LDG.E.U16 R16, desc[UR60][R16.64] ;  /* 0x0000003c10107981 */ /* 0x000368000c1e1500 */
        /* <DEDUP_REMOVED lines=16> */
[----:B------:R-:W-:Y:S04]  /*5090*/  STL [R1], RZ ;  /* 0x000000ff01007387 */ /* 0x000fe80000100800 */
[----:B------:R-:W-:Y:S04]  /*50a0*/  STL [R1+0x4], RZ ;  /* 0x000004ff01007387 */ /* 0x000fe80000100800 */
        /* <DEDUP_REMOVED lines=113> */
[----:B------:R-:W-:Y:S01]  /*57c0*/  STL [R1+0x1cc], RZ ;  /* 0x0001ccff01007387 */ /* 0x000fe20000100800 */
[----:B------:R-:W5:Y:S03]  /*57d0*/  S2R R250, SR_TID.X ;  /* 0x0000000000fa7919 */ /* 0x000f660000002100 */
        /* <DEDUP_REMOVED lines=12> */
[----:B0-----:R-:W-:Y:S01]  /*58a0*/  ISETP.GE.AND P0, PT, R0, 0x1, PT ;  /* 0x000000010000780c */ /* 0x001fe20003f06270 */
[----:B-1----:R-:W-:-:S02]  /*58b0*/  IMAD.MOV.U32 R17, RZ, RZ, -0x800000 ;  /* 0xff800000ff117424 */ /* 0x002fc400078e00ff */
[----:B--2---:R-:W-:Y:S01]  /*58c0*/  STS.U16 [R127+0x2300], R82 ;  /* 0x002300527f007388 */ /* 0x004fe20000000400 */
[----:B------:R-:W-:Y:S01]  /*58d0*/  IMAD.MOV.U32 R234, RZ, RZ, 0x3f800000 ;  /* 0x3f800000ffea7424 */ /* 0x000fe200078e00ff */
[----:B------:R-:W-:Y:S02]  /*58e0*/  MOV R233, 0x3f800000 ;  /* 0x3f80000000e97802 */ /* 0x000fe40000000f00 */
[----:B------:R-:W-:Y:S01]  /*58f0*/  CS2R R52, SRZ ;  /* 0x0000000000347805 */ /* 0x000fe2000001ff00 */
[----:B---3--:R0:W-:Y:S01]  /*5900*/  STS.U16 [R127+0x2700], R66 ;  /* 0x002700427f007388 */ /* 0x0081e20000000400 */
[----:B------:R-:W-:Y:S02]  /*5910*/  CS2R R54, SRZ ;  /* 0x0000000000367805 */ /* 0x000fe4000001ff00 */
[----:B------:R-:W-:Y:S02]  /*5920*/  CS2R R56, SRZ ;  /* 0x0000000000387805 */ /* 0x000fe4000001ff00 */
[----:B------:R-:W-:Y:S01]  /*5930*/  CS2R R58, SRZ ;  /* 0x00000000003a7805 */ /* 0x000fe2000001ff00 */
[----:B----4-:R-:W-:Y:S01]  /*5940*/  STS.U16 [R127+0x2b00], R88 ;  /* 0x002b00587f007388 */ /* 0x010fe20000000400 */
[----:B------:R-:W-:-:S02]  /*5950*/  CS2R R60, SRZ ;  /* 0x00000000003c7805 */ /* 0x000fc4000001ff00 */
[----:B------:R-:W-:Y:S02]  /*5960*/  CS2R R62, SRZ ;  /* 0x00000000003e7805 */ /* 0x000fe4000001ff00 */
[----:B------:R-:W-:Y:S01]  /*5970*/  CS2R R64, SRZ ;  /* 0x0000000000407805 */ /* 0x000fe2000001ff00 */
[----:B-----5:R1:W-:Y:S01]  /*5980*/  STS.U16 [R127+0x2f00], R86 ;  /* 0x002f00567f007388 */ /* 0x0203e20000000400 */
[----:B------:R-:W-:Y:S02]  /*5990*/  CS2R R68, SRZ ;  /* 0x0000000000447805 */ /* 0x000fe4000001ff00 */
[----:B0-----:R-:W-:Y:S02]  /*59a0*/  CS2R R66, SRZ ;  /* 0x0000000000427805 */ /* 0x001fe4000001ff00 */
[----:B------:R-:W-:Y:S01]  /*59b0*/  CS2R R70, SRZ ;  /* 0x0000000000467805 */ /* 0x000fe2000001ff00 */
[----:B------:R0:W-:Y:S01]  /*59c0*/  STS.U16 [R127+0x3300], R84 ;  /* 0x003300547f007388 */ /* 0x0001e20000000400 */
[----:B------:R-:W-:-:S02]  /*59d0*/  CS2R R72, SRZ ;  /* 0x0000000000487805 */ /* 0x000fc4000001ff00 */
[----:B------:R-:W-:Y:S02]  /*59e0*/  CS2R R74, SRZ ;  /* 0x00000000004a7805 */ /* 0x000fe4000001ff00 */
[----:B------:R-:W-:Y:S01]  /*59f0*/  CS2R R76, SRZ ;  /* 0x00000000004c7805 */ /* 0x000fe2000001ff00 */
[----:B------:R2:W-:Y:S01]  /*5a00*/  STS.U16 [R127+0x3700], R92 ;  /* 0x0037005c7f007388 */ /* 0x0005e20000000400 */
[----:B------:R-:W-:Y:S02]  /*5a10*/  CS2R R78, SRZ ;  /* 0x00000000004e7805 */ /* 0x000fe4000001ff00 */
[----:B------:R-:W-:Y:S02]  /*5a20*/  CS2R R80, SRZ ;  /* 0x0000000000507805 */ /* 0x000fe4000001ff00 */
[----:B------:R-:W-:Y:S01]  /*5a30*/  CS2R R82, SRZ ;  /* 0x0000000000527805 */ /* 0x000fe2000001ff00 */
[----:B------:R3:W-:Y:S01]  /*5a40*/  STS.U16 [R127+0x3b00], R90 ;  /* 0x003b005a7f007388 */ /* 0x0007e20000000400 */
[----:B-1----:R-:W-:-:S02]  /*5a50*/  CS2R R86, SRZ ;  /* 0x0000000000567805 */ /* 0x002fc4000001ff00 */
[----:B0-----:R-:W-:Y:S02]  /*5a60*/  CS2R R84, SRZ ;  /* 0x0000000000547805 */ /* 0x001fe4000001ff00 */
[----:B------:R-:W-:Y:S01]  /*5a70*/  CS2R R88, SRZ ;  /* 0x0000000000587805 */ /* 0x000fe2000001ff00 */
[----:B------:R0:W-:Y:S01]  /*5a80*/  STS.U16 [R127+0x3f00], R48 ;  /* 0x003f00307f007388 */ /* 0x0001e20000000400 */
[----:B------:R-:W-:Y:S02]  /*5a90*/  CS2R R124, SRZ ;  /* 0x00000000007c7805 */ /* 0x000fe4000001ff00 */
[----:B--2---:R-:W-:Y:S02]  /*5aa0*/  CS2R R92, SRZ ;  /* 0x00000000005c7805 */ /* 0x004fe4000001ff00 */
[----:B------:R-:W-:Y:S01]  /*5ab0*/  CS2R R128, SRZ ;  /* 0x0000000000807805 */ /* 0x000fe2000001ff00 */
[----:B------:R1:W-:Y:S01]  /*5ac0*/  STS.U16 [R127+0x4300], R46 ;  /* 0x0043002e7f007388 */ /* 0x0003e20000000400 */
[----:B------:R-:W-:-:S02]  /*5ad0*/  CS2R R130, SRZ ;  /* 0x0000000000827805 */ /* 0x000fc4000001ff00 */
[----:B---3--:R-:W-:Y:S02]  /*5ae0*/  CS2R R90, SRZ ;  /* 0x00000000005a7805 */ /* 0x008fe4000001ff00 */
[----:B------:R-:W-:Y:S01]  /*5af0*/  CS2R R132, SRZ ;  /* 0x0000000000847805 */ /* 0x000fe2000001ff00 */
[----:B------:R2:W-:Y:S01]  /*5b00*/  STS.U16 [R127+0x4700], R96 ;  /* 0x004700607f007388 */ /* 0x0005e20000000400 */
[----:B------:R-:W-:Y:S02]  /*5b10*/  CS2R R134, SRZ ;  /* 0x0000000000867805 */ /* 0x000fe4000001ff00 */
[----:B0-----:R-:W-:Y:S02]  /*5b20*/  CS2R R48, SRZ ;  /* 0x0000000000307805 */ /* 0x001fe4000001ff00 */
[----:B------:R-:W-:Y:S01]  /*5b30*/  CS2R R136, SRZ ;  /* 0x0000000000887805 */ /* 0x000fe2000001ff00 */
[----:B------:R0:W-:Y:S01]  /*5b40*/  STS.U16 [R127+0x4b00], R94 ;  /* 0x004b005e7f007388 */ /* 0x0001e20000000400 */
[----:B------:R-:W-:-:S02]  /*5b50*/  CS2R R138, SRZ ;  /* 0x00000000008a7805 */ /* 0x000fc4000001ff00 */
[----:B-1----:R-:W-:Y:S02]  /*5b60*/  CS2R R46, SRZ ;  /* 0x00000000002e7805 */ /* 0x002fe4000001ff00 */
[----:B------:R-:W-:Y:S01]  /*5b70*/  CS2R R148, SRZ ;  /* 0x0000000000947805 */ /* 0x000fe2000001ff00 */
[----:B------:R1:W-:Y:S01]  /*5b80*/  STS.U16 [R127+0x4f00], R44 ;  /* 0x004f002c7f007388 */ /* 0x0003e20000000400 */
[----:B------:R-:W-:Y:S02]  /*5b90*/  CS2R R150, SRZ ;  /* 0x0000000000967805 */ /* 0x000fe4000001ff00 */
[----:B--2---:R-:W-:Y:S01]  /*5ba0*/  CS2R R96, SRZ ;  /* 0x0000000000607805 */ /* 0x004fe2000001ff00 */
[----:B------:R2:W-:Y:S01]  /*5bb0*/  STS.U16 [R127+0x5300], R42 ;  /* 0x0053002a7f007388 */ /* 0x0005e20000000400 */
[----:B0-----:R-:W-:-:S03]  /*5bc0*/  CS2R R94, SRZ ;  /* 0x00000000005e7805 */ /* 0x001fc6000001ff00 */
[----:B------:R0:W-:Y:S01]  /*5bd0*/  STS.U16 [R127+0x5700], R100 ;  /* 0x005700647f007388 */ /* 0x0001e20000000400 */
[----:B-1----:R-:W-:-:S03]  /*5be0*/  CS2R R44, SRZ ;  /* 0x00000000002c7805 */ /* 0x002fc6000001ff00 */
[----:B------:R1:W-:Y:S01]  /*5bf0*/  STS.U16 [R127+0x5b00], R98 ;  /* 0x005b00627f007388 */ /* 0x0003e20000000400 */
[----:B--2---:R-:W-:-:S03]  /*5c00*/  CS2R R42, SRZ ;  /* 0x00000000002a7805 */ /* 0x004fc6000001ff00 */
        /* <DEDUP_REMOVED lines=34> */
[----:B------:R-:W-:Y:S01]  /*5e30*/  STS.U16 [R127+0x12300], R22 ;  /* 0x012300167f007388 */ /* 0x000fe20000000400 */
[----:B--2---:R-:W-:-:S03]  /*5e40*/  CS2R R114, SRZ ;  /* 0x0000000000727805 */ /* 0x004fc6000001ff00 */
[----:B------:R1:W-:Y:S01]  /*5e50*/  STS.U16 [R127+0x12700], R120 ;  /* 0x012700787f007388 */ /* 0x0003e20000000400 */
[----:B0-----:R-:W-:-:S03]  /*5e60*/  CS2R R24, SRZ ;  /* 0x0000000000187805 */ /* 0x001fc6000001ff00 */
[----:B------:R0:W-:Y:S04]  /*5e70*/  STS.U16 [R127+0x12b00], R118 ;  /* 0x012b00767f007388 */ /* 0x0001e80000000400 */
[----:B------:R-:W-:Y:S01]  /*5e80*/  STS.U16 [R127+0x12f00], R20 ;  /* 0x012f00147f007388 */ /* 0x000fe20000000400 */
[----:B-1----:R-:W-:-:S03]  /*5e90*/  CS2R R120, SRZ ;  /* 0x0000000000787805 */ /* 0x002fc6000001ff00 */
[----:B------:R-:W-:Y:S01]  /*5ea0*/  STS.U16 [R127+0x13300], R18 ;  /* 0x013300127f007388 */ /* 0x000fe20000000400 */
[----:B0-----:R-:W-:-:S03]  /*5eb0*/  CS2R R118, SRZ ;  /* 0x0000000000767805 */ /* 0x001fc6000001ff00 */
[----:B------:R0:W-:Y:S04]  /*5ec0*/  STS.U16 [R127+0x13700], R142 ;  /* 0x0137008e7f007388 */ /* 0x0001e80000000400 */
[----:B------:R1:W-:Y:S04]  /*5ed0*/  STS.U16 [R127+0x13b00], R122 ;  /* 0x013b007a7f007388 */ /* 0x0003e80000000400 */
[----:B------:R2:W-:Y:S01]  /*5ee0*/  STS.U16 [R127+0x13f00], R16 ;  /* 0x013f00107f007388 */ /* 0x0005e20000000400 */
[----:B0-----:R-:W-:-:S03]  /*5ef0*/  CS2R R142, SRZ ;  /* 0x00000000008e7805 */ /* 0x001fc6000001ff00 */
[----:B------:R-:W-:Y:S01]  /*5f00*/  STS.U16 [R127+0x14300], R14 ;  /* 0x0143000e7f007388 */ /* 0x000fe20000000400 */
[----:B-1----:R-:W-:-:S03]  /*5f10*/  CS2R R122, SRZ ;  /* 0x00000000007a7805 */ /* 0x002fc6000001ff00 */
[----:B------:R-:W-:Y:S01]  /*5f20*/  STS.U16 [R127+0x14700], R180 ;  /* 0x014700b47f007388 */ /* 0x000fe20000000400 */
[----:B--2---:R-:W-:-:S03]  /*5f30*/  IMAD.MOV.U32 R16, RZ, RZ, -0x800000 ;  /* 0xff800000ff107424 */ /* 0x004fc600078e00ff */
[----:B------:R0:W-:Y:S04]  /*5f40*/  STS.U16 [R127+0x14b00], R146 ;  /* 0x014b00927f007388 */ /* 0x0001e80000000400 */
[----:B------:R-:W-:Y:S04]  /*5f50*/  STS.U16 [R127+0x14f00], R12 ;  /* 0x014f000c7f007388 */ /* 0x000fe80000000400 */
[----:B------:R-:W-:Y:S01]  /*5f60*/  STS.U16 [R127+0x15300], R10 ;  /* 0x0153000a7f007388 */ /* 0x000fe20000000400 */
[----:B0-----:R-:W-:-:S03]  /*5f70*/  CS2R R146, SRZ ;  /* 0x0000000000927805 */ /* 0x001fc6000001ff00 */
        /* <DEDUP_REMOVED lines=8> */
[----:B------:R1:W-:Y:S04]  /*6000*/  STS.U16 [R127+0x17700], R140 ;  /* 0x0177008c7f007388 */ /* 0x0003e80000000400 */
[----:B------:R2:W-:Y:S01]  /*6010*/  STS.U16 [R127+0x17b00], R2 ;  /* 0x017b00027f007388 */ /* 0x0005e20000000400 */
[----:B0-----:R-:W-:-:S03]  /*6020*/  CS2R R144, SRZ ;  /* 0x0000000000907805 */ /* 0x001fc6000001ff00 */
[----:B------:R0:W-:Y:S01]  /*6030*/  STS.U16 [R127+0x17f00], R50 ;  /* 0x017f00327f007388 */ /* 0x0001e20000000400 */
[----:B-1----:R-:W-:Y:S02]  /*6040*/  CS2R R140, SRZ ;  /* 0x00000000008c7805 */ /* 0x002fe4000001ff00 */
[----:B--2---:R-:W-:Y:S02]  /*6050*/  LOP3.LUT R2, R250, 0xff, RZ, 0xc0, !PT ;  /* 0x000000fffa027812 */ /* 0x004fe400078ec0ff */
[----:B0-----:R-:W-:Y:S02]  /*6060*/  CS2R R50, SRZ ;  /* 0x0000000000327805 */ /* 0x001fe4000001ff00 */
[----:B------:R-:W-:Y:S01]  /*6070*/  CS2R R126, SRZ ;  /* 0x00000000007e7805 */ /* 0x000fe2000001ff00 */
[----:B------:R-:W-:Y:S06]  /*6080*/  @!P0 BRA `(.L_x_0) ;  /* 0x0000009c00a88947 */ /* 0x000fec0003800000 */
[----:B------:R-:W0:Y:S01]  /*6090*/  S2R R247, SR_TID.X ;  /* 0x0000000000f77919 */ /* 0x000e220000002100 */
[----:B------:R-:W-:Y:S01]  /*60a0*/  IADD3 R0, R232, 0x20000, RZ ;  /* 0x00020000e8007810 */ /* 0x000fe20007ffe0ff */
[----:B------:R-:W1:Y:S01]  /*60b0*/  LDC.64 R4, c[0x0][0x260] ;  /* 0x00009800ff047b82 */ /* 0x000e620000000a00 */
[----:B------:R-:W-:Y:S01]  /*60c0*/  LOP3.LUT R3, R250, 0xc0, RZ, 0xc0, !PT ;  /* 0x000000c0fa037812 */ /* 0x000fe200078ec0ff */
[----:B------:R-:W-:Y:S01]  /*60d0*/  IMAD.MOV.U32 R10, RZ, RZ, RZ ;  /* 0x000000ffff0a7224 */ /* 0x000fe200078e00ff */
[----:B------:R-:W-:Y:S01]  /*60e0*/  SHF.R.U32.HI R0, RZ, 0x4, R0 ;  /* 0x00000004ff007819 */ /* 0x000fe20000011600 */
[----:B------:R-:W-:Y:S01]  /*60f0*/  IMAD.MOV.U32 R234, RZ, RZ, 0x3f800000 ;  /* 0x3f800000ffea7424 */ /* 0x000fe200078e00ff */
[----:B------:R-:W-:Y:S01]  /*6100*/  SHF.R.U32.HI R6, RZ, 0x2, R3 ;  /* 0x00000002ff067819 */ /* 0x000fe20000011603 */
[----:B------:R-:W-:Y:S01]  /*6110*/  IMAD.MOV.U32 R221, RZ, RZ, -0x800000 ;  /* 0xff800000ffdd7424 */ /* 0x000fe200078e00ff */
[----:B------:R-:W-:Y:S01]  /*6120*/  SGXT.U32 R252, R0, 0xe ;  /* 0x0000000e00fc781a */ /* 0x000fe20000000000 */
[----:B------:R-:W2:Y:S01]  /*6130*/  LDC.64 R172, c[0x0][0x250] ;  /* 0x00009400ffac7b82 */ /* 0x000ea20000000a00 */
[----:B------:R-:W-:Y:S01]  /*6140*/  SHF.R.U32.HI R18, RZ, 0x5, R250 ;  /* 0x00000005ff127819 */ /* 0x000fe200000116fa */
[----:B------:R-:W-:Y:S01]  /*6150*/  IMAD.MOV.U32 R229, RZ, RZ, RZ ;  /* 0x000000ffffe57224 */ /* 0x000fe200078e00ff */
[----:B------:R-:W-:-:S02]  /*6160*/  IADD3 R7, P0, R252, 0x2, RZ ;  /* 0x00000002fc077810 */ /* 0x000fc40007f1e0ff */
[----:B------:R-:W-:Y:S02]  /*6170*/  CS2R R54, SRZ ;  /* 0x0000000000367805 */ /* 0x000fe4000001ff00 */
[C---:B------:R-:W-:Y:S01]  /*6180*/  IADD3 R12, R18.reuse, 0x118, RZ ;  /* 0x00000118120c7810 */ /* 0x040fe20007ffe0ff */
[C---:B------:R-:W-:Y:S01]  /*6190*/  VIADD R13, R18.reuse, 0x138 ;  /* 0x00000138120d7836 */ /* 0x040fe20000000000 */
[----:B------:R-:W-:Y:S01]  /*61a0*/  R2UR UR10, R7 ;  /* 0x00000000070a72ca */ /* 0x000fe200000e0000 */
[----:B------:R-:W3:Y:S01]  /*61b0*/  LDC R9, c[0x0][0x258] ;  /* 0x00009600ff097b82 */ /* 0x000ee20000000800 */
[C---:B------:R-:W-:Y:S01]  /*61c0*/  VIADD R16, R18.reuse, 0x1b8 ;  /* 0x000001b812107836 */ /* 0x040fe20000000000 */
[C---:B------:R-:W-:Y:S01]  /*61d0*/  IADD3 R15, R18.reuse, 0x198, RZ ;  /* 0x00000198120f7810 */ /* 0x040fe20007ffe0ff */
[C---:B------:R-:W-:Y:S01]  /*61e0*/  VIADD R14, R18.reuse, 0x178 ;  /* 0x00000178120e7836 */ /* 0x040fe20000000000 */
[----:B------:R-:W-:Y:S01]  /*61f0*/  MOV R217, 0xff800000 ;  /* 0xff80000000d97802 */ /* 0x000fe20000000f00 */
[----:B------:R-:W-:Y:S01]  /*6200*/  VIADD R17, R18, 0x1d8 ;  /* 0x000001d812117836 */ /* 0x000fe20000000000 */
[----:B------:R-:W-:-:S02]  /*6210*/  MOV R233, 0x3f800000 ;  /* 0x3f80000000e97802 */ /* 0x000fc40000000f00 */
[----:B------:R-:W-:Y:S01]  /*6220*/  CS2R R56, SRZ ;  /* 0x0000000000387805 */ /* 0x000fe2000001ff00 */
[----:B------:R-:W4:Y:S01]  /*6230*/  LDC.64 R168, c[0x0][0x218] ;  /* 0x00008600ffa87b82 */ /* 0x000f220000000a00 */
[----:B-1----:R1:W-:Y:S01]  /*6240*/  STL [R1+0x5bc], R5 ;  /* 0x0005bc0501007387 */ /* 0x0023e20000100800 */
[----:B------:R-:W-:Y:S01]  /*6250*/  IMAD.MOV.U32 R8, RZ, RZ, R5 ;  /* 0x000000ffff087224 */ /* 0x000fe200078e0005 */
[----:B------:R-:W-:Y:S01]  /*6260*/  CS2R R58, SRZ ;  /* 0x00000000003a7805 */ /* 0x000fe2000001ff00 */
[----:B------:R-:W-:Y:S01]  /*6270*/  IMAD.MOV.U32 R11, RZ, RZ, R4 ;  /* 0x000000ffff0b7224 */ /* 0x000fe200078e0004 */
[----:B------:R-:W-:Y:S01]  /*6280*/  LOP3.LUT R4, R250, 0x1f, RZ, 0xc0, !PT ;  /* 0x0000001ffa047812 */ /* 0x000fe200078ec0ff */
[----:B0-----:R-:W-:Y:S01]  /*6290*/  IMAD.SHL.U32 R247, R247, 0x2, RZ ;  /* 0x00000002f7f77824 */ /* 0x001fe200078e00ff */
[----:B------:R-:W-:Y:S01]  /*62a0*/  CS2R R60, SRZ ;  /* 0x00000000003c7805 */ /* 0x000fe2000001ff00 */
[----:B------:R-:W0:Y:S01]  /*62b0*/  LDC.64 R36, c[0x0][0x220] ;  /* 0x00008800ff247b82 */ /* 0x000e220000000a00 */
[----:B--2---:R-:W-:Y:S01]  /*62c0*/  IMAD R152, R173, 0xd, RZ ;  /* 0x0000000dad987824 */ /* 0x004fe200078e02ff */
[----:B------:R-:W-:-:S02]  /*62d0*/  CS2R R62, SRZ ;  /* 0x00000000003e7805 */ /* 0x000fc4000001ff00 */
[----:B------:R-:W-:Y:S01]  /*62e0*/  LOP3.LUT R0, R247, 0x7e, RZ, 0xc0, !PT ;  /* 0x0000007ef7007812 */ /* 0x000fe200078ec0ff */
[----:B-1----:R-:W-:Y:S01]  /*62f0*/  IMAD.SHL.U32 R5, R2, 0x2, RZ ;  /* 0x0000000202057824 */ /* 0x002fe200078e00ff */
[----:B------:R-:W1:Y:S01]  /*6300*/  S2R R247, SR_CTAID.Y ;  /* 0x0000000000f77919 */ /* 0x000e620000002600 */
[----:B------:R-:W-:Y:S01]  /*6310*/  IMAD R153, R173, 0xe, RZ ;  /* 0x0000000ead997824 */ /* 0x000fe200078e02ff */
[----:B------:R-:W-:Y:S01]  /*6320*/  LEA R0, R3, R0, 0x6 ;  /* 0x0000000003007211 */ /* 0x000fe200078e30ff */
[----:B------:R-:W2:Y:S01]  /*6330*/  LDC R39, c[0x0][0x268] ;  /* 0x00009a00ff277b82 */ /* 0x000ea20000000800 */
[----:B------:R-:W-:Y:S01]  /*6340*/  IADD3.X R3, R10, 0x40000040, RZ, P0, !PT ;  /* 0x400000400a037810 */ /* 0x000fe200007fe4ff */
[----:B---3--:R-:W-:Y:S01]  /*6350*/  IMAD R2, R2, R9, RZ ;  /* 0x0000000902027224 */ /* 0x008fe200078e02ff */
[----:B------:R-:W-:Y:S01]  /*6360*/  LOP3.LUT R5, R5, R6, RZ, 0x3c, !PT ;  /* 0x0000000605057212 */ /* 0x000fe200078e3cff */
[----:B------:R-:W-:Y:S01]  /*6370*/  IMAD R6, R4, R8, RZ ;  /* 0x0000000804067224 */ /* 0x000fe200078e02ff */
[----:B------:R-:W-:Y:S01]  /*6380*/  R2UR UR11, R3 ;  /* 0x00000000030b72ca */ /* 0x000fe200000e0000 */
[----:B------:R-:W-:Y:S01]  /*6390*/  IMAD R154, R173, 0xf, RZ ;  /* 0x0000000fad9a7824 */ /* 0x000fe200078e02ff */
[----:B------:R-:W-:Y:S01]  /*63a0*/  IADD3.X R10, R10, -0x7fffffe0, RZ, P0, !PT ;  /* 0x800000200a0a7810 */ /* 0x000fe200007fe4ff */
[C---:B------:R-:W-:Y:S01]  /*63b0*/  IMAD.SHL.U32 R8, R6.reuse, 0x2, RZ ;  /* 0x0000000206087824 */ /* 0x040fe200078e00ff */
[----:B------:R-:W-:Y:S01]  /*63c0*/  CS2R R64, SRZ ;  /* 0x0000000000407805 */ /* 0x000fe2000001ff00 */
[----:B------:R-:W-:Y:S01]  /*63d0*/  IMAD.HI R6, R6, 0x2, RZ ;  /* 0x0000000206067827 */ /* 0x000fe200078e02ff */
[----:B------:R-:W-:-:S02]  /*63e0*/  R2UR UR4, R10 ;  /* 0x000000000a0472ca */ /* 0x000fc400000e0000 */
[----:B------:R-:W-:Y:S02]  /*63f0*/  CS2R R66, SRZ ;  /* 0x0000000000427805 */ /* 0x000fe4000001ff00 */
[----:B------:R-:W-:Y:S01]  /*6400*/  CS2R R68, SRZ ;  /* 0x0000000000447805 */ /* 0x000fe2000001ff00 */
[----:B------:R-:W-:Y:S01]  /*6410*/  VIADD R10, R18, 0xd8 ;  /* 0x000000d8120a7836 */ /* 0x000fe20000000000 */
[----:B------:R-:W-:Y:S01]  /*6420*/  CS2R R70, SRZ ;  /* 0x0000000000467805 */ /* 0x000fe2000001ff00 */
[C---:B------:R-:W-:Y:S01]  /*6430*/  IMAD.SHL.U32 R155, R173.reuse, 0x10, RZ ;  /* 0x00000010ad9b7824 */ /* 0x040fe200078e00ff */
[----:B------:R-:W-:Y:S01]  /*6440*/  CS2R R72, SRZ ;  /* 0x0000000000487805 */ /* 0x000fe2000001ff00 */
[C---:B------:R-:W-:Y:S01]  /*6450*/  IMAD R156, R173.reuse, 0x11, RZ ;  /* 0x00000011ad9c7824 */ /* 0x040fe200078e02ff */
[----:B------:R-:W-:Y:S01]  /*6460*/  UIADD3.64 UR6, UR10, 0x4, URZ ;  /* 0x000000040a067897 */ /* 0x000fe2000fffe03f */
[C---:B------:R-:W-:Y:S01]  /*6470*/  IMAD R157, R173.reuse, 0x12, RZ ;  /* 0x00000012ad9d7824 */ /* 0x040fe200078e02ff */
[----:B------:R-:W-:Y:S01]  /*6480*/  UIADD3.64 UR6, UR10, 0x100, URZ ;  /* 0x000001000a067897 */ /* 0x000fe2000fffe03f */
[----:B------:R-:W-:Y:S01]  /*6490*/  IMAD R158, R173, 0x13, RZ ;  /* 0x00000013ad9e7824 */ /* 0x000fe200078e02ff */
[----:B------:R-:W-:Y:S01]  /*64a0*/  UIADD3.64 UR6, UR10, 0x104, URZ ;  /* 0x000001040a067897 */ /* 0x000fe2000fffe03f */
[-C--:B--2---:R-:W-:Y:S01]  /*64b0*/  IMAD R27, R10, R39.reuse, RZ ;  /* 0x000000270a1b7224 */ /* 0x084fe200078e02ff */
[----:B------:R-:W-:Y:S01]  /*64c0*/  UMOV UR5, UR4 ;  /* 0x0000000400057c82 */ /* 0x000fe20008000000 */
[-C--:B------:R-:W-:Y:S01]  /*64d0*/  IMAD R30, R13, R39.reuse, RZ ;  /* 0x000000270d1e7224 */ /* 0x080fe200078e02ff */
[----:B------:R-:W-:Y:S01]  /*64e0*/  UMOV UR4, UR10 ;  /* 0x0000000a00047c82 */ /* 0x000fe20008000000 */
[----:B------:R-:W-:Y:S01]  /*64f0*/  IMAD R29, R12, R39, RZ ;  /* 0x000000270c1d7224 */ /* 0x000fe200078e02ff */
[----:B------:R-:W-:Y:S01]  /*6500*/  UIADD3.64 UR6, UR10, 0x200, URZ ;  /* 0x000002000a067897 */ /* 0x000fe2000fffe03f */
[C---:B-1----:R-:W-:Y:S01]  /*6510*/  IMAD R3, R247.reuse, R11, RZ ;  /* 0x0000000bf7037224 */ /* 0x042fe200078e02ff */
[----:B------:R-:W-:Y:S01]  /*6520*/  UIADD3.64 UR6, UR10, 0x204, URZ ;  /* 0x000002040a067897 */ /* 0x000fe2000fffe03f */
[----:B------:R-:W-:Y:S01]  /*6530*/  IMAD R172, R247, R172, RZ ;  /* 0x000000acf7ac7224 */ /* 0x000fe200078e02ff */
[----:B------:R-:W-:Y:S01]  /*6540*/  UIADD3.64 UR6, UR10, 0x300, URZ ;  /* 0x000003000a067897 */ /* 0x000fe2000fffe03f */
[C---:B------:R-:W-:Y:S01]  /*6550*/  IMAD.SHL.U32 R7, R3.reuse, 0x2, RZ ;  /* 0x0000000203077824 */ /* 0x040fe200078e00ff */
[----:B------:R-:W-:Y:S01]  /*6560*/  UIADD3.64 UR6, UR10, 0x304, URZ ;  /* 0x000003040a067897 */ /* 0x000fe2000fffe03f */
[----:B------:R-:W-:Y:S01]  /*6570*/  IMAD.HI R4, R3, 0x2, RZ ;  /* 0x0000000203047827 */ /* 0x000fe200078e02ff */
[----:B----4-:R-:W-:Y:S01]  /*6580*/  LEA R168, P0, R172, R168, 0x1 ;  /* 0x000000a8aca87211 */ /* 0x010fe200078008ff */
[----:B------:R-:W-:Y:S01]  /*6590*/  UIADD3.64 UR6, UR10, 0x400, URZ ;  /* 0x000004000a067897 */ /* 0x000fe2000fffe03f */
[----:B0-----:R-:W-:Y:S01]  /*65a0*/  IADD3 R239, P1, P2, R8, R36, R7 ;  /* 0x0000002408ef7210 */ /* 0x001fe20007a3e007 */
[----:B------:R-:W-:Y:S01]  /*65b0*/  IMAD R3, R9, 0x100, R2 ;  /* 0x0000010009037824 */ /* 0x000fe200078e0202 */
[----:B------:R-:W-:Y:S01]  /*65c0*/  LEA.HI.X.SX32 R172, R172, R169, 0x1, P0 ;  /* 0x000000a9acac7211 */ /* 0x000fe200000f0eff */
[----:B------:R-:W-:Y:S01]  /*65d0*/  VIADD R7, R18, 0x78 ;  /* 0x0000007812077836 */ /* 0x000fe20000000000 */
[----:B------:R-:W-:Y:S01]  /*65e0*/  IADD3.X R37, R6, R37, R4, P1, P2 ;  /* 0x0000002506257210 */ /* 0x000fe20000fe4404 */
[----:B------:R-:W-:Y:S01]  /*65f0*/  VIADD R6, R18, 0x58 ;  /* 0x0000005812067836 */ /* 0x000fe20000000000 */
[----:B------:R-:W-:Y:S01]  /*6600*/  LEA R170, P0, R2, R168, 0x1 ;  /* 0x000000a802aa7211 */ /* 0x000fe200078008ff */
[-C--:B------:R-:W-:Y:S01]  /*6610*/  IMAD R24, R7, R39.reuse, RZ ;  /* 0x0000002707187224 */ /* 0x080fe200078e02ff */
[----:B------:R-:W-:Y:S01]  /*6620*/  SHF.R.U32.HI R4, RZ, 0x5, R250 ;  /* 0x00000005ff047819 */ /* 0x000fe200000116fa */
[-C--:B------:R-:W-:Y:S01]  /*6630*/  IMAD R23, R6, R39.reuse, RZ ;  /* 0x0000002706177224 */ /* 0x080fe200078e02ff */
[----:B------:R-:W-:Y:S01]  /*6640*/  LEA.HI.X.SX32 R171, R2, R172, 0x1, P0 ;  /* 0x000000ac02ab7211 */ /* 0x000fe200000f0eff */
[----:B------:R-:W-:Y:S01]  /*6650*/  VIADD R9, R18, 0xb8 ;  /* 0x000000b812097836 */ /* 0x000fe20000000000 */
[----:B------:R-:W-:Y:S01]  /*6660*/  SGXT.U32 R2, R4, 0x3 ;  /* 0x000000030402781a */ /* 0x000fe20000000000 */
[C---:B------:R-:W-:Y:S01]  /*6670*/  VIADD R4, R18.reuse, 0x38 ;  /* 0x0000003812047836 */ /* 0x040fe20000000000 */
[----:B------:R-:W-:Y:S01]  /*6680*/  LEA R168, P1, R3, R168, 0x1 ;  /* 0x000000a803a87211 */ /* 0x000fe200078208ff */
[-C--:B------:R-:W-:Y:S01]  /*6690*/  IMAD R26, R9, R39.reuse, RZ ;  /* 0x00000027091a7224 */ /* 0x080fe200078e02ff */
[----:B------:R-:W-:Y:S01]  /*66a0*/  IADD3 R8, R18, 0x98, RZ ;  /* 0x0000009812087810 */ /* 0x000fe20007ffe0ff */
[-C--:B------:R-:W-:Y:S01]  /*66b0*/  IMAD R19, R2, R39.reuse, RZ ;  /* 0x0000002702137224 */ /* 0x080fe200078e02ff */
[----:B------:R-:W-:Y:S01]  /*66c0*/  LEA.HI.X.SX32 R169, R3, R172, 0x1, P1 ;  /* 0x000000ac03a97211 */ /* 0x000fe200008f0eff */
[----:B------:R-:W-:Y:S01]  /*66d0*/  IMAD R22, R4, R39, RZ ;  /* 0x0000002704167224 */ /* 0x000fe200078e02ff */
[C---:B------:R-:W-:Y:S01]  /*66e0*/  IADD3 R3, R18.reuse, 0x18, RZ ;  /* 0x0000001812037810 */ /* 0x040fe20007ffe0ff */
[----:B------:R-:W-:Y:S01]  /*66f0*/  IMAD R20, R39, 0x8, R19 ;  /* 0x0000000827147824 */ /* 0x000fe200078e0213 */
[-C--:B------:R-:W-:Y:S01]  /*6700*/  LEA R48, P4, R19, R239.reuse, 0x1 ;  /* 0x000000ef13307211 */ /* 0x080fe200078808ff */
[----:B------:R-:W-:Y:S01]  /*6710*/  VIADD R2, R18, 0x158 ;  /* 0x0000015812027836 */ /* 0x000fe20000000000 */
[----:B------:R-:W-:Y:S01]  /*6720*/  LEA R44, P1, R22, R239, 0x1 ;  /* 0x000000ef162c7211 */ /* 0x000fe200078208ff */
[----:B------:R-:W-:Y:S01]  /*6730*/  IMAD R21, R3, R39, RZ ;  /* 0x0000002703157224 */ /* 0x000fe200078e02ff */
[-C--:B------:R-:W-:Y:S01]  /*6740*/  LEA R52, P3, R20, R239.reuse, 0x1 ;  /* 0x000000ef14347211 */ /* 0x080fe200078608ff */
[----:B------:R-:W-:Y:S01]  /*6750*/  IMAD R3, R39, 0x8, R20 ;  /* 0x0000000827037824 */ /* 0x000fe200078e0214 */
[----:B------:R-:W-:Y:S01]  /*6760*/  LEA R50, P0, R23, R239, 0x1 ;  /* 0x000000ef17327211 */ /* 0x000fe200078008ff */
[----:B------:R-:W-:Y:S01]  /*6770*/  IMAD R31, R2, R39, RZ ;  /* 0x00000027021f7224 */ /* 0x000fe200078e02ff */
[----:B------:R-:W-:Y:S01]  /*6780*/  LEA R46, P2, R21, R239, 0x1 ;  /* 0x000000ef152e7211 */ /* 0x000fe200078408ff */
[----:B------:R-:W-:Y:S01]  /*6790*/  IMAD R4, R39, 0x10, R3 ;  /* 0x0000001027047824 */ /* 0x000fe200078e0203 */
[----:B------:R-:W-:Y:S01]  /*67a0*/  LEA.HI.X.SX32 R49, R19, R37, 0x1, P4 ;  /* 0x0000002513317211 */ /* 0x000fe200020f0eff */
[----:B------:R-:W-:Y:S01]  /*67b0*/  IMAD R25, R8, R39, RZ ;  /* 0x0000002708197224 */ /* 0x000fe200078e02ff */
[----:B------:R-:W-:Y:S01]  /*67c0*/  LEA R42, P6, R24, R239, 0x1 ;  /* 0x000000ef182a7211 */ /* 0x000fe200078c08ff */
[----:B------:R-:W-:Y:S01]  /*67d0*/  IMAD R6, R39, 0x8, R4 ;  /* 0x0000000827067824 */ /* 0x000fe200078e0204 */
[----:B------:R-:W-:Y:S01]  /*67e0*/  LEA.HI.X.SX32 R53, R20, R37, 0x1, P3 ;  /* 0x0000002514357211 */ /* 0x000fe200018f0eff */
[----:B------:R-:W-:Y:S01]  /*67f0*/  VIADD R11, R18, 0xf8 ;  /* 0x000000f8120b7836 */ /* 0x000fe20000000000 */
[----:B------:R-:W-:Y:S01]  /*6800*/  LEA R40, P5, R25, R239, 0x1 ;  /* 0x000000ef19287211 */ /* 0x000fe200078a08ff */
[-C--:B------:R-:W-:Y:S01]  /*6810*/  IMAD R34, R16, R39.reuse, RZ ;  /* 0x0000002710227224 */ /* 0x080fe200078e02ff */
[----:B------:R-:W-:Y:S01]  /*6820*/  LEA R7, R39, R6, 0x3 ;  /* 0x0000000627077211 */ /* 0x000fe200078e18ff */
[----:B------:R-:W-:Y:S01]  /*6830*/  IMAD R28, R11, R39, RZ ;  /* 0x000000270b1c7224 */ /* 0x000fe200078e02ff */
[-C--:B------:R-:W-:Y:S01]  /*6840*/  LEA.HI.X.SX32 R47, R21, R37.reuse, 0x1, P2 ;  /* 0x00000025152f7211 */ /* 0x080fe200010f0eff */
[----:B------:R0:W-:Y:S01]  /*6850*/  STL.64 [R1+0x3b8], R48 ;  /* 0x0003b83001007387 */ /* 0x0001e20000100a00 */
[----:B------:R-:W-:Y:S01]  /*6860*/  IADD3 R18, R18, 0x1f8, RZ ;  /* 0x000001f812127810 */ /* 0x000fe20007ffe0ff */
[----:B------:R-:W-:Y:S01]  /*6870*/  IMAD R2, R39, 0x10, R7 ;  /* 0x0000001027027824 */ /* 0x000fe200078e0207 */
[-C--:B------:R-:W-:Y:S01]  /*6880*/  LEA.HI.X.SX32 R45, R22, R37.reuse, 0x1, P1 ;  /* 0x00000025162d7211 */ /* 0x080fe200008f0eff */
[----:B------:R-:W-:Y:S01]  /*6890*/  STL.64 [R1+0x3b0], R52 ;  /* 0x0003b03401007387 */ /* 0x000fe20000100a00 */
[-C--:B------:R-:W-:Y:S01]  /*68a0*/  LEA.HI.X.SX32 R51, R23, R37.reuse, 0x1, P0 ;  /* 0x0000002517337211 */ /* 0x080fe200000f0eff */
[----:B------:R-:W-:Y:S01]  /*68b0*/  IMAD R8, R39, 0x8, R2 ;  /* 0x0000000827087824 */ /* 0x000fe200078e0202 */
[----:B------:R-:W-:Y:S01]  /*68c0*/  LEA.HI.X.SX32 R43, R24, R37, 0x1, P6 ;  /* 0x00000025182b7211 */ /* 0x000fe200030f0eff */
[----:B------:R-:W-:Y:S01]  /*68d0*/  IMAD R32, R14, R39, RZ ;  /* 0x000000270e207224 */ /* 0x000fe200078e02ff */
[----:B------:R-:W-:Y:S01]  /*68e0*/  LEA R16, P3, R27, R239, 0x1 ;  /* 0x000000ef1b107211 */ /* 0x000fe200078608ff */
[----:B------:R-:W-:Y:S01]  /*68f0*/  IMAD R9, R39, 0x8, R8 ;  /* 0x0000000827097824 */ /* 0x000fe200078e0208 */
[----:B------:R-:W-:Y:S01]  /*6900*/  LEA.HI.X.SX32 R41, R25, R37, 0x1, P5 ;  /* 0x0000002519297211 */ /* 0x000fe200028f0eff */
[----:B------:R1:W-:Y:S01]  /*6910*/  STL.64 [R1+0x3a0], R46 ;  /* 0x0003a02e01007387 */ /* 0x0003e20000100a00 */
[----:B0-----:R-:W-:Y:S01]  /*6920*/  LEA R48, P4, R26, R239, 0x1 ;  /* 0x000000ef1a307211 */ /* 0x001fe200078808ff */
[----:B------:R-:W-:Y:S01]  /*6930*/  IMAD R33, R15, R39, RZ ;  /* 0x000000270f217224 */ /* 0x000fe200078e02ff */
[----:B------:R-:W-:Y:S01]  /*6940*/  LEA R10, R39, R9, 0x4 ;  /* 0x00000009270a7211 */ /* 0x000fe200078e20ff */
[-C--:B------:R-:W-:Y:S01]  /*6950*/  IMAD R36, R18, R39.reuse, RZ ;  /* 0x0000002712247224 */ /* 0x080fe200078e02ff */
[----:B------:R0:W-:Y:S01]  /*6960*/  STL.64 [R1+0x380], R44 ;  /* 0x0003802c01007387 */ /* 0x0001e20000100a00 */
[----:B------:R-:W-:Y:S01]  /*6970*/  IMAD R35, R17, R39, RZ ;  /* 0x0000002711237224 */ /* 0x000fe200078e02ff */
[----:B------:R-:W-:Y:S01]  /*6980*/  LEA R18, P0, R30, R239, 0x1 ;  /* 0x000000ef1e127211 */ /* 0x000fe200078008ff */
[----:B------:R-:W-:Y:S01]  /*6990*/  IMAD R11, R39, 0x8, R10 ;  /* 0x00000008270b7824 */ /* 0x000fe200078e020a */
[----:B------:R-:W-:Y:S01]  /*69a0*/  STL.64 [R1+0x360], R50 ;  /* 0x0003603201007387 */ /* 0x000fe20000100a00 */
[----:B------:R-:W-:Y:S01]  /*69b0*/  LEA.HI.X.SX32 R17, R27, R37, 0x1, P3 ;  /* 0x000000251b117211 */ /* 0x000fe200018f0eff */
[----:B------:R-:W-:Y:S01]  /*69c0*/  IMAD R159, R173, 0x14, RZ ;  /* 0x00000014ad9f7824 */ /* 0x000fe200078e02ff */
[----:B-1----:R-:W-:Y:S01]  /*69d0*/  LEA R46, P2, R28, R239, 0x1 ;  /* 0x000000ef1c2e7211 */ /* 0x002fe200078408ff */
[----:B------:R1:W-:Y:S01]  /*69e0*/  STL.64 [R1+0x340], R42 ;  /* 0x0003402a01007387 */ /* 0x0003e20000100a00 */
[-C--:B------:R-:W-:Y:S01]  /*69f0*/  LEA.HI.X.SX32 R49, R26, R37.reuse, 0x1, P4 ;  /* 0x000000251a317211 */ /* 0x080fe200020f0eff */
[----:B------:R-:W-:Y:S01]  /*6a00*/  IMAD R12, R39, 0x8, R11 ;  /* 0x00000008270c7824 */ /* 0x000fe200078e020b */
[----:B------:R-:W-:Y:S01]  /*6a10*/  LEA.HI.X.SX32 R47, R28, R37, 0x1, P2 ;  /* 0x000000251c2f7211 */ /* 0x000fe200010f0eff */
[----:B------:R2:W-:Y:S01]  /*6a20*/  STL.64 [R1+0x320], R40 ;  /* 0x0003202801007387 */ /* 0x0005e20000100a00 */
[-C--:B0-----:R-:W-:Y:S01]  /*6a30*/  LEA R44, P1, R29, R239.reuse, 0x1 ;  /* 0x000000ef1d2c7211 */ /* 0x081fe200078208ff */
[----:B------:R-:W-:Y:S01]  /*6a40*/  IMAD R13, R39, 0x10, R12 ;  /* 0x00000010270d7824 */ /* 0x000fe200078e020c */
[----:B------:R-:W-:Y:S01]  /*6a50*/  LEA R22, P4, R33, R239, 0x1 ;  /* 0x000000ef21167211 */ /* 0x000fe200078808ff */
[----:B------:R0:W-:Y:S01]  /*6a60*/  STL.64 [R1+0x2e0], R16 ;  /* 0x0002e01001007387 */ /* 0x0001e20000100a00 */
[-C--:B------:R-:W-:Y:S01]  /*6a70*/  LEA.HI.X.SX32 R19, R30, R37.reuse, 0x1, P0 ;  /* 0x000000251e137211 */ /* 0x080fe200000f0eff */
[----:B------:R-:W-:Y:S01]  /*6a80*/  IMAD R160, R173, 0x15, RZ ;  /* 0x00000015ada07824 */ /* 0x000fe200078e02ff */
[----:B------:R-:W-:Y:S01]  /*6a90*/  LEA.HI.X.SX32 R45, R29, R37, 0x1, P1 ;  /* 0x000000251d2d7211 */ /* 0x000fe200008f0eff */
[----:B------:R-:W-:Y:S01]  /*6aa0*/  STL.64 [R1+0x300], R48 ;  /* 0x0003003001007387 */ /* 0x000fe20000100a00 */
[-C--:B-1----:R-:W-:Y:S01]  /*6ab0*/  LEA R42, P6, R31, R239.reuse, 0x1 ;  /* 0x000000ef1f2a7211 */ /* 0x082fe200078c08ff */
[C---:B------:R-:W-:Y:S01]  /*6ac0*/  IMAD R161, R173.reuse, 0x16, RZ ;  /* 0x00000016ada17824 */ /* 0x040fe200078e02ff */
[-C--:B------:R-:W-:Y:S01]  /*6ad0*/  LEA R236, P1, R36, R239.reuse, 0x1 ;  /* 0x000000ef24ec7211 */ /* 0x080fe200078208ff */
[----:B------:R-:W-:Y:S01]  /*6ae0*/  STL.64 [R1+0x2c0], R46 ;  /* 0x0002c02e01007387 */ /* 0x000fe20000100a00 */
[C---:B--2---:R-:W-:Y:S01]  /*6af0*/  LEA R40, P5, R32.reuse, R239, 0x1 ;  /* 0x000000ef20287211 */ /* 0x044fe200078a08ff */
[----:B------:R-:W-:Y:S01]  /*6b00*/  IMAD R162, R173, 0x17, RZ ;  /* 0x00000017ada27824 */ /* 0x000fe200078e02ff */
[-C--:B------:R-:W-:Y:S01]  /*6b10*/  LEA.HI.X.SX32 R43, R31, R37.reuse, 0x1, P6 ;  /* 0x000000251f2b7211 */ /* 0x080fe200030f0eff */
[----:B------:R1:W-:Y:S01]  /*6b20*/  STL.64 [R1+0x280], R18 ;  /* 0x0002801201007387 */ /* 0x0003e20000100a00 */
[-C--:B------:R-:W-:Y:S01]  /*6b30*/  LEA.HI.X.SX32 R41, R32, R37.reuse, 0x1, P5 ;  /* 0x0000002520297211 */ /* 0x080fe200028f0eff */
[----:B------:R-:W-:Y:S01]  /*6b40*/  IMAD R163, R173, 0x18, RZ ;  /* 0x00000018ada37824 */ /* 0x000fe200078e02ff */
[----:B------:R-:W-:Y:S01]  /*6b50*/  LEA.HI.X.SX32 R23, R33, R37, 0x1, P4 ;  /* 0x0000002521177211 */ /* 0x000fe200020f0eff */
[----:B------:R-:W-:Y:S01]  /*6b60*/  STL.64 [R1+0x2a0], R44 ;  /* 0x0002a02c01007387 */ /* 0x000fe20000100a00 */
[-C--:B------:R-:W-:Y:S01]  /*6b70*/  LEA R244, P2, R35, R239.reuse, 0x1 ;  /* 0x000000ef23f47211 */ /* 0x080fe200078408ff */
[----:B------:R-:W-:Y:S01]  /*6b80*/  IMAD R164, R173, 0x19, RZ ;  /* 0x00000019ada47824 */ /* 0x000fe200078e02ff */
[----:B------:R-:W-:Y:S01]  /*6b90*/  LEA R20, P3, R34, R239, 0x1 ;  /* 0x000000ef22147211 */ /* 0x000fe200078608ff */
[----:B------:R-:W-:Y:S01]  /*6ba0*/  STL.64 [R1+0x260], R42 ;  /* 0x0002602a01007387 */ /* 0x000fe20000100a00 */
[----:B------:R-:W-:Y:S01]  /*6bb0*/  LEA R14, R39, R13, 0x3 ;  /* 0x0000000d270e7211 */ /* 0x000fe200078e18ff */
[----:B------:R-:W-:Y:S01]  /*6bc0*/  IMAD R165, R173, 0x1a, RZ ;  /* 0x0000001aada57824 */ /* 0x000fe200078e02ff */
[----:B------:R-:W-:Y:S01]  /*6bd0*/  LEA.HI.X.SX32 R237, R36, R37, 0x1, P1 ;  /* 0x0000002524ed7211 */ /* 0x000fe200008f0eff */
[----:B------:R-:W-:Y:S01]  /*6be0*/  STL.64 [R1+0x240], R40 ;  /* 0x0002402801007387 */ /* 0x000fe20000100a00 */
[----:B------:R-:W-:Y:S01]  /*6bf0*/  LEA R26, P0, R3, R239, 0x1 ;  /* 0x000000ef031a7211 */ /* 0x000fe200078008ff */
[----:B------:R-:W-:Y:S01]  /*6c00*/  IMAD R15, R39, 0x8, R14 ;  /* 0x00000008270f7824 */ /* 0x000fe200078e020e */
[----:B------:R-:W-:Y:S01]  /*6c10*/  LEA.HI.X.SX32 R245, R35, R37, 0x1, P2 ;  /* 0x0000002523f57211 */ /* 0x000fe200010f0eff */
[----:B------:R2:W-:Y:S01]  /*6c20*/  STL.64 [R1+0x220], R22 ;  /* 0x0002201601007387 */ /* 0x0005e20000100a00 */
[----:B------:R-:W-:Y:S01]  /*6c30*/  LEA R24, P1, R4, R239, 0x1 ;  /* 0x000000ef04187211 */ /* 0x000fe200078208ff */
[----:B0-----:R-:W-:Y:S01]  /*6c40*/  IMAD R16, R39, 0x10, R15 ;  /* 0x0000001027107824 */ /* 0x001fe200078e020f */
[-C--:B------:R-:W-:Y:S01]  /*6c50*/  LEA.HI.X.SX32 R21, R34, R37.reuse, 0x1, P3 ;  /* 0x0000002522157211 */ /* 0x080fe200018f0eff */
[----:B------:R-:W-:Y:S01]  /*6c60*/  IMAD R166, R173, 0x1b, RZ ;  /* 0x0000001bada67824 */ /* 0x000fe200078e02ff */
[-C--:B------:R-:W-:Y:S01]  /*6c70*/  LEA.HI.X.SX32 R27, R3, R37.reuse, 0x1, P0 ;  /* 0x00000025031b7211 */ /* 0x080fe200000f0eff */
[----:B------:R-:W-:Y:S01]  /*6c80*/  IMAD R17, R39, 0x8, R16 ;  /* 0x0000000827117824 */ /* 0x000fe200078e0210 */
[----:B------:R-:W-:Y:S01]  /*6c90*/  LEA.HI.X.SX32 R25, R4, R37, 0x1, P1 ;  /* 0x0000002504197211 */ /* 0x000fe200008f0eff */
[----:B------:R0:W-:Y:S01]  /*6ca0*/  STL.64 [R1+0x200], R20 ;  /* 0x0002001401007387 */ /* 0x0001e20000100a00 */
[----:B------:R-:W-:Y:S01]  /*6cb0*/  IMAD R167, R173, 0x1c, RZ ;  /* 0x0000001cada77824 */ /* 0x000fe200078e02ff */
[----:B------:R-:W-:Y:S01]  /*6cc0*/  UIADD3.64 UR6, UR10, 0x404, URZ ;  /* 0x000004040a067897 */ /* 0x000fe2000fffe03f */
[----:B-1----:R-:W-:Y:S01]  /*6cd0*/  LEA R18, R39, R17, 0x3 ;  /* 0x0000001127127211 */ /* 0x002fe200078e18ff */
[----:B------:R1:W-:Y:S01]  /*6ce0*/  STL.64 [R1+0x3a8], R26 ;  /* 0x0003a81a01007387 */ /* 0x0003e20000100a00 */
[C---:B--2---:R-:W-:Y:S01]  /*6cf0*/  LEA R22, P2, R6.reuse, R239, 0x1 ;  /* 0x000000ef06167211 */ /* 0x044fe200078408ff */
[----:B------:R-:W-:Y:S01]  /*6d00*/  IMAD R172, R173, 0x1d, RZ ;  /* 0x0000001dadac7824 */ /* 0x000fe200078e02ff */
[----:B------:R-:W-:Y:S01]  /*6d10*/  UIADD3.64 UR6, UR4, 0x3fe, URZ ;  /* 0x000003fe04067897 */ /* 0x000fe2000fffe03f */
[----:B------:R2:W-:Y:S01]  /*6d20*/  STL.64 [R1+0x398], R24 ;  /* 0x0003981801007387 */ /* 0x0005e20000100a00 */
[----:B------:R-:W-:Y:S01]  /*6d30*/  LEA.HI.X.SX32 R23, R6, R37, 0x1, P2 ;  /* 0x0000002506177211 */ /* 0x000fe200010f0eff */
[----:B------:R-:W-:Y:S01]  /*6d40*/  IMAD R19, R39, 0x10, R18 ;  /* 0x0000001027137824 */ /* 0x000fe200078e0212 */
[----:B------:R-:W-:Y:S01]  /*6d50*/  UIADD3.64 UR8, UR10, 0x2, URZ ;  /* 0x000000020a087897 */ /* 0x000fe2000fffe03f */
[----:B------:R-:W-:Y:S01]  /*6d60*/  IMAD R174, R173, 0x1e, RZ ;  /* 0x0000001eadae7824 */ /* 0x000fe200078e02ff */
[----:B------:R-:W-:Y:S01]  /*6d70*/  UIADD3.64 UR8, UR10, 0xfe, URZ ;  /* 0x000000fe0a087897 */ /* 0x000fe2000fffe03f */
[----:B------:R3:W-:Y:S01]  /*6d80*/  STL.64 [R1+0x390], R22 ;  /* 0x0003901601007387 */ /* 0x0007e20000100a00 */
[----:B0-----:R-:W-:Y:S01]  /*6d90*/  IMAD R20, R39, 0x8, R19 ;  /* 0x0000000827147824 */ /* 0x001fe200078e0213 */
[-C--:B-1----:R-:W-:Y:S01]  /*6da0*/  LEA R26, P0, R7, R239.reuse, 0x1 ;  /* 0x000000ef071a7211 */ /* 0x082fe200078008ff */
[----:B------:R-:W-:Y:S01]  /*6db0*/  IMAD R175, R173, 0x1f, RZ ;  /* 0x0000001fadaf7824 */ /* 0x000fe200078e02ff */
[----:B------:R-:W-:Y:S01]  /*6dc0*/  UIADD3.64 UR8, UR10, 0x102, URZ ;  /* 0x000001020a087897 */ /* 0x000fe2000fffe03f */
[----:B------:R-:W-:Y:S01]  /*6dd0*/  IMAD R21, R39, 0x8, R20 ;  /* 0x0000000827157824 */ /* 0x000fe200078e0214 */
[C---:B--2---:R-:W-:Y:S01]  /*6de0*/  LEA R24, P1, R2.reuse, R239, 0x1 ;  /* 0x000000ef02187211 */ /* 0x044fe200078208ff */
[----:B------:R-:W-:Y:S01]  /*6df0*/  UIADD3.64 UR8, UR10, 0x1fe, URZ ;  /* 0x000001fe0a087897 */ /* 0x000fe2000fffe03f */
[-C--:B------:R-:W-:Y:S01]  /*6e00*/  LEA.HI.X.SX32 R27, R7, R37.reuse, 0x1, P0 ;  /* 0x00000025071b7211 */ /* 0x080fe200000f0eff */
[----:B------:R-:W-:Y:S01]  /*6e10*/  UIADD3.64 UR8, UR10, 0x202, URZ ;  /* 0x000002020a087897 */ /* 0x000fe2000fffe03f */
[----:B------:R-:W-:-:S02]  /*6e20*/  LEA.HI.X.SX32 R25, R2, R37, 0x1, P1 ;  /* 0x0000002502197211 */ /* 0x000fc400008f0eff */
[----:B------:R-:W-:Y:S02]  /*6e30*/  CS2R R28, SRZ ;  /* 0x00000000001c7805 */ /* 0x000fe4000001ff00 */
[C---:B---3--:R-:W-:Y:S01]  /*6e40*/  LEA R22, P2, R8.reuse, R239, 0x1 ;  /* 0x000000ef08167211 */ /* 0x048fe200078408ff */
[----:B------:R0:W-:Y:S01]  /*6e50*/  STL.64 [R1+0x388], R26 ;  /* 0x0003881a01007387 */ /* 0x0001e20000100a00 */
[C---:B------:R-:W-:Y:S02]  /*6e60*/  LEA R3, R39.reuse, R21, 0x4 ;  /* 0x0000001527037211 */ /* 0x040fe400078e20ff */
[----:B------:R-:W-:Y:S02]  /*6e70*/  CS2R R30, SRZ ;  /* 0x00000000001e7805 */ /* 0x000fe4000001ff00 */
[----:B------:R-:W-:Y:S01]  /*6e80*/  LEA.HI.X.SX32 R23, R8, R37, 0x1, P2 ;  /* 0x0000002508177211 */ /* 0x000fe200010f0eff */
[----:B------:R1:W-:Y:S01]  /*6e90*/  STL.64 [R1+0x378], R24 ;  /* 0x0003781801007387 */ /* 0x0003e20000100a00 */
[----:B------:R-:W-:Y:S01]  /*6ea0*/  CS2R R32, SRZ ;  /* 0x0000000000207805 */ /* 0x000fe2000001ff00 */
[C---:B------:R-:W-:Y:S01]  /*6eb0*/  IMAD R4, R39.reuse, 0x8, R3 ;  /* 0x0000000827047824 */ /* 0x040fe200078e0203 */
[----:B------:R-:W-:Y:S01]  /*6ec0*/  CS2R R34, SRZ ;  /* 0x0000000000227805 */ /* 0x000fe2000001ff00 */
[----:B------:R2:W-:Y:S01]  /*6ed0*/  STL.64 [R1+0x370], R22 ;  /* 0x0003701601007387 */ /* 0x0005e20000100a00 */
[----:B------:R-:W-:Y:S01]  /*6ee0*/  CS2R R40, SRZ ;  /* 0x0000000000287805 */ /* 0x000fe2000001ff00 */
[----:B------:R-:W-:Y:S01]  /*6ef0*/  IMAD R2, R39, 0x8, R4 ;  /* 0x0000000827027824 */ /* 0x000fe200078e0204 */
[----:B------:R-:W-:-:S02]  /*6f00*/  CS2R R42, SRZ ;  /* 0x00000000002a7805 */ /* 0x000fc4000001ff00 */
[-C--:B0-----:R-:W-:Y:S02]  /*6f10*/  LEA R26, P0, R9, R239.reuse, 0x1 ;  /* 0x000000ef091a7211 */ /* 0x081fe400078008ff */
[----:B------:R-:W-:Y:S01]  /*6f20*/  CS2R R44, SRZ ;  /* 0x00000000002c7805 */ /* 0x000fe2000001ff00 */
[----:B------:R-:W-:Y:S01]  /*6f30*/  IMAD R6, R39, 0x10, R2 ;  /* 0x0000001027067824 */ /* 0x000fe200078e0202 */
[----:B------:R-:W-:Y:S02]  /*6f40*/  CS2R R46, SRZ ;  /* 0x00000000002e7805 */ /* 0x000fe4000001ff00 */
[----:B-1----:R-:W-:Y:S02]  /*6f50*/  LEA R24, P1, R10, R239, 0x1 ;  /* 0x000000ef0a187211 */ /* 0x002fe400078208ff */
[----:B------:R-:W-:Y:S02]  /*6f60*/  CS2R R48, SRZ ;  /* 0x0000000000307805 */ /* 0x000fe4000001ff00 */
[----:B------:R-:W-:-:S02]  /*6f70*/  LEA.HI.X.SX32 R27, R9, R37, 0x1, P0 ;  /* 0x00000025091b7211 */ /* 0x000fc400000f0eff */
[----:B------:R-:W-:Y:S02]  /*6f80*/  CS2R R50, SRZ ;  /* 0x0000000000327805 */ /* 0x000fe4000001ff00 */
[C---:B--2---:R-:W-:Y:S02]  /*6f90*/  LEA R22, P2, R11.reuse, R239, 0x1 ;  /* 0x000000ef0b167211 */ /* 0x044fe400078408ff */
[----:B------:R-:W-:Y:S02]  /*6fa0*/  CS2R R52, SRZ ;  /* 0x0000000000347805 */ /* 0x000fe4000001ff00 */
[-C--:B------:R-:W-:Y:S01]  /*6fb0*/  LEA.HI.X.SX32 R25, R10, R37.reuse, 0x1, P1 ;  /* 0x000000250a197211 */ /* 0x080fe200008f0eff */
[----:B------:R0:W-:Y:S01]  /*6fc0*/  STL.64 [R1+0x368], R26 ;  /* 0x0003681a01007387 */ /* 0x0001e20000100a00 */
[----:B------:R-:W-:Y:S02]  /*6fd0*/  LEA.HI.X.SX32 R23, R11, R37, 0x1, P2 ;  /* 0x000000250b177211 */ /* 0x000fe400010f0eff */
[----:B------:R-:W-:-:S02]  /*6fe0*/  CS2R R74, SRZ ;  /* 0x00000000004a7805 */ /* 0x000fc4000001ff00 */
[C---:B------:R-:W-:Y:S01]  /*6ff0*/  LEA R7, R39.reuse, R6, 0x3 ;  /* 0x0000000627077211 */ /* 0x040fe200078e18ff */
[----:B------:R1:W-:Y:S01]  /*7000*/  STL.64 [R1+0x358], R24 ;  /* 0x0003581801007387 */ /* 0x0003e20000100a00 */
[----:B------:R-:W-:Y:S02]  /*7010*/  CS2R R76, SRZ ;  /* 0x00000000004c7805 */ /* 0x000fe4000001ff00 */
[----:B------:R-:W-:Y:S02]  /*7020*/  CS2R R78, SRZ ;  /* 0x00000000004e7805 */ /* 0x000fe4000001ff00 */
[----:B------:R-:W-:Y:S01]  /*7030*/  CS2R R80, SRZ ;  /* 0x0000000000507805 */ /* 0x000fe2000001ff00 */
[----:B------:R2:W-:Y:S01]  /*7040*/  STL.64 [R1+0x350], R22 ;  /* 0x0003501601007387 */ /* 0x0005e20000100a00 */
[----:B------:R-:W-:Y:S01]  /*7050*/  IMAD R8, R39, 0x8, R7 ;  /* 0x0000000827087824 */ /* 0x000fe200078e0207 */
[----:B------:R-:W-:Y:S02]  /*7060*/  CS2R R82, SRZ ;  /* 0x0000000000527805 */ /* 0x000fe4000001ff00 */
[----:B------:R-:W-:-:S02]  /*7070*/  CS2R R84, SRZ ;  /* 0x0000000000547805 */ /* 0x000fc4000001ff00 */
[CC--:B0-----:R-:W-:Y:S01]  /*7080*/  LEA R26, P0, R12.reuse, R239.reuse, 0x1 ;  /* 0x000000ef0c1a7211 */ /* 0x0c1fe200078008ff */
[----:B------:R-:W-:Y:S01]  /*7090*/  IMAD R9, R39, 0x10, R8 ;  /* 0x0000001027097824 */ /* 0x000fe200078e0208 */
[----:B------:R-:W-:Y:S02]  /*70a0*/  CS2R R86, SRZ ;  /* 0x0000000000567805 */ /* 0x000fe4000001ff00 */
[----:B------:R-:W-:Y:S02]  /*70b0*/  CS2R R88, SRZ ;  /* 0x0000000000587805 */ /* 0x000fe4000001ff00 */
[----:B-1----:R-:W-:Y:S01]  /*70c0*/  LEA R24, P1, R13, R239, 0x1 ;  /* 0x000000ef0d187211 */ /* 0x002fe200078208ff */
[----:B------:R-:W-:Y:S01]  /*70d0*/  IMAD R10, R39, 0x8, R9 ;  /* 0x00000008270a7824 */ /* 0x000fe200078e0209 */
[----:B------:R-:W-:Y:S02]  /*70e0*/  LEA.HI.X.SX32 R27, R12, R37, 0x1, P0 ;  /* 0x000000250c1b7211 */ /* 0x000fe400000f0eff */
[----:B------:R-:W-:-:S02]  /*70f0*/  CS2R R90, SRZ ;  /* 0x00000000005a7805 */ /* 0x000fc4000001ff00 */
[C---:B--2---:R-:W-:Y:S02]  /*7100*/  LEA R22, P2, R14.reuse, R239, 0x1 ;  /* 0x000000ef0e167211 */ /* 0x044fe400078408ff */
[----:B------:R-:W-:Y:S02]  /*7110*/  CS2R R92, SRZ ;  /* 0x00000000005c7805 */ /* 0x000fe4000001ff00 */
[-C--:B------:R-:W-:Y:S01]  /*7120*/  LEA.HI.X.SX32 R25, R13, R37.reuse, 0x1, P1 ;  /* 0x000000250d197211 */ /* 0x080fe200008f0eff */
[----:B------:R0:W-:Y:S01]  /*7130*/  STL.64 [R1+0x348], R26 ;  /* 0x0003481a01007387 */ /* 0x0001e20000100a00 */
[----:B------:R-:W-:Y:S02]  /*7140*/  LEA.HI.X.SX32 R23, R14, R37, 0x1, P2 ;  /* 0x000000250e177211 */ /* 0x000fe400010f0eff */
[----:B------:R-:W-:Y:S02]  /*7150*/  CS2R R94, SRZ ;  /* 0x00000000005e7805 */ /* 0x000fe4000001ff00 */
[----:B------:R-:W-:Y:S01]  /*7160*/  LEA R12, P2, R17, R239, 0x1 ;  /* 0x000000ef110c7211 */ /* 0x000fe200078408ff */
[----:B------:R1:W-:Y:S01]  /*7170*/  STL.64 [R1+0x338], R24 ;  /* 0x0003381801007387 */ /* 0x0003e20000100a00 */
[----:B------:R-:W-:-:S02]  /*7180*/  LEA R11, R39, R10, 0x3 ;  /* 0x0000000a270b7211 */ /* 0x000fc400078e18ff */
[----:B------:R-:W-:Y:S02]  /*7190*/  CS2R R96, SRZ ;  /* 0x0000000000607805 */ /* 0x000fe4000001ff00 */
[----:B------:R-:W-:Y:S01]  /*71a0*/  LEA.HI.X.SX32 R13, R17, R37, 0x1, P2 ;  /* 0x00000025110d7211 */ /* 0x000fe200010f0eff */
[----:B------:R2:W-:Y:S01]  /*71b0*/  STL.64 [R1+0x330], R22 ;  /* 0x0003301601007387 */ /* 0x0005e20000100a00 */
[----:B------:R-:W-:Y:S02]  /*71c0*/  LEA R14, P2, R20, R239, 0x1 ;  /* 0x000000ef140e7211 */ /* 0x000fe400078408ff */
[----:B------:R-:W-:Y:S02]  /*71d0*/  CS2R R98, SRZ ;  /* 0x0000000000627805 */ /* 0x000fe4000001ff00 */
[----:B------:R-:W-:Y:S02]  /*71e0*/  CS2R R100, SRZ ;  /* 0x0000000000647805 */ /* 0x000fe4000001ff00 */
[----:B0-----:R-:W-:-:S02]  /*71f0*/  CS2R R26, SRZ ;  /* 0x00000000001a7805 */ /* 0x001fc4000001ff00 */
[----:B------:R-:W-:Y:S02]  /*7200*/  CS2R R102, SRZ ;  /* 0x0000000000667805 */ /* 0x000fe4000001ff00 */
[----:B------:R-:W-:Y:S02]  /*7210*/  CS2R R104, SRZ ;  /* 0x0000000000687805 */ /* 0x000fe4000001ff00 */
[----:B------:R-:W-:Y:S02]  /*7220*/  CS2R R106, SRZ ;  /* 0x00000000006a7805 */ /* 0x000fe4000001ff00 */
[----:B-1----:R-:W-:Y:S02]  /*7230*/  LEA R24, P0, R15, R239, 0x1 ;  /* 0x000000ef0f187211 */ /* 0x002fe400078008ff */
[----:B------:R-:W-:Y:S02]  /*7240*/  CS2R R108, SRZ ;  /* 0x00000000006c7805 */ /* 0x000fe4000001ff00 */
[----:B------:R-:W-:-:S02]  /*7250*/  CS2R R110, SRZ ;  /* 0x00000000006e7805 */ /* 0x000fc4000001ff00 */
[----:B------:R-:W-:Y:S02]  /*7260*/  CS2R R112, SRZ ;  /* 0x0000000000707805 */ /* 0x000fe4000001ff00 */
[C---:B--2---:R-:W-:Y:S02]  /*7270*/  LEA R22, P1, R16.reuse, R239, 0x1 ;  /* 0x000000ef10167211 */ /* 0x044fe400078208ff */
[----:B------:R-:W-:Y:S02]  /*7280*/  CS2R R114, SRZ ;  /* 0x0000000000727805 */ /* 0x000fe4000001ff00 */
[-C--:B------:R-:W-:Y:S02]  /*7290*/  LEA.HI.X.SX32 R25, R15, R37.reuse, 0x1, P0 ;  /* 0x000000250f197211 */ /* 0x080fe400000f0eff */
[----:B------:R-:W-:Y:S02]  /*72a0*/  CS2R R116, SRZ ;  /* 0x0000000000747805 */ /* 0x000fe4000001ff00 */
[----:B------:R-:W-:-:S02]  /*72b0*/  LEA.HI.X.SX32 R23, R16, R37, 0x1, P1 ;  /* 0x0000002510177211 */ /* 0x000fc400008f0eff */
[----:B------:R-:W-:Y:S02]  /*72c0*/  CS2R R118, SRZ ;  /* 0x0000000000767805 */ /* 0x000fe4000001ff00 */
[----:B------:R-:W-:Y:S01]  /*72d0*/  LEA.HI.X.SX32 R15, R20, R37, 0x1, P2 ;  /* 0x00000025140f7211 */ /* 0x000fe200010f0eff */
[----:B------:R0:W-:Y:S01]  /*72e0*/  STL.64 [R1+0x328], R24 ;  /* 0x0003281801007387 */ /* 0x0001e20000100a00 */
[C---:B------:R-:W-:Y:S02]  /*72f0*/  LEA R16, P2, R4.reuse, R239, 0x1 ;  /* 0x000000ef04107211 */ /* 0x040fe400078408ff */
[----:B------:R-:W-:Y:S02]  /*7300*/  CS2R R120, SRZ ;  /* 0x0000000000787805 */ /* 0x000fe4000001ff00 */
[----:B------:R-:W-:Y:S01]  /*7310*/  CS2R R122, SRZ ;  /* 0x00000000007a7805 */ /* 0x000fe2000001ff00 */
[----:B------:R1:W-:Y:S01]  /*7320*/  STL.64 [R1+0x318], R22 ;  /* 0x0003181601007387 */ /* 0x0003e20000100a00 */
[----:B------:R-:W-:-:S02]  /*7330*/  LEA.HI.X.SX32 R17, R4, R37, 0x1, P2 ;  /* 0x0000002504117211 */ /* 0x000fc400010f0eff */
[----:B------:R-:W-:Y:S02]  /*7340*/  CS2R R124, SRZ ;  /* 0x00000000007c7805 */ /* 0x000fe4000001ff00 */
[----:B------:R-:W-:Y:S01]  /*7350*/  CS2R R126, SRZ ;  /* 0x00000000007e7805 */ /* 0x000fe2000001ff00 */
[----:B------:R2:W-:Y:S01]  /*7360*/  STL.64 [R1+0x310], R12 ;  /* 0x0003100c01007387 */ /* 0x0005e20000100a00 */
[----:B------:R-:W-:Y:S02]  /*7370*/  CS2R R128, SRZ ;  /* 0x0000000000807805 */ /* 0x000fe4000001ff00 */
[----:B------:R-:W-:Y:S02]  /*7380*/  CS2R R130, SRZ ;  /* 0x0000000000827805 */ /* 0x000fe4000001ff00 */
[----:B------:R-:W-:Y:S02]  /*7390*/  CS2R R132, SRZ ;  /* 0x0000000000847805 */ /* 0x000fe4000001ff00 */
[----:B0-----:R-:W-:-:S02]  /*73a0*/  LEA R24, P0, R18, R239, 0x1 ;  /* 0x000000ef12187211 */ /* 0x001fc400078008ff */
[----:B------:R-:W-:Y:S02]  /*73b0*/  CS2R R134, SRZ ;  /* 0x0000000000867805 */ /* 0x000fe4000001ff00 */
[----:B------:R-:W-:Y:S02]  /*73c0*/  CS2R R136, SRZ ;  /* 0x0000000000887805 */ /* 0x000fe4000001ff00 */
[----:B------:R-:W-:Y:S02]  /*73d0*/  CS2R R138, SRZ ;  /* 0x00000000008a7805 */ /* 0x000fe4000001ff00 */
[----:B-1----:R-:W-:Y:S02]  /*73e0*/  LEA R22, P1, R19, R239, 0x1 ;  /* 0x000000ef13167211 */ /* 0x002fe400078208ff */
[----:B------:R-:W-:Y:S02]  /*73f0*/  CS2R R140, SRZ ;  /* 0x00000000008c7805 */ /* 0x000fe4000001ff00 */
[----:B------:R-:W-:-:S02]  /*7400*/  LEA.HI.X.SX32 R25, R18, R37, 0x1, P0 ;  /* 0x0000002512197211 */ /* 0x000fc400000f0eff */
[----:B------:R-:W-:Y:S02]  /*7410*/  CS2R R142, SRZ ;  /* 0x00000000008e7805 */ /* 0x000fe4000001ff00 */
[----:B------:R-:W-:Y:S01]  /*7420*/  LEA.HI.X.SX32 R23, R19, R37, 0x1, P1 ;  /* 0x0000002513177211 */ /* 0x000fe200008f0eff */
[----:B--2---:R-:W-:Y:S01]  /*7430*/  IMAD R12, R39, 0x10, R11 ;  /* 0x00000010270c7824 */ /* 0x004fe200078e020b */
[----:B------:R-:W-:Y:S01]  /*7440*/  LEA R18, P1, R3, R239, 0x1 ;  /* 0x000000ef03127211 */ /* 0x000fe200078208ff */
[----:B------:R0:W-:Y:S01]  /*7450*/  STL.64 [R1+0x308], R24 ;  /* 0x0003081801007387 */ /* 0x0001e20000100a00 */
[----:B------:R-:W-:Y:S01]  /*7460*/  CS2R R144, SRZ ;  /* 0x0000000000907805 */ /* 0x000fe2000001ff00 */
[----:B------:R-:W-:Y:S01]  /*7470*/  IMAD R13, R39, 0x8, R12 ;  /* 0x00000008270d7824 */ /* 0x000fe200078e020c */
[----:B------:R-:W-:Y:S01]  /*7480*/  LEA.HI.X.SX32 R19, R3, R37, 0x1, P1 ;  /* 0x0000002503137211 */ /* 0x000fe200008f0eff */
[----:B------:R1:W-:Y:S01]  /*7490*/  STL.64 [R1+0x2f8], R22 ;  /* 0x0002f81601007387 */ /* 0x0003e20000100a00 */
[----:B------:R-:W-:-:S02]  /*74a0*/  CS2R R146, SRZ ;  /* 0x0000000000927805 */ /* 0x000fc4000001ff00 */
[----:B------:R-:W-:Y:S02]  /*74b0*/  CS2R R148, SRZ ;  /* 0x0000000000947805 */ /* 0x000fe4000001ff00 */
[----:B------:R-:W-:Y:S01]  /*74c0*/  CS2R R150, SRZ ;  /* 0x0000000000967805 */ /* 0x000fe2000001ff00 */
[----:B------:R2:W-:Y:S01]  /*74d0*/  STL.64 [R1+0x2f0], R14 ;  /* 0x0002f00e01007387 */ /* 0x0005e20000100a00 */
[----:B------:R-:W-:Y:S01]  /*74e0*/  IMAD.IADD R5, R232, 0x1, R5 ;  /* 0x00000001e8057824 */ /* 0x000fe200078e0205 */
[----:B------:R-:W-:Y:S01]  /*74f0*/  UIADD3.64 UR8, UR10, 0x2fe, URZ ;  /* 0x000002fe0a087897 */ /* 0x000fe2000fffe03f */
[----:B0-----:R-:W-:Y:S01]  /*7500*/  CS2R R24, SRZ ;  /* 0x0000000000187805 */ /* 0x001fe2000001ff00 */
[----:B------:R-:W-:Y:S02]  /*7510*/  UIADD3.64 UR8, UR10, 0x302, URZ ;  /* 0x000003020a087897 */ /* 0x000fe4000fffe03f */
[----:B------:R-:W-:Y:S01]  /*7520*/  UIADD3.64 UR8, UR10, 0x3fe, URZ ;  /* 0x000003fe0a087897 */ /* 0x000fe2000fffe03f */
[----:B-1----:R-:W-:Y:S01]  /*7530*/  LEA R22, P0, R21, R239, 0x1 ;  /* 0x000000ef15167211 */ /* 0x002fe200078008ff */
[----:B------:R-:W-:-:S02]  /*7540*/  UIADD3.64 UR8, UR10, 0x402, URZ ;  /* 0x000004020a087897 */ /* 0x000fc4000fffe03f */
[----:B------:R-:W-:Y:S01]  /*7550*/  UIADD3.64 UR14, UR10, 0x4fe, URZ ;  /* 0x000004fe0a0e7897 */ /* 0x000fe2000fffe03f */
[----:B------:R-:W-:Y:S01]  /*7560*/  LEA.HI.X.SX32 R23, R21, R37, 0x1, P0 ;  /* 0x0000002515177211 */ /* 0x000fe200000f0eff */
[C---:B--2---:R-:W-:Y:S01]  /*7570*/  IMAD R14, R39.reuse, 0x8, R13 ;  /* 0x00000008270e7824 */ /* 0x044fe200078e020d */
[C---:B------:R-:W-:Y:S01]  /*7580*/  LEA R20, P0, R2.reuse, R239, 0x1 ;  /* 0x000000ef02147211 */ /* 0x040fe200078008ff */
[----:B------:R-:W-:Y:S02]  /*7590*/  UIADD3.64 UR18, UR10, 0x500, URZ ;  /* 0x000005000a127897 */ /* 0x000fe4000fffe03f */
[----:B------:R0:W-:Y:S01]  /*75a0*/  STL.64 [R1+0x2e8], R22 ;  /* 0x0002e81601007387 */ /* 0x0001e20000100a00 */
[----:B------:R-:W-:Y:S01]  /*75b0*/  LEA.HI.X.SX32 R21, R2, R37, 0x1, P0 ;  /* 0x0000002502157211 */ /* 0x000fe200000f0eff */
[----:B------:R-:W-:Y:S01]  /*75c0*/  UIADD3.64 UR22, UR10, 0x502, URZ ;  /* 0x000005020a167897 */ /* 0x000fe2000fffe03f */
[----:B------:R-:W-:Y:S01]  /*75d0*/  LEA R3, R39, R14, 0x4 ;  /* 0x0000000e27037211 */ /* 0x000fe200078e20ff */
[----:B------:R1:W-:Y:S01]  /*75e0*/  STL.64 [R1+0x2d8], R18 ;  /* 0x0002d81201007387 */ /* 0x0003e20000100a00 */
[----:B------:R-:W-:-:S02]  /*75f0*/  UIADD3.64 UR26, UR10, 0x504, URZ ;  /* 0x000005040a1a7897 */ /* 0x000fc4000fffe03f */
[----:B------:R-:W-:Y:S01]  /*7600*/  UIADD3.64 UR30, UR10, 0x5fe, URZ ;  /* 0x000005fe0a1e7897 */ /* 0x000fe2000fffe03f */
[----:B------:R2:W-:Y:S01]  /*7610*/  STL.64 [R1+0x2d0], R16 ;  /* 0x0002d01001007387 */ /* 0x0005e20000100a00 */
[C---:B------:R-:W-:Y:S01]  /*7620*/  IMAD R4, R39.reuse, 0x8, R3 ;  /* 0x0000000827047824 */ /* 0x040fe200078e0203 */
[----:B------:R-:W-:Y:S02]  /*7630*/  UIADD3.64 UR34, UR10, 0x600, URZ ;  /* 0x000006000a227897 */ /* 0x000fe4000fffe03f */
[----:B------:R3:W-:Y:S01]  /*7640*/  STL.64 [R1+0x2c8], R20 ;  /* 0x0002c81401007387 */ /* 0x0007e20000100a00 */
[----:B------:R-:W-:Y:S01]  /*7650*/  IMAD R2, R39, 0x8, R4 ;  /* 0x0000000827027824 */ /* 0x000fe200078e0204 */
[----:B------:R-:W-:Y:S01]  /*7660*/  UIADD3.64 UR38, UR10, 0x602, URZ ;  /* 0x000006020a267897 */ /* 0x000fe2000fffe03f */
[C---:B0-----:R-:W-:Y:S01]  /*7670*/  IMAD R22, R173.reuse, 0xb, RZ ;  /* 0x0000000bad167824 */ /* 0x041fe200078e02ff */
[CC--:B-1----:R-:W-:Y:S01]  /*7680*/  LEA R18, P1, R6.reuse, R239.reuse, 0x1 ;  /* 0x000000ef06127211 */ /* 0x0c2fe200078208ff */
[----:B------:R-:W-:Y:S01]  /*7690*/  IMAD R23, R173, 0xc, RZ ;  /* 0x0000000cad177824 */ /* 0x000fe200078e02ff */
[----:B------:R-:W-:Y:S01]  /*76a0*/  UIADD3.64 UR42, UR10, 0x604, URZ ;  /* 0x000006040a2a7897 */ /* 0x000fe2000fffe03f */
[----:B--2---:R-:W-:Y:S01]  /*76b0*/  LEA R16, P2, R7, R239, 0x1 ;  /* 0x000000ef07107211 */ /* 0x004fe200078408ff */
[----:B------:R-:W-:Y:S01]  /*76c0*/  UIADD3.64 UR46, UR10, 0x6fe, URZ ;  /* 0x000006fe0a2e7897 */ /* 0x000fe2000fffe03f */
[-C--:B------:R-:W-:Y:S01]  /*76d0*/  LEA.HI.X.SX32 R19, R6, R37.reuse, 0x1, P1 ;  /* 0x0000002506137211 */ /* 0x080fe200008f0eff */
[----:B------:R-:W-:Y:S01]  /*76e0*/  IMAD R6, R39, 0x10, R2 ;  /* 0x0000001027067824 */ /* 0x000fe200078e0202 */
[----:B------:R-:W-:Y:S01]  /*76f0*/  LEA.HI.X.SX32 R17, R7, R37, 0x1, P2 ;  /* 0x0000002507117211 */ /* 0x000fe200010f0eff */
[----:B------:R-:W-:Y:S01]  /*7700*/  UIADD3.64 UR50, UR10, 0x700, URZ ;  /* 0x000007000a327897 */ /* 0x000fe2000fffe03f */
[C---:B---3--:R-:W-:Y:S01]  /*7710*/  LEA R20, P0, R8.reuse, R239, 0x1 ;  /* 0x000000ef08147211 */ /* 0x048fe200078008ff */
[----:B------:R0:W-:Y:S01]  /*7720*/  STL.64 [R1+0x2b8], R18 ;  /* 0x0002b81201007387 */ /* 0x0001e20000100a00 */
[C---:B------:R-:W-:Y:S01]  /*7730*/  LEA R7, R39.reuse, R6, 0x3 ;  /* 0x0000000627077211 */ /* 0x040fe200078e18ff */
[----:B------:R-:W-:Y:S01]  /*7740*/  UIADD3.64 UR54, UR10, 0x702, URZ ;  /* 0x000007020a367897 */ /* 0x000fe2000fffe03f */
[----:B------:R-:W-:Y:S01]  /*7750*/  LEA.HI.X.SX32 R21, R8, R37, 0x1, P0 ;  /* 0x0000002508157211 */ /* 0x000fe200000f0eff */
[----:B------:R1:W-:Y:S01]  /*7760*/  STL.64 [R1+0x2b0], R16 ;  /* 0x0002b01001007387 */ /* 0x0003e20000100a00 */
[----:B------:R-:W-:Y:S01]  /*7770*/  UIADD3.64 UR58, UR10, 0x704, URZ ;  /* 0x000007040a3a7897 */ /* 0x000fe2000fffe03f */
[----:B------:R-:W-:-:S02]  /*7780*/  IMAD R8, R39, 0x8, R7 ;  /* 0x0000000827087824 */ /* 0x000fc400078e0207 */
[----:B------:R2:W-:Y:S01]  /*7790*/  STL.64 [R1+0x2a8], R20 ;  /* 0x0002a81401007387 */ /* 0x0005e20000100a00 */
[CC--:B0-----:R-:W-:Y:S02]  /*77a0*/  LEA R18, P1, R9.reuse, R239.reuse, 0x1 ;  /* 0x000000ef09127211 */ /* 0x0c1fe400078208ff */
[C---:B-1----:R-:W-:Y:S02]  /*77b0*/  LEA R16, P2, R10.reuse, R239, 0x1 ;  /* 0x000000ef0a107211 */ /* 0x042fe400078408ff */
[-C--:B------:R-:W-:Y:S01]  /*77c0*/  LEA.HI.X.SX32 R19, R9, R37.reuse, 0x1, P1 ;  /* 0x0000002509137211 */ /* 0x080fe200008f0eff */
[----:B------:R-:W-:Y:S01]  /*77d0*/  IMAD R9, R39, 0x10, R8 ;  /* 0x0000001027097824 */ /* 0x000fe200078e0208 */
[----:B------:R-:W-:Y:S02]  /*77e0*/  LEA.HI.X.SX32 R17, R10, R37, 0x1, P2 ;  /* 0x000000250a117211 */ /* 0x000fe400010f0eff */
[----:B--2---:R-:W-:Y:S01]  /*77f0*/  LEA R20, P0, R11, R239, 0x1 ;  /* 0x000000ef0b147211 */ /* 0x004fe200078008ff */
[----:B------:R0:W-:Y:S01]  /*7800*/  STL.64 [R1+0x298], R18 ;  /* 0x0002981201007387 */ /* 0x0001e20000100a00 */
[----:B------:R-:W-:-:S02]  /*7810*/  IMAD R10, R39, 0x8, R9 ;  /* 0x00000008270a7824 */ /* 0x000fc400078e0209 */
[----:B------:R-:W-:Y:S01]  /*7820*/  LEA.HI.X.SX32 R21, R11, R37, 0x1, P0 ;  /* 0x000000250b157211 */ /* 0x000fe200000f0eff */
[----:B------:R1:W-:Y:S01]  /*7830*/  STL.64 [R1+0x290], R16 ;  /* 0x0002901001007387 */ /* 0x0003e20000100a00 */
[----:B------:R-:W-:-:S03]  /*7840*/  LOP3.LUT R11, R0, 0x40, RZ, 0x3c, !PT ;  /* 0x00000040000b7812 */ /* 0x000fc600078e3cff */
[----:B------:R2:W-:Y:S02]  /*7850*/  STL.64 [R1+0x288], R20 ;  /* 0x0002881401007387 */ /* 0x0005e40000100a00 */
[----:B------:R-:W-:Y:S01]  /*7860*/  IMAD.IADD R11, R232, 0x1, R11 ;  /* 0x00000001e80b7824 */ /* 0x000fe200078e020b */
[CC--:B0-----:R-:W-:Y:S02]  /*7870*/  LEA R18, P1, R12.reuse, R239.reuse, 0x1 ;  /* 0x000000ef0c127211 */ /* 0x0c1fe400078208ff */
[C---:B-1----:R-:W-:Y:S02]  /*7880*/  LEA R16, P2, R13.reuse, R239, 0x1 ;  /* 0x000000ef0d107211 */ /* 0x042fe400078408ff */
[-C--:B------:R-:W-:Y:S02]  /*7890*/  LEA.HI.X.SX32 R19, R12, R37.reuse, 0x1, P1 ;  /* 0x000000250c137211 */ /* 0x080fe400008f0eff */
[----:B------:R-:W-:Y:S02]  /*78a0*/  LEA.HI.X.SX32 R17, R13, R37, 0x1, P2 ;  /* 0x000000250d117211 */ /* 0x000fe400010f0eff */
[C---:B--2---:R-:W-:Y:S01]  /*78b0*/  LEA R20, P0, R14.reuse, R239, 0x1 ;  /* 0x000000ef0e147211 */ /* 0x044fe200078008ff */
[----:B------:R0:W-:Y:S03]  /*78c0*/  STL.64 [R1+0x278], R18 ;  /* 0x0002781201007387 */ /* 0x0001e60000100a00 */
[----:B------:R-:W-:Y:S01]  /*78d0*/  LEA.HI.X.SX32 R21, R14, R37, 0x1, P0 ;  /* 0x000000250e157211 */ /* 0x000fe200000f0eff */
[----:B------:R1:W-:Y:S04]  /*78e0*/  STL.64 [R1+0x270], R16 ;  /* 0x0002701001007387 */ /* 0x0003e80000100a00 */
[----:B------:R2:W-:Y:S01]  /*78f0*/  STL.64 [R1+0x268], R20 ;  /* 0x0002681401007387 */ /* 0x0005e20000100a00 */
[----:B0-----:R-:W-:-:S02]  /*7900*/  LEA R18, P1, R3, R239, 0x1 ;  /* 0x000000ef03127211 */ /* 0x001fc400078208ff */
[C---:B-1----:R-:W-:Y:S02]  /*7910*/  LEA R16, P2, R4.reuse, R239, 0x1 ;  /* 0x000000ef04107211 */ /* 0x042fe400078408ff */
[-C--:B------:R-:W-:Y:S02]  /*7920*/  LEA.HI.X.SX32 R19, R3, R37.reuse, 0x1, P1 ;  /* 0x0000002503137211 */ /* 0x080fe400008f0eff */
[----:B------:R-:W-:Y:S01]  /*7930*/  LEA.HI.X.SX32 R17, R4, R37, 0x1, P2 ;  /* 0x0000002504117211 */ /* 0x000fe200010f0eff */
[C---:B--2---:R-:W-:Y:S01]  /*7940*/  IMAD R20, R173.reuse, 0x9, RZ ;  /* 0x00000009ad147824 */ /* 0x044fe200078e02ff */
[CC--:B------:R-:W-:Y:S01]  /*7950*/  LEA R14, P1, R6.reuse, R239.reuse, 0x1 ;  /* 0x000000ef060e7211 */ /* 0x0c0fe200078208ff */
[----:B------:R-:W-:Y:S01]  /*7960*/  IMAD R21, R173, 0xa, RZ ;  /* 0x0000000aad157824 */ /* 0x000fe200078e02ff */
[----:B------:R-:W-:Y:S01]  /*7970*/  LEA R12, P2, R7, R239, 0x1 ;  /* 0x000000ef070c7211 */ /* 0x000fe200078408ff */
[----:B------:R0:W-:Y:S01]  /*7980*/  STL.64 [R1+0x250], R16 ;  /* 0x0002501001007387 */ /* 0x0001e20000100a00 */
[----:B------:R-:W-:-:S02]  /*7990*/  LEA.HI.X.SX32 R15, R6, R37, 0x1, P1 ;  /* 0x00000025060f7211 */ /* 0x000fc400008f0eff */
[----:B------:R-:W-:Y:S01]  /*79a0*/  LEA.HI.X.SX32 R13, R7, R37, 0x1, P2 ;  /* 0x00000025070d7211 */ /* 0x000fe200010f0eff */
[----:B------:R1:W-:Y:S01]  /*79b0*/  STL.64 [R1+0x258], R18 ;  /* 0x0002581201007387 */ /* 0x0003e20000100a00 */
[----:B------:R-:W-:-:S05]  /*79c0*/  LEA R3, R39, R10, 0x3 ;  /* 0x0000000a27037211 */ /* 0x000fca00078e18ff */
[----:B------:R-:W-:Y:S01]  /*79d0*/  IMAD R4, R39, 0x10, R3 ;  /* 0x0000001027047824 */ /* 0x000fe200078e0203 */
[----:B0-----:R-:W-:-:S04]  /*79e0*/  LEA R16, P0, R2, R239, 0x1 ;  /* 0x000000ef02107211 */ /* 0x001fc800078008ff */
[----:B------:R-:W-:Y:S01]  /*79f0*/  LEA.HI.X.SX32 R17, R2, R37, 0x1, P0 ;  /* 0x0000002502117211 */ /* 0x000fe200000f0eff */
[----:B------:R-:W-:Y:S01]  /*7a00*/  IMAD R2, R39, 0x8, R4 ;  /* 0x0000000827027824 */ /* 0x000fe200078e0204 */
[C---:B-1----:R-:W-:Y:S01]  /*7a10*/  SHF.L.U32 R19, R173.reuse, 0x3, RZ ;  /* 0x00000003ad137819 */ /* 0x042fe200000006ff */
[----:B------:R-:W-:Y:S02]  /*7a20*/  IMAD R18, R173, 0x7, RZ ;  /* 0x00000007ad127824 */ /* 0x000fe400078e02ff */
[----:B------:R0:W-:Y:S01]  /*7a30*/  STL.64 [R1+0x248], R16 ;  /* 0x0002481001007387 */ /* 0x0001e20000100a00 */
[----:B------:R-:W-:-:S03]  /*7a40*/  IMAD R6, R39, 0x8, R2 ;  /* 0x0000000827067824 */ /* 0x000fc600078e0202 */
[----:B------:R1:W-:Y:S02]  /*7a50*/  STL.64 [R1+0x238], R14 ;  /* 0x0002380e01007387 */ /* 0x0003e40000100a00 */
[----:B------:R-:W-:Y:S02]  /*7a60*/  LEA R7, R39, R6, 0x4 ;  /* 0x0000000627077211 */ /* 0x000fe400078e20ff */
[----:B------:R2:W-:Y:S01]  /*7a70*/  STL.64 [R1+0x230], R12 ;  /* 0x0002300c01007387 */ /* 0x0005e20000100a00 */
[----:B0-----:R-:W-:-:S04]  /*7a80*/  LEA R16, P0, R8, R239, 0x1 ;  /* 0x000000ef08107211 */ /* 0x001fc800078008ff */
[----:B------:R-:W-:Y:S01]  /*7a90*/  LEA.HI.X.SX32 R17, R8, R37, 0x1, P0 ;  /* 0x0000002508117211 */ /* 0x000fe200000f0eff */
[----:B------:R-:W-:Y:S01]  /*7aa0*/  IMAD R8, R39, 0x8, R7 ;  /* 0x0000000827087824 */ /* 0x000fe200078e0207 */
[CC--:B-1----:R-:W-:Y:S02]  /*7ab0*/  LEA R14, P1, R9.reuse, R239.reuse, 0x1 ;  /* 0x000000ef090e7211 */ /* 0x0c2fe400078208ff */
[C---:B--2---:R-:W-:Y:S01]  /*7ac0*/  LEA R12, P2, R10.reuse, R239, 0x1 ;  /* 0x000000ef0a0c7211 */ /* 0x044fe200078408ff */
[----:B------:R0:W-:Y:S01]  /*7ad0*/  STL.64 [R1+0x228], R16 ;  /* 0x0002281001007387 */ /* 0x0001e20000100a00 */
[-C--:B------:R-:W-:Y:S02]  /*7ae0*/  LEA.HI.X.SX32 R15, R9, R37.reuse, 0x1, P1 ;  /* 0x00000025090f7211 */ /* 0x080fe400008f0eff */
[----:B------:R-:W-:Y:S02]  /*7af0*/  LEA.HI.X.SX32 R13, R10, R37, 0x1, P2 ;  /* 0x000000250a0d7211 */ /* 0x000fe400010f0eff */
[----:B------:R-:W-:-:S02]  /*7b00*/  LEA R248, P2, R2, R239, 0x1 ;  /* 0x000000ef02f87211 */ /* 0x000fc400078408ff */
[----:B------:R-:W-:Y:S01]  /*7b10*/  LEA R250, P1, R4, R239, 0x1 ;  /* 0x000000ef04fa7211 */ /* 0x000fe200078208ff */
[----:B------:R1:W-:Y:S01]  /*7b20*/  STL.64 [R1+0x210], R12 ;  /* 0x0002100c01007387 */ /* 0x0003e20000100a00 */
[-C--:B------:R-:W-:Y:S01]  /*7b30*/  LEA.HI.X.SX32 R249, R2, R37.reuse, 0x1, P2 ;  /* 0x0000002502f97211 */ /* 0x080fe200010f0eff */
[----:B------:R-:W-:Y:S01]  /*7b40*/  IMAD R2, R39, 0x8, R8 ;  /* 0x0000000827027824 */ /* 0x000fe200078e0208 */
[----:B------:R-:W-:Y:S01]  /*7b50*/  LEA.HI.X.SX32 R251, R4, R37, 0x1, P1 ;  /* 0x0000002504fb7211 */ /* 0x000fe200008f0eff */
[----:B------:R2:W-:Y:S01]  /*7b60*/  STL.64 [R1+0x218], R14 ;  /* 0x0002180e01007387 */ /* 0x0005e20000100a00 */
[-C--:B------:R-:W-:Y:S01]  /*7b70*/  LEA R242, P1, R7, R239.reuse, 0x1 ;  /* 0x000000ef07f27211 */ /* 0x080fe200078208ff */
[C---:B0-----:R-:W-:Y:S01]  /*7b80*/  IMAD R16, R173.reuse, 0x5, RZ ;  /* 0x00000005ad107824 */ /* 0x041fe200078e02ff */
[-C--:B------:R-:W-:Y:S01]  /*7b90*/  LEA R238, P3, R2, R239.reuse, 0x1 ;  /* 0x000000ef02ee7211 */ /* 0x080fe200078608ff */
[----:B------:R-:W-:Y:S01]  /*7ba0*/  IMAD R17, R173, 0x6, RZ ;  /* 0x00000006ad117824 */ /* 0x000fe200078e02ff */
[----:B------:R-:W-:Y:S01]  /*7bb0*/  LEA R240, P2, R8, R239, 0x1 ;  /* 0x000000ef08f07211 */ /* 0x000fe200078408ff */
[----:B------:R-:W-:Y:S01]  /*7bc0*/  IMAD.MOV.U32 R4, RZ, RZ, RZ ;  /* 0x000000ffff047224 */ /* 0x000fe200078e00ff */
[----:B------:R-:W-:Y:S01]  /*7bd0*/  LEA.HI.X.SX32 R243, R7, R37, 0x1, P1 ;  /* 0x0000002507f37211 */ /* 0x000fe200008f0eff */
[----:B------:R-:W-:Y:S01]  /*7be0*/  IMAD.SHL.U32 R7, R173, 0x4, RZ ;  /* 0x00000004ad077824 */ /* 0x000fe200078e00ff */
[----:B-1----:R-:W-:-:S02]  /*7bf0*/  LEA R12, P0, R3, R239, 0x1 ;  /* 0x000000ef030c7211 */ /* 0x002fc400078008ff */
[----:B------:R-:W-:Y:S02]  /*7c00*/  CS2R R38, SRZ ;  /* 0x0000000000267805 */ /* 0x000fe4000001ff00 */
[-C--:B------:R-:W-:Y:S01]  /*7c10*/  LEA.HI.X.SX32 R241, R8, R37.reuse, 0x1, P2 ;  /* 0x0000002508f17211 */ /* 0x080fe200010f0eff */
[----:B--2---:R-:W-:Y:S01]  /*7c20*/  IMAD.IADD R15, R232, 0x1, R0 ;  /* 0x00000001e80f7824 */ /* 0x004fe200078e0200 */
[----:B------:R-:W-:Y:S01]  /*7c30*/  LEA.HI.X.SX32 R13, R3, R37, 0x1, P0 ;  /* 0x00000025030d7211 */ /* 0x000fe200000f0eff */
[----:B------:R-:W-:Y:S01]  /*7c40*/  IMAD.MOV.U32 R3, RZ, RZ, RZ ;  /* 0x000000ffff037224 */ /* 0x000fe200078e00ff */
[----:B------:R-:W-:Y:S02]  /*7c50*/  LEA R246, P0, R6, R239, 0x1 ;  /* 0x000000ef06f67211 */ /* 0x000fe400078008ff */
[-C--:B------:R-:W-:Y:S01]  /*7c60*/  LEA.HI.X.SX32 R239, R2, R37.reuse, 0x1, P3 ;  /* 0x0000002502ef7211 */ /* 0x080fe200018f0eff */
[----:B------:R0:W-:Y:S01]  /*7c70*/  STL.64 [R1+0x208], R12 ;  /* 0x0002080c01007387 */ /* 0x0001e20000100a00 */
[C---:B------:R-:W-:Y:S01]  /*7c80*/  IMAD.SHL.U32 R2, R173.reuse, 0x2, RZ ;  /* 0x00000002ad027824 */ /* 0x040fe200078e00ff */
[----:B------:R-:W-:Y:S01]  /*7c90*/  LEA.HI.X.SX32 R247, R6, R37, 0x1, P0 ;  /* 0x0000002506f77211 */ /* 0x000fe200000f0eff */
[----:B------:R-:W-:Y:S01]  /*7ca0*/  IMAD R6, R173, 0x3, RZ ;  /* 0x00000003ad067824 */ /* 0x000fe200078e02ff */
[----:B------:R-:W-:Y:S01]  /*7cb0*/  STL [R1], RZ ;  /* 0x000000ff01007387 */ /* 0x000fe20000100800 */
[----:B------:R-:W-:Y:S01]  /*7cc0*/  IMAD.WIDE R180, R2, 0x2, R170 ;  /* 0x0000000202b47825 */ /* 0x000fe200078e02aa */
[----:B------:R-:W-:-:S02]  /*7cd0*/  LOP3.LUT R9, R0, 0x60, RZ, 0x3c, !PT ;  /* 0x0000006000097812 */ /* 0x000fc400078e3cff */
[----:B------:R-:W-:Y:S01]  /*7ce0*/  CS2R R36, SRZ ;  /* 0x0000000000247805 */ /* 0x000fe2000001ff00 */
[----:B------:R-:W-:Y:S01]  /*7cf0*/  STL [R1+0x4], RZ ;  /* 0x000004ff01007387 */ /* 0x000fe20000100800 */
[----:B------:R-:W-:Y:S01]  /*7d00*/  IMAD.WIDE R176, R2, 0x2, R168 ;  /* 0x0000000202b07825 */ /* 0x000fe200078e02a8 */
[----:B------:R-:W-:Y:S02]  /*7d10*/  LOP3.LUT R8, R0, 0x70, RZ, 0x3c, !PT ;  /* 0x0000007000087812 */ /* 0x000fe400078e3cff */
[----:B------:R-:W-:Y:S01]  /*7d20*/  STL [R1+0x8], RZ ;  /* 0x000008ff01007387 */ /* 0x000fe20000100800 */
[----:B------:R-:W-:Y:S01]  /*7d30*/  IMAD.WIDE R178, R6, 0x2, R170 ;  /* 0x0000000206b27825 */ /* 0x000fe200078e02aa */
[C---:B0-----:R-:W-:Y:S02]  /*7d40*/  LOP3.LUT R13, R0.reuse, 0x20, RZ, 0x3c, !PT ;  /* 0x00000020000d7812 */ /* 0x041fe400078e3cff */
[----:B------:R-:W-:Y:S01]  /*7d50*/  STL [R1+0xc], RZ ;  /* 0x00000cff01007387 */ /* 0x000fe20000100800 */
[----:B------:R-:W-:Y:S01]  /*7d60*/  LOP3.LUT R12, R0, 0x30, RZ, 0x3c, !PT ;  /* 0x00000030000c7812 */ /* 0x000fe200078e3cff */
[----:B------:R-:W-:Y:S01]  /*7d70*/  IMAD.IADD R9, R232, 0x1, R9 ;  /* 0x00000001e8097824 */ /* 0x000fe200078e0209 */
[C---:B------:R-:W-:Y:S01]  /*7d80*/  LOP3.LUT R14, R0.reuse, 0x10, RZ, 0x3c, !PT ;  /* 0x00000010000e7812 */ /* 0x040fe200078e3cff */
[----:B------:R-:W-:Y:S01]  /*7d90*/  STL [R1+0x10], RZ ;  /* 0x000010ff01007387 */ /* 0x000fe20000100800 */
[----:B------:R-:W-:Y:S01]  /*7da0*/  LOP3.LUT R10, R0, 0x50, RZ, 0x3c, !PT ;  /* 0x00000050000a7812 */ /* 0x000fe200078e3cff */
[C---:B------:R-:W-:Y:S01]  /*7db0*/  IMAD.IADD R13, R232.reuse, 0x1, R13 ;  /* 0x00000001e80d7824 */ /* 0x040fe200078e020d */
[C---:B------:R-:W-:Y:S01]  /*7dc0*/  IADD3 R14, R232.reuse, R14, RZ ;  /* 0x0000000ee80e7210 */ /* 0x040fe20007ffe0ff */
[----:B------:R-:W-:Y:S01]  /*7dd0*/  STL [R1+0x14], RZ ;  /* 0x000014ff01007387 */ /* 0x000fe20000100800 */
[C---:B------:R-:W-:Y:S01]  /*7de0*/  IMAD.IADD R12, R232.reuse, 0x1, R12 ;  /* 0x00000001e80c7824 */ /* 0x040fe200078e020c */
[C---:B------:R-:W-:Y:S01]  /*7df0*/  IADD3 R10, R232.reuse, R10, RZ ;  /* 0x0000000ae80a7210 */ /* 0x040fe20007ffe0ff */
[----:B------:R-:W-:Y:S01]  /*7e00*/  IMAD.IADD R8, R232, 0x1, R8 ;  /* 0x00000001e8087824 */ /* 0x000fe200078e0208 */
        /* <DEDUP_REMOVED lines=122> */
[----:B------:R0:W-:Y:S04]  /*85b0*/  STL.64 [R1+0x598], R180 ;  /* 0x000598b401007387 */ /* 0x0001e80000100a00 */
[----:B------:R1:W-:Y:S04]  /*85c0*/  STL.64 [R1+0x590], R176 ;  /* 0x000590b001007387 */ /* 0x0003e80000100a00 */
[----:B------:R2:W-:Y:S01]  /*85d0*/  STL.64 [R1+0x588], R178 ;  /* 0x000588b201007387 */ /* 0x0005e20000100a00 */
[----:B0-----:R-:W-:-:S04]  /*85e0*/  IMAD.WIDE R180, R6, 0x2, R168 ;  /* 0x0000000206b47825 */ /* 0x001fc800078e02a8 */
[C---:B-1----:R-:W-:Y:S01]  /*85f0*/  IMAD.WIDE R176, R7.reuse, 0x2, R170 ;  /* 0x0000000207b07825 */ /* 0x042fe200078e02aa */
[----:B------:R-:W-:Y:S03]  /*8600*/  STL.64 [R1+0x580], R180 ;  /* 0x000580b401007387 */ /* 0x000fe60000100a00 */
[----:B--2---:R-:W-:Y:S01]  /*8610*/  IMAD.WIDE R178, R7, 0x2, R168 ;  /* 0x0000000207b27825 */ /* 0x004fe200078e02a8 */
[----:B------:R0:W-:Y:S03]  /*8620*/  STL.64 [R1+0x578], R176 ;  /* 0x000578b001007387 */ /* 0x0001e60000100a00 */
[C---:B------:R-:W-:Y:S01]  /*8630*/  IMAD.WIDE R6, R16.reuse, 0x2, R170 ;  /* 0x0000000210067825 */ /* 0x040fe200078e02aa */
[----:B------:R1:W-:Y:S04]  /*8640*/  STL.64 [R1+0x570], R178 ;  /* 0x000570b201007387 */ /* 0x0003e80000100a00 */
[----:B------:R2:W-:Y:S01]  /*8650*/  STL.64 [R1+0x568], R6 ;  /* 0x0005680601007387 */ /* 0x0005e20000100a00 */
[----:B0-----:R-:W-:-:S04]  /*8660*/  IMAD.WIDE R176, R16, 0x2, R168 ;  /* 0x0000000210b07825 */ /* 0x001fc800078e02a8 */
[C---:B-1----:R-:W-:Y:S01]  /*8670*/  IMAD.WIDE R178, R17.reuse, 0x2, R170 ;  /* 0x0000000211b27825 */ /* 0x042fe200078e02aa */
[----:B------:R0:W-:Y:S03]  /*8680*/  STL.64 [R1+0x560], R176 ;  /* 0x000560b001007387 */ /* 0x0001e60000100a00 */
[--C-:B--2---:R-:W-:Y:S01]  /*8690*/  IMAD.WIDE R6, R17, 0x2, R168.reuse ;  /* 0x0000000211067825 */ /* 0x104fe200078e02a8 */
[----:B------:R-:W-:Y:S03]  /*86a0*/  STL.64 [R1+0x558], R178 ;  /* 0x000558b201007387 */ /* 0x000fe60000100a00 */
[C---:B------:R-:W-:Y:S01]  /*86b0*/  IMAD.WIDE R16, R18.reuse, 0x2, R168 ;  /* 0x0000000212107825 */ /* 0x040fe200078e02a8 */
[----:B------:R1:W-:Y:S03]  /*86c0*/  STL.64 [R1+0x550], R6 ;  /* 0x0005500601007387 */ /* 0x0003e60000100a00 */
[----:B0-----:R-:W-:-:S05]  /*86d0*/  IMAD.WIDE R176, R18, 0x2, R170 ;  /* 0x0000000212b07825 */ /* 0x001fca00078e02aa */
[----:B------:R-:W-:Y:S01]  /*86e0*/  STL.64 [R1+0x548], R176 ;  /* 0x000548b001007387 */ /* 0x000fe20000100a00 */
[----:B-1----:R-:W-:-:S03]  /*86f0*/  IMAD.WIDE R6, R19, 0x2, R170 ;  /* 0x0000000213067825 */ /* 0x002fc600078e02aa */
[----:B------:R0:W-:Y:S01]  /*8700*/  STL.64 [R1+0x540], R16 ;  /* 0x0005401001007387 */ /* 0x0001e20000100a00 */
[----:B------:R-:W-:-:S03]  /*8710*/  IMAD.WIDE R18, R19, 0x2, R168 ;  /* 0x0000000213127825 */ /* 0x000fc600078e02a8 */
[----:B------:R1:W-:Y:S04]  /*8720*/  STL.64 [R1+0x538], R6 ;  /* 0x0005380601007387 */ /* 0x0003e80000100a00 */
[----:B------:R2:W-:Y:S01]  /*8730*/  STL.64 [R1+0x530], R18 ;  /* 0x0005301201007387 */ /* 0x0005e20000100a00 */
[----:B0-----:R-:W-:-:S04]  /*8740*/  IMAD.WIDE R16, R20, 0x2, R170 ;  /* 0x0000000214107825 */ /* 0x001fc800078e02aa */
[----:B-1----:R-:W-:Y:S01]  /*8750*/  IMAD.WIDE R6, R20, 0x2, R168 ;  /* 0x0000000214067825 */ /* 0x002fe200078e02a8 */
[----:B------:R0:W-:Y:S03]  /*8760*/  STL.64 [R1+0x528], R16 ;  /* 0x0005281001007387 */ /* 0x0001e60000100a00 */
[----:B--2---:R-:W-:Y:S01]  /*8770*/  IMAD.U32 R18, RZ, RZ, UR4 ;  /* 0x00000004ff127e24 */ /* 0x004fe2000f8e00ff */
[----:B------:R1:W-:Y:S01]  /*8780*/  STL.64 [R1+0x520], R6 ;  /* 0x0005200601007387 */ /* 0x0003e20000100a00 */
[----:B------:R-:W-:Y:S01]  /*8790*/  MOV R19, UR5 ;  /* 0x0000000500137c02 */ /* 0x000fe20008000f00 */
[----:B------:R-:W-:Y:S01]  /*87a0*/  UIADD3.64 UR4, UR4, 0x400, URZ ;  /* 0x0000040004047897 */ /* 0x000fe2000fffe03f */
[----:B0-----:R-:W-:-:S04]  /*87b0*/  IMAD.WIDE R16, R21, 0x2, R170 ;  /* 0x0000000215107825 */ /* 0x001fc800078e02aa */
[----:B-1----:R-:W-:Y:S01]  /*87c0*/  IMAD.WIDE R6, R21, 0x2, R168 ;  /* 0x0000000215067825 */ /* 0x002fe200078e02a8 */
[----:B------:R0:W-:Y:S04]  /*87d0*/  STL.64 [R1+0x518], R16 ;  /* 0x0005181001007387 */ /* 0x0001e80000100a00 */
[----:B------:R1:W-:Y:S01]  /*87e0*/  STL.64 [R1+0x510], R6 ;  /* 0x0005100601007387 */ /* 0x0003e20000100a00 */
        /* <DEDUP_REMOVED lines=47> */
[----:B------:R1:W-:Y:S04]  /*8ae0*/  STL.64 [R1+0x450], R6 ;  /* 0x0004500601007387 */ /* 0x0003e80000100a00 */
[----:B------:R2:W-:Y:S01]  /*8af0*/  STL.64 [R1+0x5a0], R18 ;  /* 0x0005a01201007387 */ /* 0x0005e20000100a00 */
[----:B0-----:R-:W-:-:S04]  /*8b00*/  IMAD.WIDE R16, R162, 0x2, R170 ;  /* 0x00000002a2107825 */ /* 0x001fc800078e02aa */
[----:B-1----:R-:W-:Y:S01]  /*8b10*/  IMAD.WIDE R6, R162, 0x2, R168 ;  /* 0x00000002a2067825 */ /* 0x002fe200078e02a8 */
[----:B------:R0:W-:Y:S03]  /*8b20*/  STL.64 [R1+0x448], R16 ;  /* 0x0004481001007387 */ /* 0x0001e60000100a00 */
[C---:B--2---:R-:W-:Y:S01]  /*8b30*/  IMAD.WIDE R18, R163.reuse, 0x2, R170 ;  /* 0x00000002a3127825 */ /* 0x044fe200078e02aa */
[----:B------:R1:W-:Y:S04]  /*8b40*/  STL.64 [R1+0x440], R6 ;  /* 0x0004400601007387 */ /* 0x0003e80000100a00 */
[----:B------:R2:W-:Y:S01]  /*8b50*/  STL.64 [R1+0x438], R18 ;  /* 0x0004381201007387 */ /* 0x0005e20000100a00 */
[----:B0-----:R-:W-:-:S04]  /*8b60*/  IMAD.WIDE R16, R163, 0x2, R168 ;  /* 0x00000002a3107825 */ /* 0x001fc800078e02a8 */
[C---:B-1----:R-:W-:Y:S01]  /*8b70*/  IMAD.WIDE R6, R164.reuse, 0x2, R170 ;  /* 0x00000002a4067825 */ /* 0x042fe200078e02aa */
[----:B------:R0:W-:Y:S03]  /*8b80*/  STL.64 [R1+0x430], R16 ;  /* 0x0004301001007387 */ /* 0x0001e60000100a00 */
[----:B--2---:R-:W-:Y:S01]  /*8b90*/  IMAD.WIDE R18, R164, 0x2, R168 ;  /* 0x00000002a4127825 */ /* 0x004fe200078e02a8 */
        /* <DEDUP_REMOVED lines=25> */
[----:B------:R-:W-:Y:S01]  /*8d30*/  STL.64 [R1+0x3c0], R18 ;  /* 0x0003c01201007387 */ /* 0x000fe20000100a00 */
[----:B0-----:R-:W-:-:S04]  /*8d40*/  IMAD.WIDE R16, R173, 0x2, R170 ;  /* 0x00000002ad107825 */ /* 0x001fc800078e02aa */
[----:B-1----:R-:W-:Y:S01]  /*8d50*/  IMAD.WIDE R6, R173, 0x2, R168 ;  /* 0x00000002ad067825 */ /* 0x002fe200078e02a8 */
[----:B------:R0:W-:Y:S04]  /*8d60*/  STL.64 [R1+0x5c8], R16 ;  /* 0x0005c81001007387 */ /* 0x0001e80000100a00 */
[----:B------:R1:W-:Y:S01]  /*8d70*/  STL.64 [R1+0x5c0], R6 ;  /* 0x0005c00601007387 */ /* 0x0003e20000100a00 */
[----:B0-----:R-:W-:Y:S02]  /*8d80*/  IMAD.U32 R16, RZ, RZ, UR4 ;  /* 0x00000004ff107e24 */ /* 0x001fe4000f8e00ff */
[----:B------:R-:W-:Y:S02]  /*8d90*/  IMAD.U32 R17, RZ, RZ, UR5 ;  /* 0x00000005ff117e24 */ /* 0x000fe4000f8e00ff */
[----:B-1----:R-:W-:Y:S01]  /*8da0*/  IMAD.U32 R6, RZ, RZ, UR6 ;  /* 0x00000006ff067e24 */ /* 0x002fe2000f8e00ff */
[----:B------:R-:W-:-:S05]  /*8db0*/  MOV R7, UR7 ;  /* 0x0000000700077c02 */ /* 0x000fca0008000f00 */
[----:B------:R0:W-:Y:S04]  /*8dc0*/  STL.64 [R1+0x5b0], R6 ;  /* 0x0005b00601007387 */ /* 0x0001e80000100a00 */
[----:B------:R0:W-:Y:S02]  /*8dd0*/  STL.64 [R1+0x5a8], R16 ;  /* 0x0005a81001007387 */ /* 0x0001e40000100a00 */
.L_x_1:
[----:B------:R-:W2:Y:S04]  /*8de0*/  LDL.64 R22, [R1+0x5c8] ;  /* 0x0005c80001167983 */ /* 0x000ea80000100a00 */
[----:B------:R-:W3:Y:S04]  /*8df0*/  LDL.64 R20, [R1+0x5c0] ;  /* 0x0005c00001147983 */ /* 0x000ee80000100a00 */
[----:B------:R-:W4:Y:S04]  /*8e00*/  LDL.64 R18, [R1+0x598] ;  /* 0x0005980001127983 */ /* 0x000f280000100a00 */
[----:B------:R-:W3:Y:S04]  /*8e10*/  LDL.64 R164, [R1+0x590] ;  /* 0x0005900001a47983 */ /* 0x000ee80000100a00 */
[----:B------:R-:W4:Y:S04]  /*8e20*/  LDL.64 R162, [R1+0x588] ;  /* 0x0005880001a27983 */ /* 0x000f280000100a00 */
[----:B------:R-:W4:Y:S04]  /*8e30*/  LDL.64 R160, [R1+0x580] ;  /* 0x0005800001a07983 */ /* 0x000f280000100a00 */
[----:B------:R-:W4:Y:S04]  /*8e40*/  LDL.64 R158, [R1+0x578] ;  /* 0x00057800019e7983 */ /* 0x000f280000100a00 */
[----:B------:R-:W4:Y:S04]  /*8e50*/  LDL.64 R156, [R1+0x570] ;  /* 0x00057000019c7983 */ /* 0x000f280000100a00 */
[----:B------:R-:W4:Y:S04]  /*8e60*/  LDL.64 R154, [R1+0x568] ;  /* 0x00056800019a7983 */ /* 0x000f280000100a00 */
[----:B------:R-:W4:Y:S01]  /*8e70*/  LDL.64 R152, [R1+0x560] ;  /* 0x0005600001987983 */ /* 0x000f220000100a00 */
[----:B0----5:R-:W-:Y:S01]  /*8e80*/  IMAD.WIDE R16, R4, 0x2, R170 ;  /* 0x0000000204107825 */ /* 0x021fe200078e02aa */
[----:B------:R-:W-:-:S02]  /*8e90*/  MOV R213, UR55 ;  /* 0x0000003700d57c02 */ /* 0x000fc40008000f00 */
[----:B------:R-:W-:Y:S01]  /*8ea0*/  MOV R212, UR54 ;  /* 0x0000003600d47c02 */ /* 0x000fe20008000f00 */
[----:B------:R-:W-:Y:S01]  /*8eb0*/  STL.64 [R1+0xa80], R150 ;  /* 0x000a809601007387 */ /* 0x000fe20000100a00 */
[----:B------:R-:W-:Y:S01]  /*8ec0*/  IMAD.WIDE R6, R4, 0x2, R168 ;  /* 0x0000000204067825 */ /* 0x000fe200078e02a8 */
[----:B------:R-:W-:Y:S01]  /*8ed0*/  MOV R215, UR51 ;  /* 0x0000003300d77c02 */ /* 0x000fe20008000f00 */
[----:B------:R-:W0:Y:S01]  /*8ee0*/  S2R R216, SR_TID.X ;  /* 0x0000000000d87919 */ /* 0x000e220000002100 */
[----:B------:R-:W-:Y:S01]  /*8ef0*/  R2UR UR6, R252 ;  /* 0x00000000fc0672ca */ /* 0x000fe200000e0000 */
[----:B------:R-:W-:Y:S01]  /*8f00*/  UMOV UR5, 0x40000040 ;  /* 0x4000004000057882 */ /* 0x000fe20000000000 */
[----:B------:R-:W-:Y:S01]  /*8f10*/  UMOV UR7, 0x40000040 ;  /* 0x4000004000077882 */ /* 0x000fe20000000000 */
[----:B------:R-:W-:Y:S01]  /*8f20*/  STL.64 [R1+0xa78], R148 ;  /* 0x000a789401007387 */ /* 0x000fe20000100a00 */
[----:B------:R-:W-:Y:S01]  /*8f30*/  MOV R214, UR50 ;  /* 0x0000003200d67c02 */ /* 0x000fe20008000f00 */
[----:B------:R-:W1:Y:S01]  /*8f40*/  LDC R235, c[0x0][0x238] ;  /* 0x00008e00ffeb7b82 */ /* 0x000e620000000800 */
[----:B------:R-:W-:Y:S01]  /*8f50*/  MOV R211, UR59 ;  /* 0x0000003b00d37c02 */ /* 0x000fe20008000f00 */
[----:B------:R-:W-:Y:S01]  /*8f60*/  STL.64 [R1+0xa70], R146 ;  /* 0x000a709201007387 */ /* 0x000fe20000100a00 */
[----:B------:R-:W-:-:S03]  /*8f70*/  MOV R210, UR58 ;  /* 0x0000003a00d27c02 */ /* 0x000fc60008000f00 */
[----:B------:R-:W-:Y:S04]  /*8f80*/  STL.64 [R1+0xa68], R144 ;  /* 0x000a689001007387 */ /* 0x000fe80000100a00 */
        /* <DEDUP_REMOVED lines=59> */
[----:B------:R0:W-:Y:S01]  /*9340*/  STL.64 [R1+0x888], R24 ;  /* 0x0008881801007387 */ /* 0x0001e20000100a00 */
[----:B--2---:R-:W-:-:S03]  /*9350*/  IMAD.WIDE R22, R4, 0x2, R22 ;  /* 0x0000000204167825 */ /* 0x004fc600078e0216 */
[----:B------:R-:W-:Y:S04]  /*9360*/  STL [R1+0x7e4], R229 ;  /* 0x0007e4e501007387 */ /* 0x000fe80000100800 */
[----:B------:R-:W-:Y:S04]  /*9370*/  STL [R1+0x7e0], R234 ;  /* 0x0007e0ea01007387 */ /* 0x000fe80000100800 */
[----:B------:R-:W-:Y:S04]  /*9380*/  STL [R1+0x7dc], R233 ;  /* 0x0007dce901007387 */ /* 0x000fe80000100800 */
[----:B------:R-:W-:Y:S04]  /*9390*/  STL [R1+0x7d8], R173 ;  /* 0x0007d8ad01007387 */ /* 0x000fe80000100800 */
[----:B------:R-:W-:Y:S04]  /*93a0*/  STL [R1+0x7ec], R170 ;  /* 0x0007ecaa01007387 */ /* 0x000fe80000100800 */
[----:B------:R-:W-:Y:S04]  /*93b0*/  STL [R1+0x7e8], R171 ;  /* 0x0007e8ab01007387 */ /* 0x000fe80000100800 */
[----:B------:R-:W-:Y:S04]  /*93c0*/  STL [R1+0x7f4], R168 ;  /* 0x0007f4a801007387 */ /* 0x000fe80000100800 */
[----:B------:R-:W-:Y:S04]  /*93d0*/  STL [R1+0x7f0], R169 ;  /* 0x0007f0a901007387 */ /* 0x000fe80000100800 */
[----:B0-----:R-:W2:Y:S04]  /*93e0*/  LDL.64 R24, [R1+0x540] ;  /* 0x0005400001187983 */ /* 0x001ea80000100a00 */
[----:B------:R-:W2:Y:S04]  /*93f0*/  LDL.64 R38, [R1+0x550] ;  /* 0x0005500001267983 */ /* 0x000ea80000100a00 */
[----:B------:R-:W2:Y:S04]  /*9400*/  LDL.64 R36, [R1+0x548] ;  /* 0x0005480001247983 */ /* 0x000ea80000100a00 */
[----:B------:R-:W2:Y:S04]  /*9410*/  LDL.64 R34, [R1+0x520] ;  /* 0x0005200001227983 */ /* 0x000ea80000100a00 */
[----:B------:R-:W2:Y:S04]  /*9420*/  LDL.64 R46, [R1+0x558] ;  /* 0x00055800012e7983 */ /* 0x000ea80000100a00 */
[----:B------:R-:W2:Y:S04]  /*9430*/  LDL.64 R44, [R1+0x538] ;  /* 0x00053800012c7983 */ /* 0x000ea80000100a00 */
[----:B------:R-:W2:Y:S04]  /*9440*/  LDL.64 R32, [R1+0x518] ;  /* 0x0005180001207983 */ /* 0x000ea80000100a00 */
[----:B------:R-:W2:Y:S04]  /*9450*/  LDL.64 R42, [R1+0x530] ;  /* 0x00053000012a7983 */ /* 0x000ea80000100a00 */
[----:B------:R-:W2:Y:S04]  /*9460*/  LDL.64 R30, [R1+0x510] ;  /* 0x00051000011e7983 */ /* 0x000ea80000100a00 */
[----:B------:R3:W2:Y:S04]  /*9470*/  LDG.E.U16 R209, desc[UR60][R16.64] ;  /* 0x0000003c10d17981 */ /* 0x0006a8000c1e1500 */
[----:B------:R-:W2:Y:S04]  /*9480*/  LDL.64 R40, [R1+0x528] ;  /* 0x0005280001287983 */ /* 0x000ea80000100a00 */
[----:B------:R-:W2:Y:S01]  /*9490*/  LDL.64 R28, [R1+0x508] ;  /* 0x00050800011c7983 */ /* 0x000ea20000100a00 */
[----:B---3--:R-:W-:-:S03]  /*94a0*/  IMAD.WIDE R16, R4, 0x2, R164 ;  /* 0x0000000204107825 */ /* 0x008fc600078e02a4 */
[----:B------:R-:W3:Y:S04]  /*94b0*/  LDL.64 R26, [R1+0x500] ;  /* 0x00050000011a7983 */ /* 0x000ee80000100a00 */
[----:B------:R0:W3:Y:S01]  /*94c0*/  LDG.E.U16 R204, desc[UR60][R16.64] ;  /* 0x0000003c10cc7981 */ /* 0x0000e2000c1e1500 */
[----:B------:R-:W-:-:S03]  /*94d0*/  IMAD.WIDE R20, R4, 0x2, R20 ;  /* 0x0000000204147825 */ /* 0x000fc600078e0214 */
[----:B------:R-:W3:Y:S01]  /*94e0*/  LDG.E.U16 R208, desc[UR60][R6.64] ;  /* 0x0000003c06d07981 */ /* 0x000ee2000c1e1500 */
[----:B----4-:R-:W-:-:S03]  /*94f0*/  IMAD.WIDE R18, R4, 0x2, R18 ;  /* 0x0000000204127825 */ /* 0x010fc600078e0212 */
[----:B------:R-:W4:Y:S01]  /*9500*/  LDG.E.U16 R206, desc[UR60][R20.64] ;  /* 0x0000003c14ce7981 */ /* 0x000f22000c1e1500 */
[----:B0-----:R-:W-:-:S03]  /*9510*/  IMAD.WIDE R16, R4, 0x2, R154 ;  /* 0x0000000204107825 */ /* 0x001fc600078e029a */
[----:B------:R-:W4:Y:S04]  /*9520*/  LDG.E.U16 R205, desc[UR60][R18.64] ;  /* 0x0000003c12cd7981 */ /* 0x000f28000c1e1500 */
[----:B------:R2:W4:Y:S04]  /*9530*/  LDG.E.U16 R199, desc[UR60][R16.64] ;  /* 0x0000003c10c77981 */ /* 0x000528000c1e1500 */
[----:B------:R0:W4:Y:S04]  /*9540*/  LDG.E.U16 R207, desc[UR60][R22.64] ;  /* 0x0000003c16cf7981 */ /* 0x000128000c1e1500 */
[----:B------:R-:W4:Y:S04]  /*9550*/  LDL.64 R52, [R1+0x4e0] ;  /* 0x0004e00001347983 */ /* 0x000f280000100a00 */
[----:B------:R-:W4:Y:S04]  /*9560*/  LDL.64 R50, [R1+0x4d8] ;  /* 0x0004d80001327983 */ /* 0x000f280000100a00 */
[----:B------:R-:W4:Y:S01]  /*9570*/  LDL.64 R48, [R1+0x4d0] ;  /* 0x0004d00001307983 */ /* 0x000f220000100a00 */
[----:B--2---:R-:W-:-:S03]  /*9580*/  IMAD.WIDE R16, R4, 0x2, R24 ;  /* 0x0000000204107825 */ /* 0x004fc600078e0218 */
[----:B------:R-:W2:Y:S01]  /*9590*/  LDL.64 R24, [R1+0x4e8] ;  /* 0x0004e80001187983 */ /* 0x000ea20000100a00 */
[----:B------:R-:W-:-:S03]  /*95a0*/  IMAD.WIDE R20, R4, 0x2, R158 ;  /* 0x0000000204147825 */ /* 0x000fc600078e029e */
[----:B------:R-:W4:Y:S01]  /*95b0*/  LDG.E.U16 R194, desc[UR60][R16.64] ;  /* 0x0000003c10c27981 */ /* 0x000f22000c1e1500 */
[----:B------:R-:W-:-:S03]  /*95c0*/  IMAD.WIDE R18, R4, 0x2, R156 ;  /* 0x0000000204127825 */ /* 0x000fc600078e029c */
[----:B------:R1:W4:Y:S01]  /*95d0*/  LDG.E.U16 R201, desc[UR60][R20.64] ;  /* 0x0000003c14c97981 */ /* 0x000322000c1e1500 */
[----:B------:R-:W-:-:S03]  /*95e0*/  IMAD.WIDE R6, R4, 0x2, R162 ;  /* 0x0000000204067825 */ /* 0x000fc600078e02a2 */
[----:B------:R1:W4:Y:S01]  /*95f0*/  LDG.E.U16 R200, desc[UR60][R18.64] ;  /* 0x0000003c12c87981 */ /* 0x000322000c1e1500 */
[----:B0-----:R-:W-:-:S03]  /*9600*/  IMAD.WIDE R22, R4, 0x2, R160 ;  /* 0x0000000204167825 */ /* 0x001fc600078e02a0 */
[----:B------:R0:W4:Y:S01]  /*9610*/  LDG.E.U16 R203, desc[UR60][R6.64] ;  /* 0x0000003c06cb7981 */ /* 0x000122000c1e1500 */
[----:B-1----:R-:W-:-:S03]  /*9620*/  IMAD.WIDE R20, R4, 0x2, R38 ;  /* 0x0000000204147825 */ /* 0x002fc600078e0226 */
[----:B------:R-:W4:Y:S01]  /*9630*/  LDL.64 R38, [R1+0x4f8] ;  /* 0x0004f80001267983 */ /* 0x000f220000100a00 */
[----:B------:R-:W-:-:S03]  /*9640*/  IMAD.WIDE R18, R4, 0x2, R36 ;  /* 0x0000000204127825 */ /* 0x000fc600078e0224 */
[----:B------:R-:W4:Y:S01]  /*9650*/  LDL.64 R36, [R1+0x4f0] ;  /* 0x0004f00001247983 */ /* 0x000f220000100a00 */
[----:B0-----:R-:W-:-:S03]  /*9660*/  IMAD.WIDE R6, R4, 0x2, R152 ;  /* 0x0000000204067825 */ /* 0x001fc600078e0298 */
[----:B------:R0:W4:Y:S01]  /*9670*/  LDG.E.U16 R195, desc[UR60][R18.64] ;  /* 0x0000003c12c37981 */ /* 0x000122000c1e1500 */
[----:B------:R-:W-:-:S03]  /*9680*/  IMAD.WIDE R16, R4, 0x2, R32 ;  /* 0x0000000204107825 */ /* 0x000fc600078e0220 */
[----:B------:R1:W4:Y:S04]  /*9690*/  LDG.E.U16 R202, desc[UR60][R22.64] ;  /* 0x0000003c16ca7981 */ /* 0x000328000c1e1500 */
[----:B------:R1:W4:Y:S01]  /*96a0*/  LDG.E.U16 R198, desc[UR60][R6.64] ;  /* 0x0000003c06c67981 */ /* 0x000322000c1e1500 */
[----:B0-----:R-:W-:-:S03]  /*96b0*/  IMAD.WIDE R18, R4, 0x2, R34 ;  /* 0x0000000204127825 */ /* 0x001fc600078e0222 */
[----:B------:R-:W4:Y:S01]  /*96c0*/  LDL.64 R34, [R1+0x4c8] ;  /* 0x0004c80001227983 */ /* 0x000f220000100a00 */
[----:B-1----:R-:W-:-:S03]  /*96d0*/  IMAD.WIDE R22, R4, 0x2, R46 ;  /* 0x0000000204167825 */ /* 0x002fc600078e022e */
[----:B------:R-:W4:Y:S01]  /*96e0*/  LDL.64 R32, [R1+0x4c0] ;  /* 0x0004c00001207983 */ /* 0x000f220000100a00 */
[----:B------:R-:W-:-:S03]  /*96f0*/  IMAD.WIDE R6, R4, 0x2, R44 ;  /* 0x0000000204067825 */ /* 0x000fc600078e022c */
[----:B------:R0:W4:Y:S04]  /*9700*/  LDG.E.U16 R197, desc[UR60][R22.64] ;  /* 0x0000003c16c57981 */ /* 0x000128000c1e1500 */
[----:B------:R1:W4:Y:S04]  /*9710*/  LDG.E.U16 R193, desc[UR60][R6.64] ;  /* 0x0000003c06c17981 */ /* 0x000328000c1e1500 */
[----:B------:R3:W4:Y:S01]  /*9720*/  LDG.E.U16 R196, desc[UR60][R20.64] ;  /* 0x0000003c14c47981 */ /* 0x000722000c1e1500 */
[----:B0-----:R-:W-:-:S03]  /*9730*/  IMAD.WIDE R22, R4, 0x2, R42 ;  /* 0x0000000204167825 */ /* 0x001fc600078e022a */
[----:B------:R-:W4:Y:S01]  /*9740*/  LDL.64 R46, [R1+0x4b0] ;  /* 0x0004b000012e7983 */ /* 0x000f220000100a00 */
[----:B-1----:R-:W-:-:S03]  /*9750*/  IMAD.WIDE R6, R4, 0x2, R30 ;  /* 0x0000000204067825 */ /* 0x002fc600078e021e */
[----:B------:R-:W4:Y:S01]  /*9760*/  LDL.64 R30, [R1+0x4b8] ;  /* 0x0004b800011e7983 */ /* 0x000f220000100a00 */
[----:B---3--:R-:W-:-:S03]  /*9770*/  IMAD.WIDE R20, R4, 0x2, R40 ;  /* 0x0000000204147825 */ /* 0x008fc600078e0228 */
[----:B------:R0:W3:Y:S04]  /*9780*/  LDG.E.U16 R192, desc[UR60][R22.64] ;  /* 0x0000003c16c07981 */ /* 0x0000e8000c1e1500 */
[----:B------:R1:W3:Y:S04]  /*9790*/  LDG.E.U16 R191, desc[UR60][R20.64] ;  /* 0x0000003c14bf7981 */ /* 0x0002e8000c1e1500 */
[----:B------:R2:W3:Y:S01]  /*97a0*/  LDG.E.U16 R188, desc[UR60][R6.64] ;  /* 0x0000003c06bc7981 */ /* 0x0004e2000c1e1500 */
[----:B0-----:R-:W-:-:S03]  /*97b0*/  IMAD.WIDE R22, R4, 0x2, R28 ;  /* 0x0000000204167825 */ /* 0x001fc600078e021c */
[----:B------:R-:W3:Y:S01]  /*97c0*/  LDL.64 R28, [R1+0x4a0] ;  /* 0x0004a000011c7983 */ /* 0x000ee20000100a00 */
[----:B-1----:R-:W-:-:S03]  /*97d0*/  IMAD.WIDE R20, R4, 0x2, R26 ;  /* 0x0000000204147825 */ /* 0x002fc600078e021a */
[----:B------:R-:W3:Y:S04]  /*97e0*/  LDL.64 R26, [R1+0x498] ;  /* 0x00049800011a7983 */ /* 0x000ee80000100a00 */
[----:B------:R-:W3:Y:S04]  /*97f0*/  LDL.64 R44, [R1+0x4a8] ;  /* 0x0004a800012c7983 */ /* 0x000ee80000100a00 */
[----:B------:R-:W3:Y:S04]  /*9800*/  LDL.64 R42, [R1+0x490] ;  /* 0x00049000012a7983 */ /* 0x000ee80000100a00 */
[----:B------:R-:W3:Y:S04]  /*9810*/  LDL.64 R40, [R1+0x488] ;  /* 0x0004880001287983 */ /* 0x000ee80000100a00 */
[----:B------:R4:W3:Y:S04]  /*9820*/  LDG.E.U16 R190, desc[UR60][R18.64] ;  /* 0x0000003c12be7981 */ /* 0x0008e8000c1e1500 */
[----:B------:R0:W3:Y:S04]  /*9830*/  LDG.E.U16 R189, desc[UR60][R16.64] ;  /* 0x0000003c10bd7981 */ /* 0x0000e8000c1e1500 */
[----:B------:R1:W3:Y:S04]  /*9840*/  LDG.E.U16 R187, desc[UR60][R22.64] ;  /* 0x0000003c16bb7981 */ /* 0x0002e8000c1e1500 */
[----:B------:R-:W3:Y:S01]  /*9850*/  LDG.E.U16 R186, desc[UR60][R20.64] ;  /* 0x0000003c14ba7981 */ /* 0x000ee2000c1e1500 */
[----:B--2---:R-:W-:-:S03]  /*9860*/  IMAD.WIDE R6, R4, 0x2, R24 ;  /* 0x0000000204067825 */ /* 0x004fc600078e0218 */
[----:B------:R-:W2:Y:S01]  /*9870*/  LDL.64 R24, [R1+0x478] ;  /* 0x0004780001187983 */ /* 0x000ea20000100a00 */
[----:B----4-:R-:W-:-:S03]  /*9880*/  IMAD.WIDE R18, R4, 0x2, R38 ;  /* 0x0000000204127825 */ /* 0x010fc600078e0226 */
[----:B------:R-:W4:Y:S04]  /*9890*/  LDG.E.U16 R183, desc[UR60][R6.64] ;  /* 0x0000003c06b77981 */ /* 0x000f28000c1e1500 */
[----:B------:R-:W4:Y:S01]  /*98a0*/  LDL.64 R38, [R1+0x480] ;  /* 0x0004800001267983 */ /* 0x000f220000100a00 */
[----:B0-----:R-:W-:-:S03]  /*98b0*/  IMAD.WIDE R16, R4, 0x2, R36 ;  /* 0x0000000204107825 */ /* 0x001fc600078e0224 */
[----:B------:R-:W4:Y:S04]  /*98c0*/  LDL.64 R36, [R1+0x470] ;  /* 0x0004700001247983 */ /* 0x000f280000100a00 */
[----:B------:R0:W4:Y:S01]  /*98d0*/  LDG.E.U16 R184, desc[UR60][R16.64] ;  /* 0x0000003c10b87981 */ /* 0x000122000c1e1500 */
[----:B-1----:R-:W-:-:S03]  /*98e0*/  IMAD.WIDE R22, R4, 0x2, R52 ;  /* 0x0000000204167825 */ /* 0x002fc600078e0234 */
[----:B------:R-:W4:Y:S04]  /*98f0*/  LDG.E.U16 R185, desc[UR60][R18.64] ;  /* 0x0000003c12b97981 */ /* 0x000f28000c1e1500 */
[----:B------:R1:W4:Y:S01]  /*9900*/  LDG.E.U16 R182, desc[UR60][R22.64] ;  /* 0x0000003c16b67981 */ /* 0x000322000c1e1500 */
[----:B0-----:R-:W-:-:S03]  /*9910*/  IMAD.WIDE R16, R4, 0x2, R34 ;  /* 0x0000000204107825 */ /* 0x001fc600078e0222 */
[----:B------:R-:W4:Y:S01]  /*9920*/  LDL.64 R34, [R1+0x468] ;  /* 0x0004680001227983 */ /* 0x000f220000100a00 */
[----:B------:R-:W-:-:S03]  /*9930*/  IMAD.WIDE R6, R4, 0x2, R32 ;  /* 0x0000000204067825 */ /* 0x000fc600078e0220 */
[----:B------:R-:W4:Y:S04]  /*9940*/  LDL.64 R32, [R1+0x460] ;  /* 0x0004600001207983 */ /* 0x000f280000100a00 */
[----:B------:R3:W4:Y:S04]  /*9950*/  LDG.E.U16 R179, desc[UR60][R16.64] ;  /* 0x0000003c10b37981 */ /* 0x000728000c1e1500 */
[----:B------:R0:W4:Y:S01]  /*9960*/  LDG.E.U16 R178, desc[UR60][R6.64] ;  /* 0x0000003c06b27981 */ /* 0x000122000c1e1500 */
[----:B-1----:R-:W-:-:S03]  /*9970*/  IMAD.WIDE R22, R4, 0x2, R30 ;  /* 0x0000000204167825 */ /* 0x002fc600078e021e */
[----:B------:R-:W4:Y:S01]  /*9980*/  LDL.64 R30, [R1+0x458] ;  /* 0x00045800011e7983 */ /* 0x000f220000100a00 */
[----:B------:R-:W-:-:S03]  /*9990*/  IMAD.WIDE R20, R4, 0x2, R50 ;  /* 0x0000000204147825 */ /* 0x000fc600078e0232 */
[----:B------:R-:W4:Y:S01]  /*99a0*/  LDL.64 R50, [R1+0x438] ;  /* 0x0004380001327983 */ /* 0x000f220000100a00 */
[----:B------:R-:W-:-:S03]  /*99b0*/  IMAD.WIDE R18, R4, 0x2, R48 ;  /* 0x0000000204127825 */ /* 0x000fc600078e0230 */
[----:B------:R-:W4:Y:S04]  /*99c0*/  LDL.64 R48, [R1+0x430] ;  /* 0x0004300001307983 */ /* 0x000f280000100a00 */
[----:B------:R1:W4:Y:S01]  /*99d0*/  LDG.E.U16 R181, desc[UR60][R20.64] ;  /* 0x0000003c14b57981 */ /* 0x000322000c1e1500 */
[----:B---3--:R-:W-:-:S03]  /*99e0*/  IMAD.WIDE R16, R4, 0x2, R28 ;  /* 0x0000000204107825 */ /* 0x008fc600078e021c */
[----:B------:R-:W3:Y:S01]  /*99f0*/  LDL.64 R28, [R1+0x450] ;  /* 0x00045000011c7983 */ /* 0x000ee20000100a00 */
[----:B0-----:R-:W-:-:S03]  /*9a00*/  IMAD.WIDE R6, R4, 0x2, R26 ;  /* 0x0000000204067825 */ /* 0x001fc600078e021a */
[----:B------:R-:W3:Y:S04]  /*9a10*/  LDL.64 R26, [R1+0x448] ;  /* 0x00044800011a7983 */ /* 0x000ee80000100a00 */
[----:B------:R2:W3:Y:S01]  /*9a20*/  LDG.E.U16 R174, desc[UR60][R16.64] ;  /* 0x0000003c10ae7981 */ /* 0x0004e2000c1e1500 */
[----:B-1----:R-:W-:-:S03]  /*9a30*/  IMAD.WIDE R20, R4, 0x2, R46 ;  /* 0x0000000204147825 */ /* 0x002fc600078e022e */
[----:B------:R-:W3:Y:S04]  /*9a40*/  LDL.64 R46, [R1+0x428] ;  /* 0x00042800012e7983 */ /* 0x000ee80000100a00 */
[----:B------:R0:W3:Y:S04]  /*9a50*/  LDG.E.U16 R180, desc[UR60][R18.64] ;  /* 0x0000003c12b47981 */ /* 0x0000e8000c1e1500 */
[----:B------:R1:W3:Y:S04]  /*9a60*/  LDG.E.U16 R177, desc[UR60][R22.64] ;  /* 0x0000003c16b17981 */ /* 0x0002e8000c1e1500 */
[----:B------:R1:W3:Y:S04]  /*9a70*/  LDG.E.U16 R176, desc[UR60][R20.64] ;  /* 0x0000003c14b07981 */ /* 0x0002e8000c1e1500 */
[----:B------:R4:W3:Y:S01]  /*9a80*/  LDG.E.U16 R172, desc[UR60][R6.64] ;  /* 0x0000003c06ac7981 */ /* 0x0008e2000c1e1500 */
[----:B--2---:R-:W-:-:S03]  /*9a90*/  IMAD.WIDE R16, R4, 0x2, R24 ;  /* 0x0000000204107825 */ /* 0x004fc600078e0218 */
[----:B------:R-:W2:Y:S01]  /*9aa0*/  LDL.64 R24, [R1+0x440] ;  /* 0x0004400001187983 */ /* 0x000ea20000100a00 */
[----:B0-----:R-:W-:-:S03]  /*9ab0*/  IMAD.WIDE R18, R4, 0x2, R44 ;  /* 0x0000000204127825 */ /* 0x001fc600078e022c */
[----:B------:R-:W2:Y:S01]  /*9ac0*/  LDL.64 R44, [R1+0x420] ;  /* 0x00042000012c7983 */ /* 0x000ea20000100a00 */
[----:B-1----:R-:W-:-:S03]  /*9ad0*/  IMAD.WIDE R22, R4, 0x2, R42 ;  /* 0x0000000204167825 */ /* 0x002fc600078e022a */
[----:B------:R-:W2:Y:S04]  /*9ae0*/  LDL.64 R42, [R1+0x418] ;  /* 0x00041800012a7983 */ /* 0x000ea80000100a00 */
[----:B------:R-:W2:Y:S01]  /*9af0*/  LDG.E.U16 R167, desc[UR60][R22.64] ;  /* 0x0000003c16a77981 */ /* 0x000ea2000c1e1500 */
[----:B------:R-:W-:-:S03]  /*9b00*/  IMAD.WIDE R20, R4, 0x2, R40 ;  /* 0x0000000204147825 */ /* 0x000fc600078e0228 */
[----:B------:R-:W2:Y:S04]  /*9b10*/  LDL.64 R40, [R1+0x408] ;  /* 0x0004080001287983 */ /* 0x000ea80000100a00 */
[----:B------:R-:W2:Y:S04]  /*9b20*/  LDG.E.U16 R166, desc[UR60][R20.64] ;  /* 0x0000003c14a67981 */ /* 0x000ea8000c1e1500 */
[----:B------:R-:W2:Y:S04]  /*9b30*/  LDL.64 R22, [R1+0x410] ;  /* 0x0004100001167983 */ /* 0x000ea80000100a00 */
[----:B------:R0:W2:Y:S04]  /*9b40*/  LDG.E.U16 R175, desc[UR60][R18.64] ;  /* 0x0000003c12af7981 */ /* 0x0000a8000c1e1500 */
[----:B------:R-:W2:Y:S01]  /*9b50*/  LDL.64 R20, [R1+0x400] ;  /* 0x0004000001147983 */ /* 0x000ea20000100a00 */
[----:B----4-:R-:W-:-:S03]  /*9b60*/  IMAD.WIDE R6, R4, 0x2, R36 ;  /* 0x0000000204067825 */ /* 0x010fc600078e0224 */
[----:B------:R-:W4:Y:S01]  /*9b70*/  LDL.64 R36, [R1+0x3f0] ;  /* 0x0003f00001247983 */ /* 0x000f220000100a00 */
[----:B0-----:R-:W-:-:S03]  /*9b80*/  IMAD.WIDE R18, R4, 0x2, R38 ;  /* 0x0000000204127825 */ /* 0x001fc600078e0226 */
[----:B------:R-:W4:Y:S04]  /*9b90*/  LDL.64 R38, [R1+0x3f8] ;  /* 0x0003f80001267983 */ /* 0x000f280000100a00 */
[----:B------:R0:W4:Y:S04]  /*9ba0*/  LDG.E.U16 R165, desc[UR60][R18.64] ;  /* 0x0000003c12a57981 */ /* 0x000128000c1e1500 */
[----:B------:R1:W4:Y:S04]  /*9bb0*/  LDG.E.U16 R164, desc[UR60][R16.64] ;  /* 0x0000003c10a47981 */ /* 0x000328000c1e1500 */
[----:B------:R1:W4:Y:S01]  /*9bc0*/  LDG.E.U16 R163, desc[UR60][R6.64] ;  /* 0x0000003c06a37981 */ /* 0x000322000c1e1500 */
[----:B0-----:R-:W-:-:S03]  /*9bd0*/  IMAD.WIDE R18, R4, 0x2, R34 ;  /* 0x0000000204127825 */ /* 0x001fc600078e0222 */
[----:B------:R-:W4:Y:S01]  /*9be0*/  LDL.64 R34, [R1+0x3e8] ;  /* 0x0003e80001227983 */ /* 0x000f220000100a00 */
[----:B-1----:R-:W-:-:S03]  /*9bf0*/  IMAD.WIDE R16, R4, 0x2, R32 ;  /* 0x0000000204107825 */ /* 0x002fc600078e0220 */
[----:B------:R-:W4:Y:S01]  /*9c00*/  LDL.64 R32, [R1+0x3e0] ;  /* 0x0003e00001207983 */ /* 0x000f220000100a00 */
[----:B------:R-:W-:-:S03]  /*9c10*/  IMAD.WIDE R6, R4, 0x2, R30 ;  /* 0x0000000204067825 */ /* 0x000fc600078e021e */
[----:B------:R-:W4:Y:S04]  /*9c20*/  LDL.64 R30, [R1+0x3d8] ;  /* 0x0003d800011e7983 */ /* 0x000f280000100a00 */
[----:B------:R3:W4:Y:S04]  /*9c30*/  LDG.E.U16 R161, desc[UR60][R16.64] ;  /* 0x0000003c10a17981 */ /* 0x000728000c1e1500 */
[----:B------:R0:W4:Y:S04]  /*9c40*/  LDG.E.U16 R160, desc[UR60][R6.64] ;  /* 0x0000003c06a07981 */ /* 0x000128000c1e1500 */
[----:B------:R-:W4:Y:S01]  /*9c50*/  LDG.E.U16 R162, desc[UR60][R18.64] ;  /* 0x0000003c12a27981 */ /* 0x000f22000c1e1500 */
[----:B---3--:R-:W-:-:S03]  /*9c60*/  IMAD.WIDE R16, R4, 0x2, R28 ;  /* 0x0000000204107825 */ /* 0x008fc600078e021c */
[----:B------:R-:W3:Y:S01]  /*9c70*/  LDL.64 R28, [R1+0x3d0] ;  /* 0x0003d000011c7983 */ /* 0x000ee20000100a00 */
[----:B0-----:R-:W-:-:S03]  /*9c80*/  IMAD.WIDE R6, R4, 0x2, R26 ;  /* 0x0000000204067825 */ /* 0x001fc600078e021a */
[----:B------:R-:W3:Y:S04]  /*9c90*/  LDL.64 R26, [R1+0x3c8] ;  /* 0x0003c800011a7983 */ /* 0x000ee80000100a00 */
[----:B------:R2:W3:Y:S04]  /*9ca0*/  LDG.E.U16 R158, desc[UR60][R6.64] ;  /* 0x0000003c069e7981 */ /* 0x0004e8000c1e1500 */
[----:B------:R-:W3:Y:S01]  /*9cb0*/  LDG.E.U16 R159, desc[UR60][R16.64] ;  /* 0x0000003c109f7981 */ /* 0x000ee2000c1e1500 */
[----:B--2---:R-:W-:-:S03]  /*9cc0*/  IMAD.WIDE R6, R4, 0x2, R24 ;  /* 0x0000000204067825 */ /* 0x004fc600078e0218 */
[----:B------:R-:W2:Y:S04]  /*9cd0*/  LDL.64 R24, [R1+0x3c0] ;  /* 0x0003c00001187983 */ /* 0x000ea80000100a00 */
[----:B------:R0:W2:Y:S02]  /*9ce0*/  LDG.E.U16 R157, desc[UR60][R6.64] ;  /* 0x0000003c069d7981 */ /* 0x0000a4000c1e1500 */
[----:B0-----:R-:W-:-:S05]  /*9cf0*/  IMAD.WIDE R6, R4, 0x2, R50 ;  /* 0x0000000204067825 */ /* 0x001fca00078e0232 */
        /* <DEDUP_REMOVED lines=15> */
[----:B----4-:R-:W-:-:S05]  /*9df0*/  IMAD.WIDE R6, R4, 0x2, R38 ;  /* 0x0000000204067825 */ /* 0x010fca00078e0226 */
[----:B------:R0:W4:Y:S02]  /*9e00*/  LDG.E.U16 R20, desc[UR60][R6.64] ;  /* 0x0000003c06147981 */ /* 0x000124000c1e1500 */
[----:B0-----:R-:W-:-:S05]  /*9e10*/  IMAD.WIDE R6, R4, 0x2, R36 ;  /* 0x0000000204067825 */ /* 0x001fca00078e0224 */
[----:B------:R0:W4:Y:S02]  /*9e20*/  LDG.E.U16 R19, desc[UR60][R6.64] ;  /* 0x0000003c06137981 */ /* 0x000124000c1e1500 */
[----:B0-----:R-:W-:-:S05]  /*9e30*/  IMAD.WIDE R6, R4, 0x2, R34 ;  /* 0x0000000204067825 */ /* 0x001fca00078e0222 */
[----:B------:R0:W4:Y:S02]  /*9e40*/  LDG.E.U16 R18, desc[UR60][R6.64] ;  /* 0x0000003c06127981 */ /* 0x000124000c1e1500 */
[----:B0-----:R-:W-:-:S05]  /*9e50*/  IMAD.WIDE R6, R4, 0x2, R32 ;  /* 0x0000000204067825 */ /* 0x001fca00078e0220 */
[----:B------:R0:W4:Y:S02]  /*9e60*/  LDG.E.U16 R17, desc[UR60][R6.64] ;  /* 0x0000003c06117981 */ /* 0x000124000c1e1500 */
[----:B0-----:R-:W-:-:S05]  /*9e70*/  IMAD.WIDE R6, R4, 0x2, R30 ;  /* 0x0000000204067825 */ /* 0x001fca00078e021e */
[----:B------:R3:W4:Y:S02]  /*9e80*/  LDG.E.U16 R16, desc[UR60][R6.64] ;  /* 0x0000003c06107981 */ /* 0x000724000c1e1500 */
[----:B---3--:R-:W-:-:S05]  /*9e90*/  IMAD.WIDE R6, R4, 0x2, R28 ;  /* 0x0000000204067825 */ /* 0x008fca00078e021c */
[----:B------:R0:W3:Y:S02]  /*9ea0*/  LDG.E.U16 R0, desc[UR60][R6.64] ;  /* 0x0000003c06007981 */ /* 0x0000e4000c1e1500 */
[----:B0-----:R-:W-:-:S05]  /*9eb0*/  IMAD.WIDE R6, R4, 0x2, R26 ;  /* 0x0000000204067825 */ /* 0x001fca00078e021a */
[----:B------:R2:W3:Y:S02]  /*9ec0*/  LDG.E.U16 R2, desc[UR60][R6.64] ;  /* 0x0000003c06027981 */ /* 0x0004e4000c1e1500 */
[----:B--2---:R-:W-:-:S06]  /*9ed0*/  IMAD.WIDE R6, R4, 0x2, R24 ;  /* 0x0000000204067825 */ /* 0x004fcc00078e0218 */
[----:B------:R-:W2:Y:S01]  /*9ee0*/  LDG.E.U16 R6, desc[UR60][R6.64] ;  /* 0x0000003c06067981 */ /* 0x000ea2000c1e1500 */
[----:B------:R-:W-:Y:S06]  /*9ef0*/  BAR.SYNC.DEFER_BLOCKING 0x0 ;  /* 0x0000000000007b1d */ /* 0x000fec0000010000 */
        /* <DEDUP_REMOVED lines=38> */
[----:B----4-:R-:W-:Y:S04]  /*a160*/  STS.U16 [R11+0x20e00], R20 ;  /* 0x020e00140b007388 */ /* 0x010fe80000000400 */
        /* <DEDUP_REMOVED lines=16> */
[----:B---3--:R0:W-:Y:S04]  /*a270*/  STS.U16 [R9+0x24f00], R0 ;  /* 0x024f000009007388 */ /* 0x0081e80000000400 */
[----:B------:R-:W-:Y:S04]  /*a280*/  STS.U16 [R8+0x20380], R195 ;  /* 0x020380c308007388 */ /* 0x000fe80000000400 */
[----:B------:R-:W-:Y:S04]  /*a290*/  STS.U16 [R8+0x24380], R194 ;  /* 0x024380c208007388 */ /* 0x000fe80000000400 */
[----:B------:R-:W-:Y:S04]  /*a2a0*/  STS.U16 [R8+0x20780], R179 ;  /* 0x020780b308007388 */ /* 0x000fe80000000400 */
[----:B------:R-:W-:Y:S04]  /*a2b0*/  STS.U16 [R8+0x24780], R178 ;  /* 0x024780b208007388 */ /* 0x000fe80000000400 */
[----:B------:R-:W-:Y:S04]  /*a2c0*/  STS.U16 [R8+0x20b80], R158 ;  /* 0x020b809e08007388 */ /* 0x000fe80000000400 */
[----:B------:R1:W-:Y:S04]  /*a2d0*/  STS.U16 [R8+0x24b80], R157 ;  /* 0x024b809d08007388 */ /* 0x0003e80000000400 */
[----:B------:R-:W-:Y:S01]  /*a2e0*/  STS.U16 [R8+0x20f80], R2 ;  /* 0x020f800208007388 */ /* 0x000fe20000000400 */
[----:B------:R-:W-:-:S03]  /*a2f0*/  SHF.R.U32.HI R24, RZ, 0x5, R216 ;  /* 0x00000005ff187819 */ /* 0x000fc600000116d8 */
[----:B--2---:R2:W-:Y:S01]  /*a300*/  STS.U16 [R8+0x24f80], R6 ;  /* 0x024f800608007388 */ /* 0x0045e20000000400 */
[----:B------:R3:W-:Y:S06]  /*a310*/  MEMBAR.ALL.CTA ;  /* 0x0000000000007992 */ /* 0x0007ec0000008000 */
[----:B---3--:R-:W3:Y:S01]  /*a320*/  FENCE.VIEW.ASYNC.S ;  /* 0x00000000000073c6 */ /* 0x008ee20000000000 */
[----:B------:R-:W-:-:S05]  /*a330*/  IMAD.SHL.U32 R7, R24, 0x200, RZ ;  /* 0x0000020018077824 */ /* 0x000fca00078e00ff */
[----:B0-----:R-:W-:-:S04]  /*a340*/  LOP3.LUT R0, R7, 0x800, RZ, 0xc0, !PT ;  /* 0x0000080007007812 */ /* 0x001fc800078ec0ff */
[----:B------:R-:W-:Y:S01]  /*a350*/  LEA.HI R0, R232, R0, RZ, 0x1c ;  /* 0x00000000e8007211 */ /* 0x000fe200078fe0ff */
[----:B---3--:R-:W-:Y:S03]  /*a360*/  BAR.SYNC.DEFER_BLOCKING 0x0 ;  /* 0x0000000000007b1d */ /* 0x008fe60000010000 */
[----:B------:R-:W-:-:S04]  /*a370*/  LOP3.LUT R0, R0, 0x3fff, RZ, 0xc0, !PT ;  /* 0x00003fff00007812 */ /* 0x000fc800078ec0ff */
[----:B------:R-:W-:Y:S01]  /*a380*/  R2UR UR4, R0 ;  /* 0x00000000000472ca */ /* 0x000fe200000e0000 */
[----:B-1----:R-:W-:-:S12]  /*a390*/  WARPGROUP.ARRIVE ;  /* 0x00000000000079c5 */ /* 0x002fd80000000000 */
[----:B------:R-:W-:Y:S01]  /*a3a0*/  HGMMA.64x32x16.F32.BF16 R152, gdesc[UR4].tnspA, RZ, !UPT, gsb0 ;  /* 0x20600000049879f0 */ /* 0x000fe2000c0018ff */
[----:B--2---:R-:W-:Y:S01]  /*a3b0*/  IMAD.MOV.U32 R6, RZ, RZ, RZ ;  /* 0x000000ffff067224 */ /* 0x004fe200078e00ff */
[----:B------:R-:W-:-:S04]  /*a3c0*/  IADD3 R2, P0, R0, 0x80, RZ ;  /* 0x0000008000027810 */ /* 0x000fc80007f1e0ff */
[----:B------:R-:W-:Y:S02]  /*a3d0*/  IADD3.X R0, R6, 0x40000040, RZ, P0, !PT ;  /* 0x4000004006007810 */ /* 0x000fe400007fe4ff */
[----:B------:R-:W-:Y:S02]  /*a3e0*/  R2UR UR9, R2 ;  /* 0x00000000020972ca */ /* 0x000fe400000e0000 */
[----:B------:R-:W-:-:S13]  /*a3f0*/  R2UR UR8, R0 ;  /* 0x00000000000872ca */ /* 0x000fda00000e0000 */
[----:B------:R-:W-:-:S04]  /*a400*/  ULOP3.LUT UR9, UR9, UR8, URZ, 0x3c, !UPT ;  /* 0x0000000809097292 */ /* 0x000fc8000f8e3c3f */
[----:B------:R-:W-:-:S04]  /*a410*/  ULOP3.LUT UR8, UR9, UR8, URZ, 0x3c, !UPT ;  /* 0x0000000809087292 */ /* 0x000fc8000f8e3c3f */
[----:B------:R-:W-:Y:S01]  /*a420*/  ULOP3.LUT UR9, UR9, UR8, URZ, 0x3c, !UPT ;  /* 0x0000000809097292 */ /* 0x000fe2000f8e3c3f */
[----:B------:R-:W-:Y:S02]  /*a430*/  WARPGROUP.DEPBAR.LE gsb0, 0x0 ;  /* 0x00008000000079c5 */ /* 0x000fe40000010000 */
[----:B------:R-:W-:-:S06]  /*a440*/  WARPGROUP.ARRIVE ;  /* 0x00000000000079c5 */ /* 0x000fcc0000000000 */
[----:B------:R-:W-:Y:S01]  /*a450*/  HGMMA.64x32x16.F32.BF16 R152, gdesc[UR8].tnspA, R152, gsb0 ;  /* 0x20600000089879f0 */ /* 0x000fe20008001898 */
[----:B------:R-:W-:Y:S02]  /*a460*/  UIADD3.64 UR54, UR10, 0x2, URZ ;  /* 0x000000020a367897 */ /* 0x000fe4000fffe03f */
[----:B------:R-:W-:Y:S01]  /*a470*/  UIADD3.64 UR52, UR8, 0x80, URZ ;  /* 0x0000008008347897 */ /* 0x000fe2000fffe03f */
        /* <DEDUP_REMOVED lines=65> */
[----:B------:R-:W-:Y:S04]  /*a890*/  STL [R1+0x7f8], R4 ;  /* 0x0007f80401007387 */ /* 0x000fe80000100800 */
[----:B------:R-:W-:Y:S04]  /*a8a0*/  STL [R1+0x7fc], R15 ;  /* 0x0007fc0f01007387 */ /* 0x000fe80000100800 */
[----:B------:R-:W-:Y:S04]  /*a8b0*/  STL [R1+0x800], R14 ;  /* 0x0008000e01007387 */ /* 0x000fe80000100800 */
[----:B------:R-:W-:Y:S04]  /*a8c0*/  STL [R1+0x804], R13 ;  /* 0x0008040d01007387 */ /* 0x000fe80000100800 */
[----:B------:R-:W-:Y:S01]  /*a8d0*/  STL [R1+0x808], R12 ;  /* 0x0008080c01007387 */ /* 0x000fe20000100800 */
[----:B------:R-:W-:-:S02]  /*a8e0*/  WARPGROUP.DEPBAR.LE gsb0, 0x0 ;  /* 0x00008000000079c5 */ /* 0x000fc40000010000 */
[----:B------:R-:W-:-:S06]  /*a8f0*/  WARPGROUP.ARRIVE ;  /* 0x00000000000079c5 */ /* 0x000fcc0000000000 */
[----:B------:R-:W-:Y:S01]  /*a900*/  HGMMA.64x32x16.F32.BF16 R152, gdesc[UR48].tnspA, R152, gsb0 ;  /* 0x20600000309879f0 */ /* 0x000fe20008001898 */
[----:B------:R-:W-:Y:S04]  /*a910*/  STL [R1+0x80c], R11 ;  /* 0x00080c0b01007387 */ /* 0x000fe80000100800 */
[----:B------:R0:W-:Y:S04]  /*a920*/  STL [R1+0x810], R10 ;  /* 0x0008100a01007387 */ /* 0x0001e80000100800 */
[----:B0-----:R-:W2:Y:S01]  /*a930*/  LDL.64 R10, [R1+0x5a0] ;  /* 0x0005a000010a7983 */ /* 0x001ea20000100a00 */
[----:B------:R-:W-:-:S02]  /*a940*/  UIADD3.64 UR54, UR10, 0x3fe, URZ ;  /* 0x000003fe0a367897 */ /* 0x000fc4000fffe03f */
        /* <DEDUP_REMOVED lines=19> */
[----:B------:R-:W-:Y:S01]  /*aa80*/  MOV R231, UR15 ;  /* 0x0000000f00e77c02 */ /* 0x000fe20008000f00 */
[----:B------:R-:W-:Y:S01]  /*aa90*/  STL [R1+0x814], R9 ;  /* 0x0008140901007387 */ /* 0x000fe20000100800 */
[----:B------:R-:W-:Y:S01]  /*aaa0*/  MOV R230, UR14 ;  /* 0x0000000e00e67c02 */ /* 0x000fe20008000f00 */
[----:B------:R-:W-:Y:S02]  /*aab0*/  UIADD3.64 UR12, UR8, 0x1180, URZ ;  /* 0x00001180080c7897 */ /* 0x000fe4000fffe03f */
[----:B------:R-:W-:Y:S04]  /*aac0*/  STL [R1+0x818], R232 ;  /* 0x000818e801007387 */ /* 0x000fe80000100800 */
[----:B------:R0:W-:Y:S04]  /*aad0*/  STL [R1+0x81c], R8 ;  /* 0x00081c0801007387 */ /* 0x0001e80000100800 */
[----:B------:R-:W-:Y:S04]  /*aae0*/  STL [R1+0x820], R252 ;  /* 0x000820fc01007387 */ /* 0x000fe80000100800 */
[----:B------:R-:W-:Y:S04]  /*aaf0*/  STL [R1+0x824], R231 ;  /* 0x000824e701007387 */ /* 0x000fe80000100800 */
[----:B------:R-:W-:Y:S04]  /*ab00*/  STL [R1+0x828], R230 ;  /* 0x000828e601007387 */ /* 0x000fe80000100800 */
[----:B------:R-:W3:Y:S04]  /*ab10*/  LDL.64 R16, [R1+0x3b8] ;  /* 0x0003b80001107983 */ /* 0x000ee80000100a00 */
[----:B------:R-:W4:Y:S04]  /*ab20*/  LDL.64 R18, [R1+0x3a0] ;  /* 0x0003a00001127983 */ /* 0x000f280000100a00 */
[----:B------:R-:W4:Y:S04]  /*ab30*/  LDL.64 R6, [R1+0x3b0] ;  /* 0x0003b00001067983 */ /* 0x000f280000100a00 */
[----:B------:R-:W4:Y:S04]  /*ab40*/  LDL.64 R14, [R1+0x3a8] ;  /* 0x0003a800010e7983 */ /* 0x000f280000100a00 */
[----:B------:R-:W4:Y:S04]  /*ab50*/  LDL.64 R12, [R1+0x398] ;  /* 0x00039800010c7983 */ /* 0x000f280000100a00 */
[----:B0-----:R-:W4:Y:S04]  /*ab60*/  LDL.64 R8, [R1+0x388] ;  /* 0x0003880001087983 */ /* 0x001f280000100a00 */
[----:B------:R-:W4:Y:S04]  /*ab70*/  LDL.64 R24, [R1+0x360] ;  /* 0x0003600001187983 */ /* 0x000f280000100a00 */
[----:B------:R-:W4:Y:S04]  /*ab80*/  LDL.64 R26, [R1+0x368] ;  /* 0x00036800011a7983 */ /* 0x000f280000100a00 */
[----:B------:R-:W4:Y:S01]  /*ab90*/  LDL.64 R28, [R1+0x378] ;  /* 0x00037800011c7983 */ /* 0x000f220000100a00 */
[----:B------:R-:W-:-:S02]  /*aba0*/  WARPGROUP.DEPBAR.LE gsb0, 0x0 ;  /* 0x00008000000079c5 */ /* 0x000fc40000010000 */
[----:B------:R-:W-:Y:S01]  /*abb0*/  WARPGROUP.ARRIVE ;  /* 0x00000000000079c5 */ /* 0x000fe20000000000 */
[----:B------:R-:W4:Y:S04]  /*abc0*/  LDL.64 R38, [R1+0x370] ;  /* 0x0003700001267983 */ /* 0x000f280000100a00 */
[----:B------:R-:W4:Y:S01]  /*abd0*/  LDL.64 R36, [R1+0x350] ;  /* 0x0003500001247983 */ /* 0x000f220000100a00 */
[----:B------:R-:W-:Y:S01]  /*abe0*/  HGMMA.64x32x16.F32.BF16 R152, gdesc[UR12].tnspA, R152, gsb0 ;  /* 0x206000000c9879f0 */ /* 0x000fe20008001898 */
[----:B--2---:R-:W-:Y:S02]  /*abf0*/  R2UR UR14, R10 ;  /* 0x000000000a0e72ca */ /* 0x004fe400000e0000 */
[----:B------:R-:W-:Y:S01]  /*ac00*/  R2UR UR15, R11 ;  /* 0x000000000b0f72ca */ /* 0x000fe200000e0000 */
[----:B------:R-:W2:Y:S04]  /*ac10*/  LDL.64 R34, [R1+0x348] ;  /* 0x0003480001227983 */ /* 0x000ea80000100a00 */
[----:B------:R-:W2:Y:S04]  /*ac20*/  LDL.64 R10, [R1+0x390] ;  /* 0x00039000010a7983 */ /* 0x000ea80000100a00 */
[----:B------:R-:W2:Y:S04]  /*ac30*/  LDL.64 R40, [R1+0x380] ;  /* 0x0003800001287983 */ /* 0x000ea80000100a00 */
[----:B------:R-:W2:Y:S01]  /*ac40*/  LDL.64 R30, [R1+0x330] ;  /* 0x00033000011e7983 */ /* 0x000ea20000100a00 */
[----:B------:R-:W-:-:S03]  /*ac50*/  R2UR UR59, R211 ;  /* 0x00000000d33b72ca */ /* 0x000fc600000e0000 */
[----:B------:R-:W2:Y:S01]  /*ac60*/  LDL.64 R32, [R1+0x338] ;  /* 0x0003380001207983 */ /* 0x000ea20000100a00 */
[----:B------:R-:W-:Y:S02]  /*ac70*/  R2UR UR51, R215 ;  /* 0x00000000d73372ca */ /* 0x000fe400000e0000 */
[----:B------:R-:W-:Y:S01]  /*ac80*/  R2UR UR55, R213 ;  /* 0x00000000d53772ca */ /* 0x000fe200000e0000 */
[----:B------:R-:W-:Y:S02]  /*ac90*/  UIADD3.64 UR16, UR8, 0x1200, URZ ;  /* 0x0000120008107897 */ /* 0x000fe4000fffe03f */
[----:B------:R-:W-:Y:S01]  /*aca0*/  UIADD3.64 UR20, UR8, 0x1280, URZ ;  /* 0x0000128008147897 */ /* 0x000fe2000fffe03f */
[----:B------:R-:W-:Y:S01]  /*acb0*/  R2UR UR50, R214 ;  /* 0x00000000d63272ca */ /* 0x000fe200000e0000 */
[----:B------:R-:W-:Y:S01]  /*acc0*/  UIADD3.64 UR24, UR8, 0x1300, URZ ;  /* 0x0000130008187897 */ /* 0x000fe2000fffe03f */
[----:B------:R-:W2:Y:S01]  /*acd0*/  LDL.64 R42, [R1+0x278] ;  /* 0x00027800012a7983 */ /* 0x000ea20000100a00 */
[----:B---3--:R-:W-:-:S04]  /*ace0*/  IMAD.WIDE R16, R3, 0x2, R16 ;  /* 0x0000000203107825 */ /* 0x008fc800078e0210 */
[C---:B----4-:R-:W-:Y:S01]  /*acf0*/  IMAD.WIDE R20, R3.reuse, 0x2, R18 ;  /* 0x0000000203147825 */ /* 0x050fe200078e0212 */
[----:B------:R-:W3:Y:S03]  /*ad00*/  LDG.E.U16 R223, desc[UR60][R16.64] ;  /* 0x0000003c10df7981 */ /* 0x000ee6000c1e1500 */
[C---:B------:R-:W-:Y:S01]  /*ad10*/  IMAD.WIDE R6, R3.reuse, 0x2, R6 ;  /* 0x0000000203067825 */ /* 0x040fe200078e0206 */
[----:B------:R-:W4:Y:S03]  /*ad20*/  LDG.E.U16 R215, desc[UR60][R20.64] ;  /* 0x0000003c14d77981 */ /* 0x000f26000c1e1500 */
[C---:B------:R-:W-:Y:S01]  /*ad30*/  IMAD.WIDE R22, R3.reuse, 0x2, R14 ;  /* 0x0000000203167825 */ /* 0x040fe200078e020e */
[----:B------:R0:W4:Y:S03]  /*ad40*/  LDG.E.U16 R220, desc[UR60][R6.64] ;  /* 0x0000003c06dc7981 */ /* 0x000126000c1e1500 */
[C---:B------:R-:W-:Y:S01]  /*ad50*/  IMAD.WIDE R18, R3.reuse, 0x2, R12 ;  /* 0x0000000203127825 */ /* 0x040fe200078e020c */
[----:B------:R-:W3:Y:S04]  /*ad60*/  LDL.64 R14, [R1+0x358] ;  /* 0x00035800010e7983 */ /* 0x000ee80000100a00 */
[----:B------:R-:W4:Y:S01]  /*ad70*/  LDL.64 R12, [R1+0x340] ;  /* 0x00034000010c7983 */ /* 0x000f220000100a00 */
[----:B0-----:R-:W-:-:S03]  /*ad80*/  IMAD.WIDE R6, R3, 0x2, R8 ;  /* 0x0000000203067825 */ /* 0x001fc600078e0208 */
[----:B------:R-:W4:Y:S04]  /*ad90*/  LDL.64 R8, [R1+0x320] ;  /* 0x0003200001087983 */ /* 0x000f280000100a00 */
[----:B------:R0:W4:Y:S01]  /*ada0*/  LDG.E.U16 R209, desc[UR60][R6.64] ;  /* 0x0000003c06d17981 */ /* 0x000122000c1e1500 */
[----:B--2---:R-:W-:-:S03]  /*adb0*/  IMAD.WIDE R16, R3, 0x2, R10 ;  /* 0x0000000203107825 */ /* 0x004fc600078e020a */
[----:B------:R-:W2:Y:S04]  /*adc0*/  LDG.E.U16 R213, desc[UR60][R18.64] ;  /* 0x0000003c12d57981 */ /* 0x000ea8000c1e1500 */
[----:B------:R-:W2:Y:S01]  /*add0*/  LDL.64 R10, [R1+0x328] ;  /* 0x00032800010a7983 */ /* 0x000ea20000100a00 */
[----:B0-----:R-:W-:-:S03]  /*ade0*/  IMAD.WIDE R6, R3, 0x2, R24 ;  /* 0x0000000203067825 */ /* 0x001fc600078e0218 */
[----:B------:R0:W2:Y:S01]  /*adf0*/  LDG.E.U16 R211, desc[UR60][R16.64] ;  /* 0x0000003c10d37981 */ /* 0x0000a2000c1e1500 */
[----:B------:R-:W-:-:S03]  /*ae00*/  IMAD.WIDE R20, R3, 0x2, R28 ;  /* 0x0000000203147825 */ /* 0x000fc600078e021c */
[----:B------:R-:W2:Y:S04]  /*ae10*/  LDL.64 R24, [R1+0x2f8] ;  /* 0x0002f80001187983 */ /* 0x000ea80000100a00 */
[----:B------:R-:W2:Y:S01]  /*ae20*/  LDL.64 R28, [R1+0x318] ;  /* 0x00031800011c7983 */ /* 0x000ea20000100a00 */
[----:B0-----:R-:W-:-:S03]  /*ae30*/  IMAD.WIDE R16, R3, 0x2, R26 ;  /* 0x0000000203107825 */ /* 0x001fc600078e021a */
[----:B------:R-:W2:Y:S01]  /*ae40*/  LDL.64 R26, [R1+0x300] ;  /* 0x00030000011a7983 */ /* 0x000ea20000100a00 */
[----:B------:R-:W-:-:S03]  /*ae50*/  IMAD.WIDE R18, R3, 0x2, R38 ;  /* 0x0000000203127825 */ /* 0x000fc600078e0226 */
[----:B------:R-:W2:Y:S04]  /*ae60*/  LDG.E.U16 R205, desc[UR60][R20.64] ;  /* 0x0000003c14cd7981 */ /* 0x000ea8000c1e1500 */
[----:B------:R0:W2:Y:S04]  /*ae70*/  LDG.E.U16 R203, desc[UR60][R18.64] ;  /* 0x0000003c12cb7981 */ /* 0x0000a8000c1e1500 */
[----:B------:R1:W2:Y:S04]  /*ae80*/  LDG.E.U16 R2, desc[UR60][R16.64] ;  /* 0x0000003c10027981 */ /* 0x0002a8000c1e1500 */
[----:B------:R4:W2:Y:S01]  /*ae90*/  LDG.E.U16 R0, desc[UR60][R6.64] ;  /* 0x0000003c06007981 */ /* 0x0008a2000c1e1500 */
[----:B0-----:R-:W-:-:S03]  /*aea0*/  IMAD.WIDE R18, R3, 0x2, R36 ;  /* 0x0000000203127825 */ /* 0x001fc600078e0224 */
[----:B------:R-:W2:Y:S01]  /*aeb0*/  LDL.64 R36, [R1+0x2e8] ;  /* 0x0002e80001247983 */ /* 0x000ea20000100a00 */
[----:B-1----:R-:W-:-:S03]  /*aec0*/  IMAD.WIDE R16, R3, 0x2, R34 ;  /* 0x0000000203107825 */ /* 0x002fc600078e0222 */
[----:B------:R-:W2:Y:S04]  /*aed0*/  LDG.E.U16 R227, desc[UR60][R18.64] ;  /* 0x0000003c12e37981 */ /* 0x000ea8000c1e1500 */
[----:B------:R0:W2:Y:S01]  /*aee0*/  LDG.E.U16 R226, desc[UR60][R16.64] ;  /* 0x0000003c10e27981 */ /* 0x0000a2000c1e1500 */
[----:B------:R-:W-:Y:S02]  /*aef0*/  WARPGROUP.DEPBAR.LE gsb0, 0x0 ;  /* 0x00008000000079c5 */ /* 0x000fe40000010000 */
[----:B------:R-:W-:Y:S01]  /*af00*/  WARPGROUP.ARRIVE ;  /* 0x00000000000079c5 */ /* 0x000fe20000000000 */
[----:B------:R1:W2:Y:S04]  /*af10*/  LDG.E.U16 R218, desc[UR60][R22.64] ;  /* 0x0000003c16da7981 */ /* 0x0002a8000c1e1500 */
[----:B------:R-:W2:Y:S01]  /*af20*/  LDL.64 R38, [R1+0x308] ;  /* 0x0003080001267983 */ /* 0x000ea20000100a00 */
[----:B------:R-:W-:Y:S03]  /*af30*/  HGMMA.64x32x16.F32.BF16 R152, gdesc[UR16].tnspA, R152, gsb0 ;  /* 0x20600000109879f0 */ /* 0x000fe60008001898 */
[----:B------:R-:W2:Y:S01]  /*af40*/  LDL.64 R34, [R1+0x2d8] ;  /* 0x0002d80001227983 */ /* 0x000ea20000100a00 */
[----:B---3--:R-:W-:-:S03]  /*af50*/  IMAD.WIDE R20, R3, 0x2, R14 ;  /* 0x0000000203147825 */ /* 0x008fc600078e020e */
[----:B------:R-:W3:Y:S01]  /*af60*/  LDL.64 R14, [R1+0x2f0] ;  /* 0x0002f000010e7983 */ /* 0x000ee20000100a00 */
[----:B----4-:R-:W-:-:S03]  /*af70*/  IMAD.WIDE R6, R3, 0x2, R12 ;  /* 0x0000000203067825 */ /* 0x010fc600078e020c */
[----:B------:R-:W4:Y:S01]  /*af80*/  LDL.64 R12, [R1+0x2e0] ;  /* 0x0002e000010c7983 */ /* 0x000f220000100a00 */
[----:B0-----:R-:W-:-:S03]  /*af90*/  IMAD.WIDE R16, R3, 0x2, R8 ;  /* 0x0000000203107825 */ /* 0x001fc600078e0208 */
[----:B------:R-:W4:Y:S01]  /*afa0*/  LDL.64 R8, [R1+0x2c8] ;  /* 0x0002c80001087983 */ /* 0x000f220000100a00 */
[C---:B--2---:R-:W-:Y:S01]  /*afb0*/  IMAD.WIDE R18, R3.reuse, 0x2, R10 ;  /* 0x0000000203127825 */ /* 0x044fe200078e020a */
[----:B------:R-:W-:Y:S02]  /*afc0*/  WARPGROUP.DEPBAR.LE gsb0, 0x0 ;  /* 0x00008000000079c5 */ /* 0x000fe40000010000 */
[----:B------:R-:W2:Y:S01]  /*afd0*/  LDL.64 R10, [R1+0x2d0] ;  /* 0x0002d000010a7983 */ /* 0x000ea20000100a00 */
[----:B------:R-:W-:Y:S01]  /*afe0*/  WARPGROUP.ARRIVE ;  /* 0x00000000000079c5 */ /* 0x000fe20000000000 */
[C---:B-1----:R-:W-:Y:S02]  /*aff0*/  IMAD.WIDE R22, R3.reuse, 0x2, R40 ;  /* 0x0000000203167825 */ /* 0x042fe400078e0228 */
[----:B------:R-:W2:Y:S03]  /*b000*/  LDL.64 R40, [R1+0x310] ;  /* 0x0003100001287983 */ /* 0x000ea60000100a00 */
[----:B------:R-:W-:Y:S01]  /*b010*/  HGMMA.64x32x16.F32.BF16 R152, gdesc[UR20].tnspA, R152, gsb0 ;  /* 0x20600000149879f0 */ /* 0x000fe20008001898 */
[----:B------:R0:W2:Y:S04]  /*b020*/  LDG.E.U16 R228, desc[UR60][R20.64] ;  /* 0x0000003c14e47981 */ /* 0x0000a8000c1e1500 */
[----:B------:R1:W2:Y:S04]  /*b030*/  LDG.E.U16 R207, desc[UR60][R22.64] ;  /* 0x0000003c16cf7981 */ /* 0x0002a8000c1e1500 */
[----:B------:R1:W2:Y:S01]  /*b040*/  LDG.E.U16 R216, desc[UR60][R16.64] ;  /* 0x0000003c10d87981 */ /* 0x0002a2000c1e1500 */
[----:B0-----:R-:W-:-:S03]  /*b050*/  IMAD.WIDE R20, R3, 0x2, R30 ;  /* 0x0000000203147825 */ /* 0x001fc600078e021e */
[----:B------:R-:W2:Y:S01]  /*b060*/  LDL.64 R30, [R1+0x2b8] ;  /* 0x0002b800011e7983 */ /* 0x000ea20000100a00 */
[----:B-1----:R-:W-:-:S03]  /*b070*/  IMAD.WIDE R22, R3, 0x2, R32 ;  /* 0x0000000203167825 */ /* 0x002fc600078e0220 */
[----:B------:R-:W2:Y:S01]  /*b080*/  LDL.64 R32, [R1+0x2c0] ;  /* 0x0002c00001207983 */ /* 0x000ea20000100a00 */
[----:B------:R-:W-:-:S03]  /*b090*/  IMAD.WIDE R16, R3, 0x2, R24 ;  /* 0x0000000203107825 */ /* 0x000fc600078e0218 */
[----:B------:R0:W2:Y:S04]  /*b0a0*/  LDG.E.U16 R219, desc[UR60][R18.64] ;  /* 0x0000003c12db7981 */ /* 0x0000a8000c1e1500 */
[----:B------:R1:W2:Y:S04]  /*b0b0*/  LDG.E.U16 R225, desc[UR60][R6.64] ;  /* 0x0000003c06e17981 */ /* 0x0002a8000c1e1500 */
[----:B------:R-:W2:Y:S01]  /*b0c0*/  LDL.64 R24, [R1+0x2a0] ;  /* 0x0002a00001187983 */ /* 0x000ea20000100a00 */
[----:B0-----:R-:W-:-:S03]  /*b0d0*/  IMAD.WIDE R18, R3, 0x2, R26 ;  /* 0x0000000203127825 */ /* 0x001fc600078e021a */
[----:B------:R-:W2:Y:S01]  /*b0e0*/  LDL.64 R26, [R1+0x2a8] ;  /* 0x0002a800011a7983 */ /* 0x000ea20000100a00 */
[----:B-1----:R-:W-:-:S03]  /*b0f0*/  IMAD.WIDE R6, R3, 0x2, R28 ;  /* 0x0000000203067825 */ /* 0x002fc600078e021c */
[----:B------:R-:W2:Y:S04]  /*b100*/  LDL.64 R28, [R1+0x2b0] ;  /* 0x0002b000011c7983 */ /* 0x000ea80000100a00 */
[----:B------:R0:W2:Y:S04]  /*b110*/  LDG.E.U16 R208, desc[UR60][R18.64] ;  /* 0x0000003c12d07981 */ /* 0x0000a8000c1e1500 */
[----:B------:R3:W2:Y:S04]  /*b120*/  LDG.E.U16 R214, desc[UR60][R6.64] ;  /* 0x0000003c06d67981 */ /* 0x0006a8000c1e1500 */
[----:B------:R4:W2:Y:S01]  /*b130*/  LDG.E.U16 R206, desc[UR60][R16.64] ;  /* 0x0000003c10ce7981 */ /* 0x0008a2000c1e1500 */
[----:B0-----:R-:W-:Y:S01]  /*b140*/  IMAD.WIDE R18, R3, 0x2, R36 ;  /* 0x0000000203127825 */ /* 0x001fe200078e0224 */
[----:B------:R-:W-:-:S02]  /*b150*/  UIADD3.64 UR28, UR8, 0x1380, URZ ;  /* 0x00001380081c7897 */ /* 0x000fc4000fffe03f */
[----:B------:R-:W2:Y:S04]  /*b160*/  LDG.E.U16 R222, desc[UR60][R20.64] ;  /* 0x0000003c14de7981 */ /* 0x000ea8000c1e1500 */
[----:B------:R2:W2:Y:S01]  /*b170*/  LDG.E.U16 R202, desc[UR60][R18.64] ;  /* 0x0000003c12ca7981 */ /* 0x0004a2000c1e1500 */
[----:B------:R-:W-:Y:S02]  /*b180*/  WARPGROUP.DEPBAR.LE gsb0, 0x0 ;  /* 0x00008000000079c5 */ /* 0x000fe40000010000 */
[----:B------:R-:W-:Y:S01]  /*b190*/  WARPGROUP.ARRIVE ;  /* 0x00000000000079c5 */ /* 0x000fe20000000000 */
[----:B------:R-:W-:Y:S01]  /*b1a0*/  UIADD3.64 UR32, UR8, 0x1400, URZ ;  /* 0x0000140008207897 */ /* 0x000fe2000fffe03f */
[----:B------:R-:W2:Y:S04]  /*b1b0*/  LDG.E.U16 R224, desc[UR60][R22.64] ;  /* 0x0000003c16e07981 */ /* 0x000ea8000c1e1500 */
[----:B------:R-:W-:Y:S01]  /*b1c0*/  HGMMA.64x32x16.F32.BF16 R152, gdesc[UR24].tnspA, R152, gsb0 ;  /* 0x20600000189879f0 */ /* 0x000fe20008001898 */
[----:B------:R-:W-:Y:S01]  /*b1d0*/  UIADD3.64 UR36, UR8, 0x1480, URZ ;  /* 0x0000148008247897 */ /* 0x000fe2000fffe03f */
[----:B------:R-:W2:Y:S01]  /*b1e0*/  LDL.64 R36, [R1+0x260] ;  /* 0x0002600001247983 */ /* 0x000ea20000100a00 */
[----:B------:R-:W-:-:S02]  /*b1f0*/  WARPGROUP.DEPBAR.LE gsb0, 0x0 ;  /* 0x00008000000079c5 */ /* 0x000fc40000010000 */
[----:B------:R-:W-:-:S06]  /*b200*/  WARPGROUP.ARRIVE ;  /* 0x00000000000079c5 */ /* 0x000fcc0000000000 */
[----:B------:R-:W-:Y:S01]  /*b210*/  HGMMA.64x32x16.F32.BF16 R152, gdesc[UR28].tnspA, R152, gsb0 ;  /* 0x206000001c9879f0 */ /* 0x000fe20008001898 */
[C---:B---3--:R-:W-:Y:S02]  /*b220*/  IMAD.WIDE R6, R3.reuse, 0x2, R14 ;  /* 0x0000000203067825 */ /* 0x048fe400078e020e */
[----:B------:R-:W3:Y:S02]  /*b230*/  LDL.64 R14, [R1+0x298] ;  /* 0x00029800010e7983 */ /* 0x000ee40000100a00 */
[C---:B----4-:R-:W-:Y:S02]  /*b240*/  IMAD.WIDE R16, R3.reuse, 0x2, R12 ;  /* 0x0000000203107825 */ /* 0x050fe400078e020c */
[----:B------:R-:W4:Y:S04]  /*b250*/  LDL.64 R12, [R1+0x290] ;  /* 0x00029000010c7983 */ /* 0x000f280000100a00 */
[----:B------:R0:W4:Y:S01]  /*b260*/  LDG.E.U16 R201, desc[UR60][R16.64] ;  /* 0x0000003c10c97981 */ /* 0x000122000c1e1500 */
[----:B--2---:R-:W-:Y:S01]  /*b270*/  IMAD.WIDE R18, R3, 0x2, R10 ;  /* 0x0000000203127825 */ /* 0x004fe200078e020a */
[----:B------:R-:W-:-:S02]  /*b280*/  WARPGROUP.DEPBAR.LE gsb0, 0x0 ;  /* 0x00008000000079c5 */ /* 0x000fc40000010000 */
[----:B------:R-:W2:Y:S01]  /*b290*/  LDL.64 R10, [R1+0x288] ;  /* 0x00028800010a7983 */ /* 0x000ea20000100a00 */
[----:B0-----:R-:W-:-:S03]  /*b2a0*/  IMAD.WIDE R16, R3, 0x2, R8 ;  /* 0x0000000203107825 */ /* 0x001fc600078e0208 */
[----:B------:R-:W2:Y:S01]  /*b2b0*/  LDL.64 R8, [R1+0x280] ;  /* 0x0002800001087983 */ /* 0x000ea20000100a00 */
[----:B------:R-:W-:Y:S01]  /*b2c0*/  WARPGROUP.ARRIVE ;  /* 0x00000000000079c5 */ /* 0x000fe20000000000 */
[C---:B------:R-:W-:Y:S02]  /*b2d0*/  IMAD.WIDE R20, R3.reuse, 0x2, R38 ;  /* 0x0000000203147825 */ /* 0x040fe400078e0226 */
[----:B------:R0:W2:Y:S03]  /*b2e0*/  LDG.E.U16 R204, desc[UR60][R6.64] ;  /* 0x0000003c06cc7981 */ /* 0x0000a6000c1e1500 */
[----:B------:R-:W-:Y:S01]  /*b2f0*/  HGMMA.64x32x16.F32.BF16 R152, gdesc[UR32].tnspA, R152, gsb0 ;  /* 0x20600000209879f0 */ /* 0x000fe20008001898 */
[C---:B------:R-:W-:Y:S01]  /*b300*/  IMAD.WIDE R22, R3.reuse, 0x2, R40 ;  /* 0x0000000203167825 */ /* 0x040fe200078e0228 */
[----:B------:R-:W2:Y:S04]  /*b310*/  LDL.64 R38, [R1+0x268] ;  /* 0x0002680001267983 */ /* 0x000ea80000100a00 */
[----:B------:R-:W2:Y:S01]  /*b320*/  LDL.64 R40, [R1+0x270] ;  /* 0x0002700001287983 */ /* 0x000ea20000100a00 */
[----:B0-----:R-:W-:-:S03]  /*b330*/  IMAD.WIDE R6, R3, 0x2, R34 ;  /* 0x0000000203067825 */ /* 0x001fc600078e0222 */
[----:B------:R0:W2:Y:S04]  /*b340*/  LDG.E.U16 R199, desc[UR60][R18.64] ;  /* 0x0000003c12c77981 */ /* 0x0000a8000c1e1500 */
[----:B------:R1:W2:Y:S04]  /*b350*/  LDG.E.U16 R200, desc[UR60][R6.64] ;  /* 0x0000003c06c87981 */ /* 0x0002a8000c1e1500 */
[----:B------:R-:W2:Y:S01]  /*b360*/  LDL.64 R34, [R1+0x258] ;  /* 0x0002580001227983 */ /* 0x000ea20000100a00 */
[----:B0-----:R-:W-:-:S03]  /*b370*/  IMAD.WIDE R18, R3, 0x2, R30 ;  /* 0x0000000203127825 */ /* 0x001fc600078e021e */
[----:B------:R-:W2:Y:S04]  /*b380*/  LDL.64 R30, [R1+0x248] ;  /* 0x00024800011e7983 */ /* 0x000ea80000100a00 */
[----:B------:R0:W2:Y:S01]  /*b390*/  LDG.E.U16 R198, desc[UR60][R16.64] ;  /* 0x0000003c10c67981 */ /* 0x0000a2000c1e1500 */
[----:B------:R-:W-:Y:S02]  /*b3a0*/  WARPGROUP.DEPBAR.LE gsb0, 0x0 ;  /* 0x00008000000079c5 */ /* 0x000fe40000010000 */
[----:B------:R-:W-:Y:S01]  /*b3b0*/  WARPGROUP.ARRIVE ;  /* 0x00000000000079c5 */ /* 0x000fe20000000000 */
[C---:B-1----:R-:W-:Y:S01]  /*b3c0*/  IMAD.WIDE R6, R3.reuse, 0x2, R32 ;  /* 0x0000000203067825 */ /* 0x042fe200078e0220 */
[----:B------:R1:W2:Y:S04]  /*b3d0*/  LDG.E.U16 R195, desc[UR60][R18.64] ;  /* 0x0000003c12c37981 */ /* 0x0002a8000c1e1500 */
[----:B------:R-:W-:Y:S01]  /*b3e0*/  HGMMA.64x32x16.F32.BF16 R152, gdesc[UR36].tnspA, R152, gsb0 ;  /* 0x20600000249879f0 */ /* 0x000fe20008001898 */
[----:B------:R-:W2:Y:S01]  /*b3f0*/  LDL.64 R32, [R1+0x250] ;  /* 0x0002500001207983 */ /* 0x000ea20000100a00 */
[----:B0-----:R-:W-:-:S03]  /*b400*/  IMAD.WIDE R16, R3, 0x2, R28 ;  /* 0x0000000203107825 */ /* 0x001fc600078e021c */
[----:B------:R0:W2:Y:S01]  /*b410*/  LDG.E.U16 R197, desc[UR60][R6.64] ;  /* 0x0000003c06c57981 */ /* 0x0000a2000c1e1500 */
[----:B-1----:R-:W-:-:S03]  /*b420*/  IMAD.WIDE R18, R3, 0x2, R24 ;  /* 0x0000000203127825 */ /* 0x002fc600078e0218 */
[----:B------:R-:W2:Y:S04]  /*b430*/  LDL.64 R24, [R1+0x230] ;  /* 0x0002300001187983 */ /* 0x000ea80000100a00 */
[----:B------:R-:W2:Y:S01]  /*b440*/  LDL.64 R28, [R1+0x240] ;  /* 0x00024000011c7983 */ /* 0x000ea20000100a00 */
[----:B0-----:R-:W-:-:S03]  /*b450*/  IMAD.WIDE R6, R3, 0x2, R26 ;  /* 0x0000000203067825 */ /* 0x001fc600078e021a */
[----:B------:R-:W2:Y:S01]  /*b460*/  LDL.64 R26, [R1+0x238] ;  /* 0x00023800011a7983 */ /* 0x000ea20000100a00 */
[----:B------:R-:W-:Y:S01]  /*b470*/  UIADD3.64 UR40, UR8, 0x1500, URZ ;  /* 0x0000150008287897 */ /* 0x000fe2000fffe03f */
[----:B------:R-:W-:Y:S02]  /*b480*/  R2UR UR54, R212 ;  /* 0x00000000d43672ca */ /* 0x000fe400000e0000 */
[----:B------:R-:W-:Y:S01]  /*b490*/  R2UR UR58, R210 ;  /* 0x00000000d23a72ca */ /* 0x000fe200000e0000 */
[----:B------:R-:W2:Y:S04]  /*b4a0*/  LDG.E.U16 R212, desc[UR60][R22.64] ;  /* 0x0000003c16d47981 */ /* 0x000ea8000c1e1500 */
[----:B------:R-:W2:Y:S04]  /*b4b0*/  LDG.E.U16 R210, desc[UR60][R20.64] ;  /* 0x0000003c14d27981 */ /* 0x000ea8000c1e1500 */
[----:B------:R3:W2:Y:S04]  /*b4c0*/  LDG.E.U16 R196, desc[UR60][R16.64] ;  /* 0x0000003c10c47981 */ /* 0x0006a8000c1e1500 */
[----:B------:R-:W2:Y:S04]  /*b4d0*/  LDL.64 R22, [R1+0x228] ;  /* 0x0002280001167983 */ /* 0x000ea80000100a00 */
[----:B------:R-:W2:Y:S04]  /*b4e0*/  LDL.64 R20, [R1+0x220] ;  /* 0x0002200001147983 */ /* 0x000ea80000100a00 */
[----:B------:R4:W2:Y:S04]  /*b4f0*/  LDG.E.U16 R194, desc[UR60][R6.64] ;  /* 0x0000003c06c27981 */ /* 0x0008a8000c1e1500 */
[----:B------:R2:W2:Y:S01]  /*b500*/  LDG.E.U16 R193, desc[UR60][R18.64] ;  /* 0x0000003c12c17981 */ /* 0x0004a2000c1e1500 */
[----:B------:R-:W-:-:S02]  /*b510*/  WARPGROUP.DEPBAR.LE gsb0, 0x0 ;  /* 0x00008000000079c5 */ /* 0x000fc40000010000 */
[----:B------:R-:W-:-:S06]  /*b520*/  WARPGROUP.ARRIVE ;  /* 0x00000000000079c5 */ /* 0x000fcc0000000000 */
[----:B------:R-:W-:Y:S01]  /*b530*/  HGMMA.64x32x16.F32.BF16 R152, gdesc[UR40].tnspA, R152, gsb0 ;  /* 0x20600000289879f0 */ /* 0x000fe20008001898 */
[----:B------:R-:W-:Y:S01]  /*b540*/  UIADD3.64 UR44, UR8, 0x1580, URZ ;  /* 0x00001580082c7897 */ /* 0x000fe2000fffe03f */
        /* <DEDUP_REMOVED lines=11> */
[----:B------:R-:W-:Y:S02]  /*b600*/  UIADD3.64 UR48, UR8, 0x1600, URZ ;  /* 0x0000160008307897 */ /* 0x000fe4000fffe03f */
[----:B------:R-:W-:Y:S01]  /*b610*/  UIADD3.64 UR52, UR8, 0x1680, URZ ;  /* 0x0000168008347897 */ /* 0x000fe2000fffe03f */
[----:B------:R0:W2:Y:S02]  /*b620*/  LDG.E.U16 R191, desc[UR60][R6.64] ;  /* 0x0000003c06bf7981 */ /* 0x0000a4000c1e1500 */
[----:B------:R-:W-:Y:S01]  /*b630*/  HGMMA.64x32x16.F32.BF16 R152, gdesc[UR44].tnspA, R152, gsb0 ;  /* 0x206000002c9879f0 */ /* 0x000fe20008001898 */
[----:B------:R-:W-:Y:S01]  /*b640*/  UIADD3.64 UR56, UR8, 0x1700, URZ ;  /* 0x0000170008387897 */ /* 0x000fe2000fffe03f */
[----:B------:R1:W2:Y:S04]  /*b650*/  LDG.E.U16 R189, desc[UR60][R16.64] ;  /* 0x0000003c10bd7981 */ /* 0x0002a8000c1e1500 */
[----:B------:R1:W2:Y:S01]  /*b660*/  LDG.E.U16 R190, desc[UR60][R18.64] ;  /* 0x0000003c12be7981 */ /* 0x0002a2000c1e1500 */
[----:B------:R-:W-:-:S02]  /*b670*/  WARPGROUP.DEPBAR.LE gsb0, 0x0 ;  /* 0x00008000000079c5 */ /* 0x000fc40000010000 */
[----:B------:R-:W-:-:S06]  /*b680*/  WARPGROUP.ARRIVE ;  /* 0x00000000000079c5 */ /* 0x000fcc0000000000 */
[----:B------:R-:W-:Y:S03]  /*b690*/  HGMMA.64x32x16.F32.BF16 R152, gdesc[UR48].tnspA, R152, gsb0 ;  /* 0x20600000309879f0 */ /* 0x000fe60008001898 */
[----:B------:R-:W-:Y:S02]  /*b6a0*/  WARPGROUP.DEPBAR.LE gsb0, 0x0 ;  /* 0x00008000000079c5 */ /* 0x000fe40000010000 */
[----:B------:R-:W-:-:S06]  /*b6b0*/  WARPGROUP.ARRIVE ;  /* 0x00000000000079c5 */ /* 0x000fcc0000000000 */
[----:B------:R-:W-:Y:S01]  /*b6c0*/  HGMMA.64x32x16.F32.BF16 R152, gdesc[UR52].tnspA, R152, gsb0 ;  /* 0x20600000349879f0 */ /* 0x000fe20008001898 */
[----:B0-----:R-:W-:-:S05]  /*b6d0*/  IMAD.WIDE R6, R3, 0x2, R42 ;  /* 0x0000000203067825 */ /* 0x001fca00078e022a */
[----:B------:R0:W2:Y:S01]  /*b6e0*/  LDG.E.U16 R188, desc[UR60][R6.64] ;  /* 0x0000003c06bc7981 */ /* 0x0000a2000c1e1500 */
[----:B-1----:R-:W-:-:S04]  /*b6f0*/  IMAD.WIDE R16, R3, 0x2, R38 ;  /* 0x0000000203107825 */ /* 0x002fc800078e0226 */
[C---:B------:R-:W-:Y:S01]  /*b700*/  IMAD.WIDE R18, R3.reuse, 0x2, R40 ;  /* 0x0000000203127825 */ /* 0x040fe200078e0228 */
[----:B------:R1:W2:Y:S03]  /*b710*/  LDG.E.U16 R186, desc[UR60][R16.64] ;  /* 0x0000003c10ba7981 */ /* 0x0002a6000c1e1500 */
[C---:B0-----:R-:W-:Y:S01]  /*b720*/  IMAD.WIDE R6, R3.reuse, 0x2, R36 ;  /* 0x0000000203067825 */ /* 0x041fe200078e0224 */
[----:B------:R0:W2:Y:S04]  /*b730*/  LDG.E.U16 R187, desc[UR60][R18.64] ;  /* 0x0000003c12bb7981 */ /* 0x0000a8000c1e1500 */
[----:B------:R0:W2:Y:S01]  /*b740*/  LDG.E.U16 R185, desc[UR60][R6.64] ;  /* 0x0000003c06b97981 */ /* 0x0000a2000c1e1500 */
[----:B-1----:R-:W-:-:S04]  /*b750*/  IMAD.WIDE R16, R3, 0x2, R32 ;  /* 0x0000000203107825 */ /* 0x002fc800078e0220 */
[C---:B0-----:R-:W-:Y:S01]  /*b760*/  IMAD.WIDE R18, R3.reuse, 0x2, R34 ;  /* 0x0000000203127825 */ /* 0x041fe200078e0222 */
[----:B------:R0:W2:Y:S03]  /*b770*/  LDG.E.U16 R183, desc[UR60][R16.64] ;  /* 0x0000003c10b77981 */ /* 0x0000a6000c1e1500 */
[C---:B------:R-:W-:Y:S01]  /*b780*/  IMAD.WIDE R6, R3.reuse, 0x2, R30 ;  /* 0x0000000203067825 */ /* 0x040fe200078e021e */
[----:B------:R1:W2:Y:S04]  /*b790*/  LDG.E.U16 R184, desc[UR60][R18.64] ;  /* 0x0000003c12b87981 */ /* 0x0002a8000c1e1500 */
[----:B------:R1:W2:Y:S01]  /*b7a0*/  LDG.E.U16 R182, desc[UR60][R6.64] ;  /* 0x0000003c06b67981 */ /* 0x0002a2000c1e1500 */
[----:B0-----:R-:W-:-:S04]  /*b7b0*/  IMAD.WIDE R16, R3, 0x2, R26 ;  /* 0x0000000203107825 */ /* 0x001fc800078e021a */
[C---:B-1----:R-:W-:Y:S01]  /*b7c0*/  IMAD.WIDE R18, R3.reuse, 0x2, R28 ;  /* 0x0000000203127825 */ /* 0x042fe200078e021c */
[----:B------:R-:W2:Y:S03]  /*b7d0*/  LDG.E.U16 R180, desc[UR60][R16.64] ;  /* 0x0000003c10b47981 */ /* 0x000ea6000c1e1500 */
[----:B------:R-:W-:Y:S01]  /*b7e0*/  IMAD.WIDE R6, R3, 0x2, R24 ;  /* 0x0000000203067825 */ /* 0x000fe200078e0218 */
[----:B------:R0:W2:Y:S04]  /*b7f0*/  LDG.E.U16 R181, desc[UR60][R18.64] ;  /* 0x0000003c12b57981 */ /* 0x0000a8000c1e1500 */
[----:B------:R-:W2:Y:S04]  /*b800*/  LDL.LU.64 R24, [R1] ;  /* 0x0000000001187983 */ /* 0x000ea80000300a00 */
[----:B------:R-:W2:Y:S04]  /*b810*/  LDL.LU.64 R26, [R1+0x8] ;  /* 0x00000800011a7983 */ /* 0x000ea80000300a00 */
[----:B------:R-:W2:Y:S01]  /*b820*/  LDL.LU.64 R28, [R1+0x10] ;  /* 0x00001000011c7983 */ /* 0x000ea20000300a00 */
[----:B------:R-:W-:-:S02]  /*b830*/  WARPGROUP.DEPBAR.LE gsb0, 0x0 ;  /* 0x00008000000079c5 */ /* 0x000fc40000010000 */
[----:B------:R-:W-:Y:S01]  /*b840*/  WARPGROUP.ARRIVE ;  /* 0x00000000000079c5 */ /* 0x000fe20000000000 */
[----:B------:R-:W2:Y:S04]  /*b850*/  LDL.LU.64 R30, [R1+0x18] ;  /* 0x00001800011e7983 */ /* 0x000ea80000300a00 */
[----:B------:R-:W2:Y:S01]  /*b860*/  LDL.LU.64 R32, [R1+0x20] ;  /* 0x0000200001207983 */ /* 0x000ea20000300a00 */
[----:B------:R-:W-:Y:S03]  /*b870*/  HGMMA.64x32x16.F32.BF16 R152, gdesc[UR56].tnspA, R152, gsb0 ;  /* 0x20600000389879f0 */ /* 0x000fe60008001898 */
[----:B------:R-:W2:Y:S04]  /*b880*/  LDL.LU.64 R34, [R1+0x28] ;  /* 0x0000280001227983 */ /* 0x000ea80000300a00 */
        /* <DEDUP_REMOVED lines=13> */
[----:B------:R-:W2:Y:S01]  /*b960*/  LDL.LU.64 R62, [R1+0x98] ;  /* 0x00009800013e7983 */ /* 0x000ea20000300a00 */
[----:B0-----:R-:W-:-:S03]  /*b970*/  IMAD.WIDE R18, R3, 0x2, R22 ;  /* 0x0000000203127825 */ /* 0x001fc600078e0216 */
[----:B------:R-:W2:Y:S01]  /*b980*/  LDL.LU.64 R64, [R1+0xa0] ;  /* 0x0000a00001407983 */ /* 0x000ea20000300a00 */
[----:B------:R-:W-:-:S03]  /*b990*/  IMAD.WIDE R16, R3, 0x2, R20 ;  /* 0x0000000203107825 */ /* 0x000fc600078e0214 */
[----:B------:R-:W2:Y:S04]  /*b9a0*/  LDL.LU.64 R66, [R1+0xa8] ;  /* 0x0000a80001427983 */ /* 0x000ea80000300a00 */
[----:B------:R-:W2:Y:S04]  /*b9b0*/  LDL.LU.64 R68, [R1+0xb0] ;  /* 0x0000b00001447983 */ /* 0x000ea80000300a00 */
[----:B------:R-:W2:Y:S04]  /*b9c0*/  LDL.LU.64 R70, [R1+0xb8] ;  /* 0x0000b80001467983 */ /* 0x000ea80000300a00 */
[----:B------:R-:W2:Y:S04]  /*b9d0*/  LDL.LU.64 R72, [R1+0xc0] ;  /* 0x0000c00001487983 */ /* 0x000ea80000300a00 */
[----:B------:R3:W2:Y:S04]  /*b9e0*/  LDG.E.U16 R179, desc[UR60][R6.64] ;  /* 0x0000003c06b37981 */ /* 0x0006a8000c1e1500 */
[----:B------:R-:W2:Y:S04]  /*b9f0*/  LDL.LU.64 R74, [R1+0xc8] ;  /* 0x0000c800014a7983 */ /* 0x000ea80000300a00 */
[----:B------:R-:W2:Y:S01]  /*ba00*/  LDL.LU.64 R76, [R1+0xd0] ;  /* 0x0000d000014c7983 */ /* 0x000ea20000300a00 */
[----:B---3--:R-:W-:-:S03]  /*ba10*/  IMAD.WIDE R6, R3, 0x2, R14 ;  /* 0x0000000203067825 */ /* 0x008fc600078e020e */
[----:B------:R-:W3:Y:S04]  /*ba20*/  LDL.LU.64 R78, [R1+0xd8] ;  /* 0x0000d800014e7983 */ /* 0x000ee80000300a00 */
[----:B------:R4:W3:Y:S04]  /*ba30*/  LDG.E.U16 R178, desc[UR60][R18.64] ;  /* 0x0000003c12b27981 */ /* 0x0008e8000c1e1500 */
[----:B------:R-:W3:Y:S04]  /*ba40*/  LDL.LU.64 R80, [R1+0xe0] ;  /* 0x0000e00001507983 */ /* 0x000ee80000300a00 */
[----:B------:R2:W3:Y:S01]  /*ba50*/  LDG.E.U16 R177, desc[UR60][R16.64] ;  /* 0x0000003c10b17981 */ /* 0x0004e2000c1e1500 */
[----:B----4-:R-:W-:-:S03]  /*ba60*/  IMAD.WIDE R18, R3, 0x2, R12 ;  /* 0x0000000203127825 */ /* 0x010fc600078e020c */
[----:B------:R-:W4:Y:S04]  /*ba70*/  LDL.LU.64 R82, [R1+0xe8] ;  /* 0x0000e80001527983 */ /* 0x000f280000300a00 */
[----:B------:R-:W4:Y:S01]  /*ba80*/  LDL.LU.64 R84, [R1+0xf0] ;  /* 0x0000f00001547983 */ /* 0x000f220000300a00 */
[----:B--2---:R-:W-:-:S03]  /*ba90*/  IMAD.WIDE R16, R3, 0x2, R10 ;  /* 0x0000000203107825 */ /* 0x004fc600078e020a */
[----:B------:R0:W2:Y:S04]  /*baa0*/  LDG.E.U16 R176, desc[UR60][R6.64] ;  /* 0x0000003c06b07981 */ /* 0x0000a8000c1e1500 */
[----:B------:R-:W4:Y:S04]  /*bab0*/  LDL.LU.64 R86, [R1+0xf8] ;  /* 0x0000f80001567983 */ /* 0x000f280000300a00 */
[----:B------:R-:W4:Y:S01]  /*bac0*/  LDL.LU.64 R88, [R1+0x100] ;  /* 0x0001000001587983 */ /* 0x000f220000300a00 */
[----:B0-----:R-:W-:-:S03]  /*bad0*/  IMAD.WIDE R6, R3, 0x2, R8 ;  /* 0x0000000203067825 */ /* 0x001fc600078e0208 */
[----:B------:R-:W4:Y:S04]  /*bae0*/  LDL.LU.64 R90, [R1+0x108] ;  /* 0x00010800015a7983 */ /* 0x000f280000300a00 */
[----:B------:R-:W4:Y:S04]  /*baf0*/  LDL.LU.64 R92, [R1+0x110] ;  /* 0x00011000015c7983 */ /* 0x000f280000300a00 */
[----:B------:R0:W4:Y:S04]  /*bb00*/  LDG.E.U16 R175, desc[UR60][R18.64] ;  /* 0x0000003c12af7981 */ /* 0x000128000c1e1500 */
[----:B------:R-:W4:Y:S04]  /*bb10*/  LDL.LU.64 R94, [R1+0x118] ;  /* 0x00011800015e7983 */ /* 0x000f280000300a00 */
[----:B------:R1:W4:Y:S01]  /*bb20*/  LDG.E.U16 R174, desc[UR60][R16.64] ;  /* 0x0000003c10ae7981 */ /* 0x000322000c1e1500 */
[----:B0-----:R-:W-:-:S03]  /*bb30*/  IMAD.WIDE R18, R3, 0x2, R250 ;  /* 0x0000000203127825 */ /* 0x001fc600078e02fa */
[----:B------:R-:W4:Y:S04]  /*bb40*/  LDL.LU.64 R96, [R1+0x120] ;  /* 0x0001200001607983 */ /* 0x000f280000300a00 */
[----:B------:R-:W4:Y:S01]  /*bb50*/  LDL.LU.64 R98, [R1+0x128] ;  /* 0x0001280001627983 */ /* 0x000f220000300a00 */
[----:B-1----:R-:W-:-:S03]  /*bb60*/  IMAD.WIDE R16, R3, 0x2, R248 ;  /* 0x0000000203107825 */ /* 0x002fc600078e02f8 */
[----:B------:R0:W4:Y:S04]  /*bb70*/  LDG.E.U16 R172, desc[UR60][R6.64] ;  /* 0x0000003c06ac7981 */ /* 0x000128000c1e1500 */
[----:B------:R-:W4:Y:S04]  /*bb80*/  LDL.LU.64 R100, [R1+0x130] ;  /* 0x0001300001647983 */ /* 0x000f280000300a00 */
[----:B------:R-:W4:Y:S01]  /*bb90*/  LDL.LU.64 R102, [R1+0x138] ;  /* 0x0001380001667983 */ /* 0x000f220000300a00 */
[----:B0-----:R-:W-:-:S03]  /*bba0*/  IMAD.WIDE R6, R3, 0x2, R246 ;  /* 0x0000000203067825 */ /* 0x001fc600078e02f6 */
        /* <DEDUP_REMOVED lines=13> */
[----:B------:R-:W4:Y:S04]  /*bc80*/  LDG.E.U16 R20, desc[UR60][R18.64] ;  /* 0x0000003c12147981 */ /* 0x000f28000c1e1500 */
        /* <DEDUP_REMOVED lines=9> */
[----:B------:R-:W4:Y:S01]  /*bd20*/  LDL.LU.64 R128, [R1+0x1a0] ;  /* 0x0001a00001807983 */ /* 0x000f220000300a00 */
[----:B------:R-:W-:-:S03]  /*bd30*/  WARPGROUP.DEPBAR.LE gsb0, 0x0 ;  /* 0x00008000000079c5 */ /* 0x000fc60000010000 */
[----:B------:R-:W4:Y:S04]  /*bd40*/  LDL.LU.64 R130, [R1+0x1a8] ;  /* 0x0001a80001827983 */ /* 0x000f280000300a00 */
[----:B------:R-:W4:Y:S04]  /*bd50*/  LDL.LU.64 R132, [R1+0x1b0] ;  /* 0x0001b00001847983 */ /* 0x000f280000300a00 */
[----:B------:R-:W4:Y:S04]  /*bd60*/  LDG.E.U16 R17, desc[UR60][R16.64] ;  /* 0x0000003c10117981 */ /* 0x000f28000c1e1500 */
[----:B------:R-:W4:Y:S04]  /*bd70*/  LDL.LU.64 R134, [R1+0x1b8] ;  /* 0x0001b80001867983 */ /* 0x000f280000300a00 */
[----:B------:R-:W4:Y:S04]  /*bd80*/  LDL.LU.64 R136, [R1+0x1c0] ;  /* 0x0001c00001887983 */ /* 0x000f280000300a00 */
[----:B------:R0:W4:Y:S01]  /*bd90*/  LDG.E.U16 R16, desc[UR60][R6.64] ;  /* 0x0000003c06107981 */ /* 0x000122000c1e1500 */
[----:B------:R-:W-:Y:S06]  /*bda0*/  BAR.SYNC.DEFER_BLOCKING 0x0 ;  /* 0x0000000000007b1d */ /* 0x000fec0000010000 */
[----:B------:R-:W4:Y:S04]  /*bdb0*/  LDL.LU.64 R138, [R1+0x1c8] ;  /* 0x0001c800018a7983 */ /* 0x000f280000300a00 */
[----:B------:R-:W4:Y:S04]  /*bdc0*/  LDL.LU.64 R140, [R1+0x1d0] ;  /* 0x0001d000018c7983 */ /* 0x000f280000300a00 */
[----:B------:R-:W4:Y:S04]  /*bdd0*/  LDL.LU.64 R142, [R1+0x1d8] ;  /* 0x0001d800018e7983 */ /* 0x000f280000300a00 */
[----:B------:R-:W4:Y:S04]  /*bde0*/  LDL.LU.64 R144, [R1+0x1e0] ;  /* 0x0001e00001907983 */ /* 0x000f280000300a00 */
[----:B------:R-:W4:Y:S04]  /*bdf0*/  LDL.LU.64 R146, [R1+0x1e8] ;  /* 0x0001e80001927983 */ /* 0x000f280000300a00 */
[----:B------:R-:W4:Y:S04]  /*be00*/  LDL.LU.64 R148, [R1+0x1f0] ;  /* 0x0001f00001947983 */ /* 0x000f280000300a00 */
[----:B------:R-:W4:Y:S04]  /*be10*/  LDL.LU.64 R150, [R1+0x1f8] ;  /* 0x0001f80001967983 */ /* 0x000f280000300a00 */
        /* <DEDUP_REMOVED lines=17> */
[----:B------:R-:W-:Y:S04]  /*bf30*/  STS.U16 [R5+0x21a00], R227 ;  /* 0x021a00e305007388 */ /* 0x000fe80000000400 */
[----:B------:R1:W-:Y:S04]  /*bf40*/  STS.U16 [R5+0x21c00], R226 ;  /* 0x021c00e205007388 */ /* 0x0003e80000000400 */
[----:B-1----:R-:W3:Y:S04]  /*bf50*/  LDL.64 R226, [R1+0x5a8] ;  /* 0x0005a80001e27983 */ /* 0x002ee80000100a00 */
[----:B------:R1:W-:Y:S04]  /*bf60*/  STS.U16 [R5+0x21400], R2 ;  /* 0x0214000205007388 */ /* 0x0003e80000000400 */
[----:B------:R0:W-:Y:S01]  /*bf70*/  STS.U16 [R5+0x21600], R0 ;  /* 0x0216000005007388 */ /* 0x0001e20000000400 */
[-C--:B-1----:R-:W-:Y:S01]  /*bf80*/  FMUL R2, R152, R235.reuse ;  /* 0x000000eb98027220 */ /* 0x082fe20000400000 */
[----:B0-----:R-:W-:-:S05]  /*bf90*/  FMUL R0, R153, R235 ;  /* 0x000000eb99007220 */ /* 0x001fca0000400000 */
[----:B------:R-:W-:Y:S01]  /*bfa0*/  FMNMX R0, R2, R0, !PT ;  /* 0x0000000002007209 */ /* 0x000fe20007800000 */
[----:B------:R-:W-:-:S05]  /*bfb0*/  FMUL R2, R156, R235 ;  /* 0x000000eb9c027220 */ /* 0x000fca0000400000 */
[----:B------:R-:W-:Y:S01]  /*bfc0*/  FMNMX R0, R2, R0, !PT ;  /* 0x0000000002007209 */ /* 0x000fe20007800000 */
[----:B------:R-:W-:-:S05]  /*bfd0*/  FMUL R2, R157, R235 ;  /* 0x000000eb9d027220 */ /* 0x000fca0000400000 */
[----:B------:R-:W-:Y:S01]  /*bfe0*/  FMNMX R0, R2, R0, !PT ;  /* 0x0000000002007209 */ /* 0x000fe20007800000 */
[----:B------:R-:W-:-:S05]  /*bff0*/  FMUL R2, R160, R235 ;  /* 0x000000eba0027220 */ /* 0x000fca0000400000 */
[----:B------:R-:W-:Y:S01]  /*c000*/  FMNMX R0, R2, R0, !PT ;  /* 0x0000000002007209 */ /* 0x000fe20007800000 */
[----:B------:R-:W-:-:S05]  /*c010*/  FMUL R2, R161, R235 ;  /* 0x000000eba1027220 */ /* 0x000fca0000400000 */
[----:B------:R-:W-:Y:S01]  /*c020*/  FMNMX R0, R2, R0, !PT ;  /* 0x0000000002007209 */ /* 0x000fe20007800000 */
[-C--:B------:R-:W-:Y:S01]  /*c030*/  FMUL R2, R164, R235.reuse ;  /* 0x000000eba4027220 */ /* 0x080fe20000400000 */
[----:B------:R-:W-:-:S04]  /*c040*/  FMUL R6, R154, R235 ;  /* 0x000000eb9a067220 */ /* 0x000fc80000400000 */
[----:B------:R-:W-:Y:S01]  /*c050*/  FMNMX R0, R2, R0, !PT ;  /* 0x0000000002007209 */ /* 0x000fe20007800000 */
[-C--:B------:R-:W-:Y:S01]  /*c060*/  FMUL R2, R155, R235.reuse ;  /* 0x000000eb9b027220 */ /* 0x080fe20000400000 */
[----:B------:R-:W-:Y:S01]  /*c070*/  STS.U16 [R5+0x21e00], R225 ;  /* 0x021e00e105007388 */ /* 0x000fe20000000400 */
[----:B------:R-:W-:-:S03]  /*c080*/  FMUL R7, R165, R235 ;  /* 0x000000eba5077220 */ /* 0x000fc60000400000 */
[----:B------:R-:W-:Y:S01]  /*c090*/  FMNMX R6, R6, R2, !PT ;  /* 0x0000000206067209 */ /* 0x000fe20007800000 */
[----:B------:R-:W-:Y:S01]  /*c0a0*/  STS.U16 [R5+0x22000], R224 ;  /* 0x022000e005007388 */ /* 0x000fe20000000400 */
[----:B------:R-:W-:Y:S01]  /*c0b0*/  FMUL R2, R158, R235 ;  /* 0x000000eb9e027220 */ /* 0x000fe20000400000 */
[----:B------:R-:W-:-:S04]  /*c0c0*/  FMNMX R0, R7, R0, !PT ;  /* 0x0000000007007209 */ /* 0x000fc80007800000 */
[----:B------:R-:W-:Y:S01]  /*c0d0*/  FMNMX R2, R2, R6, !PT ;  /* 0x0000000602027209 */ /* 0x000fe20007800000 */
[-C--:B------:R-:W-:Y:S01]  /*c0e0*/  FMUL R6, R159, R235.reuse ;  /* 0x000000eb9f067220 */ /* 0x080fe20000400000 */
[----:B------:R-:W0:Y:S04]  /*c0f0*/  SHFL.BFLY PT, R7, R0, 0x2, 0x1f ;  /* 0x0c401f0000077f89 */ /* 0x000e2800000e0000 */
[----:B------:R-:W-:Y:S01]  /*c100*/  FMNMX R2, R6, R2, !PT ;  /* 0x0000000206027209 */ /* 0x000fe20007800000 */
[----:B------:R-:W-:-:S05]  /*c110*/  FMUL R6, R162, R235 ;  /* 0x000000eba2067220 */ /* 0x000fca0000400000 */
[----:B------:R-:W-:Y:S01]  /*c120*/  FMNMX R2, R6, R2, !PT ;  /* 0x0000000206027209 */ /* 0x000fe20007800000 */
[----:B------:R-:W-:-:S05]  /*c130*/  FMUL R6, R163, R235 ;  /* 0x000000eba3067220 */ /* 0x000fca0000400000 */
[----:B------:R-:W-:Y:S01]  /*c140*/  FMNMX R2, R6, R2, !PT ;  /* 0x0000000206027209 */ /* 0x000fe20007800000 */
[----:B------:R-:W-:-:S05]  /*c150*/  FMUL R6, R166, R235 ;  /* 0x000000eba6067220 */ /* 0x000fca0000400000 */
[----:B------:R-:W-:Y:S01]  /*c160*/  FMNMX R6, R6, R2, !PT ;  /* 0x0000000206067209 */ /* 0x000fe20007800000 */
[----:B------:R-:W-:Y:S01]  /*c170*/  FMUL R2, R167, R235 ;  /* 0x000000eba7027220 */ /* 0x000fe20000400000 */
[----:B0-----:R-:W-:-:S04]  /*c180*/  FMNMX R0, R0, R7, !PT ;  /* 0x0000000700007209 */ /* 0x001fc80007800000 */
[----:B------:R-:W-:Y:S01]  /*c190*/  FMNMX R2, R2, R6, !PT ;  /* 0x0000000602027209 */ /* 0x000fe20007800000 */
[----:B------:R-:W0:Y:S04]  /*c1a0*/  SHFL.BFLY PT, R7, R0, 0x1, 0x1f ;  /* 0x0c201f0000077f89 */ /* 0x000e2800000e0000 */
[----:B------:R-:W1:Y:S01]  /*c1b0*/  SHFL.BFLY PT, R6, R2, 0x2, 0x1f ;  /* 0x0c401f0002067f89 */ /* 0x000e6200000e0000 */
[----:B0-----:R-:W-:Y:S02]  /*c1c0*/  FMNMX R7, R0, R7, !PT ;  /* 0x0000000700077209 */ /* 0x001fe40007800000 */
[----:B-1----:R-:W-:-:S05]  /*c1d0*/  FMNMX R0, R2, R6, !PT ;  /* 0x0000000602007209 */ /* 0x002fca0007800000 */
[----:B------:R-:W0:Y:S04]  /*c1e0*/  SHFL.BFLY PT, R6, R0, 0x1, 0x1f ;  /* 0x0c201f0000067f89 */ /* 0x000e2800000e0000 */
        /* <DEDUP_REMOVED lines=20> */
[----:B---3--:R-:W-:Y:S04]  /*c330*/  STL [R1+0x874], R226 ;  /* 0x000874e201007387 */ /* 0x008fe80000100800 */
[----:B------:R-:W-:Y:S04]  /*c340*/  STL [R1+0x870], R227 ;  /* 0x000870e301007387 */ /* 0x000fe80000100800 */
[----:B------:R-:W3:Y:S04]  /*c350*/  LDL.64 R224, [R1+0x5b0] ;  /* 0x0005b00001e07983 */ /* 0x000ee80000100a00 */
[----:B------:R-:W-:Y:S04]  /*c360*/  STS.U16 [R5+0x23400], R202 ;  /* 0x023400ca05007388 */ /* 0x000fe80000000400 */
[----:B------:R-:W-:Y:S04]  /*c370*/  STS.U16 [R5+0x23600], R201 ;  /* 0x023600c905007388 */ /* 0x000fe80000000400 */
[----:B------:R-:W-:Y:S04]  /*c380*/  STS.U16 [R5+0x23800], R200 ;  /* 0x023800c805007388 */ /* 0x000fe80000000400 */
[----:B------:R-:W-:Y:S04]  /*c390*/  STS.U16 [R5+0x23a00], R199 ;  /* 0x023a00c705007388 */ /* 0x000fe80000000400 */
[----:B------:R-:W-:Y:S04]  /*c3a0*/  STS.U16 [R5+0x23c00], R198 ;  /* 0x023c00c605007388 */ /* 0x000fe80000000400 */
[----:B------:R1:W-:Y:S04]  /*c3b0*/  STS.U16 [R5+0x23e00], R197 ;  /* 0x023e00c505007388 */ /* 0x0003e80000000400 */
[----:B------:R1:W-:Y:S04]  /*c3c0*/  STS.U16 [R5+0x24000], R195 ;  /* 0x024000c305007388 */ /* 0x0003e80000000400 */
[----:B------:R-:W-:Y:S04]  /*c3d0*/  STS.U16 [R5+0x24200], R196 ;  /* 0x024200c405007388 */ /* 0x000fe80000000400 */
[----:B------:R1:W-:Y:S04]  /*c3e0*/  STS.U16 [R5+0x24400], R194 ;  /* 0x024400c205007388 */ /* 0x0003e80000000400 */
        /* <DEDUP_REMOVED lines=14> */
[----:B------:R1:W-:Y:S04]  /*c4d0*/  STS.U16 [R5+0x26200], R179 ;  /* 0x026200b305007388 */ /* 0x0003e80000000400 */
[----:B------:R-:W-:Y:S04]  /*c4e0*/  STS.U16 [R5+0x26400], R178 ;  /* 0x026400b205007388 */ /* 0x000fe80000000400 */
[----:B------:R-:W-:Y:S04]  /*c4f0*/  STS.U16 [R5+0x26600], R177 ;  /* 0x026600b105007388 */ /* 0x000fe80000000400 */
[----:B--2---:R-:W-:Y:S04]  /*c500*/  STS.U16 [R5+0x26800], R176 ;  /* 0x026800b005007388 */ /* 0x004fe80000000400 */
[----:B----4-:R-:W-:Y:S04]  /*c510*/  STS.U16 [R5+0x26a00], R175 ;  /* 0x026a00af05007388 */ /* 0x010fe80000000400 */
[----:B------:R2:W-:Y:S04]  /*c520*/  STS.U16 [R5+0x26c00], R174 ;  /* 0x026c00ae05007388 */ /* 0x0005e80000000400 */
[----:B------:R4:W-:Y:S04]  /*c530*/  STS.U16 [R5+0x26e00], R172 ;  /* 0x026e00ac05007388 */ /* 0x0009e80000000400 */
[----:B------:R-:W-:Y:S04]  /*c540*/  STS.U16 [R5+0x27000], R23 ;  /* 0x0270001705007388 */ /* 0x000fe80000000400 */
[----:B------:R-:W-:Y:S04]  /*c550*/  STS.U16 [R5+0x27200], R22 ;  /* 0x0272001605007388 */ /* 0x000fe80000000400 */
[----:B------:R-:W-:Y:S04]  /*c560*/  STS.U16 [R5+0x27400], R21 ;  /* 0x0274001505007388 */ /* 0x000fe80000000400 */
[----:B------:R-:W-:Y:S04]  /*c570*/  STS.U16 [R5+0x27600], R20 ;  /* 0x0276001405007388 */ /* 0x000fe80000000400 */
[----:B------:R-:W-:Y:S04]  /*c580*/  STS.U16 [R5+0x27800], R19 ;  /* 0x0278001305007388 */ /* 0x000fe80000000400 */
[----:B------:R3:W-:Y:S04]  /*c590*/  STS.U16 [R5+0x27a00], R18 ;  /* 0x027a001205007388 */ /* 0x0007e80000000400 */
[----:B------:R-:W-:Y:S04]  /*c5a0*/  STS.U16 [R5+0x27c00], R17 ;  /* 0x027c001105007388 */ /* 0x000fe80000000400 */
[----:B------:R3:W-:Y:S01]  /*c5b0*/  STS.U16 [R5+0x27e00], R16 ;  /* 0x027e001005007388 */ /* 0x0007e20000000400 */
[----:B------:R0:W-:Y:S06]  /*c5c0*/  MEMBAR.ALL.CTA ;  /* 0x0000000000007992 */ /* 0x0001ec0000008000 */
[----:B0-----:R-:W0:Y:S01]  /*c5d0*/  FENCE.VIEW.ASYNC.S ;  /* 0x00000000000073c6 */ /* 0x001e220000000000 */
[----:B------:R-:W-:-:S02]  /*c5e0*/  FMNMX R6, R0, R6, !PT ;  /* 0x0000000600067209 */ /* 0x000fc40007800000 */
[----:B------:R-:W-:Y:S02]  /*c5f0*/  FMNMX R7, R7, R217, !PT ;  /* 0x000000d907077209 */ /* 0x000fe40007800000 */
[----:B------:R-:W-:-:S03]  /*c600*/  FMNMX R6, R6, R221, !PT ;  /* 0x000000dd06067209 */ /* 0x000fc60007800000 */
[----:B------:R-:W-:Y:S02]  /*c610*/  FADD R2, -R7, R217 ;  /* 0x000000d907027221 */ /* 0x000fe40000000100 */
[----:B------:R-:W-:Y:S01]  /*c620*/  FADD R0, -R6, R221 ;  /* 0x000000dd06007221 */ /* 0x000fe20000000100 */
[-CC-:B------:R-:W-:Y:S01]  /*c630*/  FFMA R152, R152, R235.reuse, -R7.reuse ;  /* 0x000000eb98987223 */ /* 0x180fe20000000807 */
[-CC-:B------:R-:W-:Y:S01]  /*c640*/  FFMA R153, R153, R235.reuse, -R7.reuse ;  /* 0x000000eb99997223 */ /* 0x180fe20000000807 */
[-CC-:B------:R-:W-:Y:S01]  /*c650*/  FFMA R156, R156, R235.reuse, -R7.reuse ;  /* 0x000000eb9c9c7223 */ /* 0x180fe20000000807 */
[-C--:B------:R-:W-:Y:S01]  /*c660*/  FFMA R157, R157, R235.reuse, -R7 ;  /* 0x000000eb9d9d7223 */ /* 0x080fe20000000807 */
[----:B------:R-:W-:Y:S01]  /*c670*/  FMUL R2, R2, 1.4426950216293334961 ;  /* 0x3fb8aa3b02027820 */ /* 0x000fe20000400000 */
[-CC-:B------:R-:W-:Y:S01]  /*c680*/  FFMA R154, R154, R235.reuse, -R6.reuse ;  /* 0x000000eb9a9a7223 */ /* 0x180fe20000000806 */
[-CC-:B------:R-:W-:Y:S01]  /*c690*/  FFMA R155, R155, R235.reuse, -R6.reuse ;  /* 0x000000eb9b9b7223 */ /* 0x180fe20000000806 */
[-CC-:B------:R-:W-:Y:S01]  /*c6a0*/  FFMA R158, R158, R235.reuse, -R6.reuse ;  /* 0x000000eb9e9e7223 */ /* 0x180fe20000000806 */
[----:B------:R-:W-:Y:S01]  /*c6b0*/  FFMA R159, R159, R235, -R6 ;  /* 0x000000eb9f9f7223 */ /* 0x000fe20000000806 */
[----:B------:R-:W-:Y:S01]  /*c6c0*/  FMUL R0, R0, 1.4426950216293334961 ;  /* 0x3fb8aa3b00007820 */ /* 0x000fe20000400000 */
        /* <DEDUP_REMOVED lines=8> */
[----:B------:R-:W0:Y:S08]  /*c750*/  MUFU.EX2 R2, R2 ;  /* 0x0000000200027308 */ /* 0x000e300000000800 */
[----:B------:R-:W0:Y:S08]  /*c760*/  MUFU.EX2 R0, R0 ;  /* 0x0000000000007308 */ /* 0x000e300000000800 */
[----:B-1----:R-:W-:Y:S08]  /*c770*/  MUFU.EX2 R197, R152 ;  /* 0x0000009800c57308 */ /* 0x002ff00000000800 */
[----:B------:R-:W1:Y:S08]  /*c780*/  MUFU.EX2 R195, R153 ;  /* 0x0000009900c37308 */ /* 0x000e700000000800 */
[----:B------:R1:W-:Y:S08]  /*c790*/  MUFU.EX2 R194, R156 ;  /* 0x0000009c00c27308 */ /* 0x0003f00000000800 */
[----:B------:R-:W1:Y:S08]  /*c7a0*/  MUFU.EX2 R193, R157 ;  /* 0x0000009d00c17308 */ /* 0x000e700000000800 */
[----:B------:R-:W-:Y:S08]  /*c7b0*/  MUFU.EX2 R184, R154 ;  /* 0x0000009a00b87308 */ /* 0x000ff00000000800 */
[----:B------:R-:W1:Y:S08]  /*c7c0*/  MUFU.EX2 R179, R155 ;  /* 0x0000009b00b37308 */ /* 0x000e700000000800 */
[----:B--2---:R2:W-:Y:S08]  /*c7d0*/  MUFU.EX2 R174, R158 ;  /* 0x0000009e00ae7308 */ /* 0x0045f00000000800 */
[----:B----4-:R-:W4:Y:S01]  /*c7e0*/  MUFU.EX2 R172, R159 ;  /* 0x0000009f00ac7308 */ /* 0x010f220000000800 */
[-C--:B0-----:R-:W-:Y:S01]  /*c7f0*/  FMUL R24, R24, R2.reuse ;  /* 0x0000000218187220 */ /* 0x081fe20000400000 */
[-C--:B------:R-:W-:Y:S01]  /*c800*/  FMUL R25, R25, R2.reuse ;  /* 0x0000000219197220 */ /* 0x080fe20000400000 */
        /* <DEDUP_REMOVED lines=61> */
[----:B------:R-:W-:Y:S01]  /*cbe0*/  FMUL R149, R149, R2 ;  /* 0x0000000295957220 */ /* 0x000fe20000400000 */
        /* <DEDUP_REMOVED lines=64> */
[----:B-1----:R-:W-:-:S02]  /*cff0*/  F2FP.BF16.F32.PACK_AB R156, R195, R197 ;  /* 0x000000c5c39c723e */ /* 0x002fc400000010ff */
[----:B--2---:R-:W-:Y:S02]  /*d000*/  F2FP.BF16.F32.PACK_AB R158, R193, R194 ;  /* 0x000000c2c19e723e */ /* 0x004fe400000010ff */
[----:B------:R-:W-:Y:S02]  /*d010*/  F2FP.BF16.F32.PACK_AB R157, R179, R184 ;  /* 0x000000b8b39d723e */ /* 0x000fe400000010ff */
[----:B----4-:R-:W-:Y:S01]  /*d020*/  F2FP.BF16.F32.PACK_AB R159, R172, R174 ;  /* 0x000000aeac9f723e */ /* 0x010fe200000010ff */
[----:B------:R-:W-:Y:S06]  /*d030*/  BAR.SYNC.DEFER_BLOCKING 0x0 ;  /* 0x0000000000007b1d */ /* 0x000fec0000010000 */
[----:B------:R-:W-:Y:S01]  /*d040*/  UMOV UR7, 0x80000020 ;  /* 0x8000002000077882 */ /* 0x000fe20000000000 */
[----:B------:R-:W-:-:S06]  /*d050*/  WARPGROUP.ARRIVE ;  /* 0x00000000000079c5 */ /* 0x000fcc0000000000 */
[----:B------:R-:W-:Y:S01]  /*d060*/  HGMMA.64x256x16.F32.BF16 R24, R156, gdesc[UR4], R24, gsb0 ;  /* 0x03e000049c187df0 */ /* 0x000fe20008001818 */
[----:B---3--:R0:W-:Y:S04]  /*d070*/  STL [R1+0x87c], R224 ;  /* 0x00087ce001007387 */ /* 0x0081e80000100800 */
[----:B------:R1:W-:Y:S04]  /*d080*/  STL [R1+0x878], R225 ;  /* 0x000878e101007387 */ /* 0x0003e80000100800 */
[----:B------:R2:W-:Y:S01]  /*d090*/  STL [R1+0x880], R5 ;  /* 0x0008800501007387 */ /* 0x0005e20000100800 */
[----:B------:R-:W-:-:S03]  /*d0a0*/  WARPGROUP.DEPBAR.LE gsb0, 0x0 ;  /* 0x00008000000079c5 */ /* 0x000fc60000010000 */
[----:B------:R-:W-:Y:S04]  /*d0b0*/  STL.64 [R1], R24 ;  /* 0x0000001801007387 */ /* 0x000fe80000100a00 */
        /* <DEDUP_REMOVED lines=12> */
[----:B------:R-:W-:Y:S01]  /*d180*/  STL.64 [R1+0x68], R50 ;  /* 0x0000683201007387 */ /* 0x000fe20000100a00 */
[----:B------:R-:W-:-:S03]  /*d190*/  IMAD.MOV.U32 R18, RZ, RZ, R150 ;  /* 0x000000ffff127224 */ /* 0x000fc600078e0096 */
[----:B------:R-:W-:Y:S01]  /*d1a0*/  STL.64 [R1+0x70], R52 ;  /* 0x0000703401007387 */ /* 0x000fe20000100a00 */
[----:B------:R-:W-:-:S03]  /*d1b0*/  IMAD.MOV.U32 R16, RZ, RZ, R151 ;  /* 0x000000ffff107224 */ /* 0x000fc600078e0097 */
[----:B------:R-:W-:Y:S01]  /*d1c0*/  STL.64 [R1+0x78], R54 ;  /* 0x0000783601007387 */ /* 0x000fe20000100a00 */
[----:B------:R-:W-:Y:S01]  /*d1d0*/  MOV R153, R148 ;  /* 0x0000009400997202 */ /* 0x000fe20000000f00 */
[----:B------:R-:W-:Y:S02]  /*d1e0*/  IMAD.MOV.U32 R152, RZ, RZ, R149 ;  /* 0x000000ffff987224 */ /* 0x000fe400078e0095 */
[----:B------:R-:W-:Y:S01]  /*d1f0*/  STL.64 [R1+0x80], R56 ;  /* 0x0000803801007387 */ /* 0x000fe20000100a00 */
[----:B------:R-:W-:-:S03]  /*d200*/  IMAD.MOV.U32 R155, RZ, RZ, R146 ;  /* 0x000000ffff9b7224 */ /* 0x000fc600078e0092 */
[----:B------:R3:W-:Y:S01]  /*d210*/  STL [R1+0x88], R58 ;  /* 0x0000883a01007387 */ /* 0x0007e20000100800 */
[----:B------:R-:W-:Y:S01]  /*d220*/  IMAD.MOV.U32 R154, RZ, RZ, R147 ;  /* 0x000000ffff9a7224 */ /* 0x000fe200078e0093 */
[----:B------:R-:W-:Y:S02]  /*d230*/  MOV R176, R144 ;  /* 0x0000009000b07202 */ /* 0x000fe40000000f00 */
[----:B------:R-:W4:Y:S01]  /*d240*/  LDL.LU.64 R150, [R1+0xa80] ;  /* 0x000a800001967983 */ /* 0x000f220000300a00 */
[----:B------:R-:W-:-:S03]  /*d250*/  IMAD.MOV.U32 R175, RZ, RZ, R145 ;  /* 0x000000ffffaf7224 */ /* 0x000fc600078e0091 */
[----:B------:R-:W4:Y:S01]  /*d260*/  LDL.LU.64 R148, [R1+0xa78] ;  /* 0x000a780001947983 */ /* 0x000f220000300a00 */
[----:B------:R-:W-:Y:S01]  /*d270*/  IMAD.MOV.U32 R178, RZ, RZ, R142 ;  /* 0x000000ffffb27224 */ /* 0x000fe200078e008e */
[----:B------:R-:W-:Y:S01]  /*d280*/  MOV R181, R140 ;  /* 0x0000008c00b57202 */ /* 0x000fe20000000f00 */
[----:B------:R-:W-:Y:S01]  /*d290*/  IMAD.MOV.U32 R177, RZ, RZ, R143 ;  /* 0x000000ffffb17224 */ /* 0x000fe200078e008f */
        /* <DEDUP_REMOVED lines=118> */
[----:B0-----:R-:W-:Y:S01]  /*da00*/  MOV R224, R60 ;  /* 0x0000003c00e07202 */ /* 0x001fe20000000f00 */
[----:B------:R-:W-:Y:S01]  /*da10*/  IMAD.MOV.U32 R227, RZ, RZ, R63 ;  /* 0x000000ffffe37224 */ /* 0x000fe200078e003f */
[----:B------:R-:W4:Y:S01]  /*da20*/  LDL.LU.64 R66, [R1+0x930] ;  /* 0x0009300001427983 */ /* 0x000f220000300a00 */
[----:B-1----:R-:W-:-:S03]  /*da30*/  IMAD.MOV.U32 R225, RZ, RZ, R61 ;  /* 0x000000ffffe17224 */ /* 0x002fc600078e003d */
[----:B------:R-:W4:Y:S01]  /*da40*/  LDL.LU.64 R64, [R1+0x928] ;  /* 0x0009280001407983 */ /* 0x000f220000300a00 */
[----:B--2---:R-:W-:-:S03]  /*da50*/  IMAD.MOV.U32 R5, RZ, RZ, R59 ;  /* 0x000000ffff057224 */ /* 0x004fc600078e003b */
[----:B------:R-:W2:Y:S04]  /*da60*/  LDL.LU.64 R62, [R1+0x920] ;  /* 0x00092000013e7983 */ /* 0x000ea80000300a00 */
[----:B------:R-:W2:Y:S04]  /*da70*/  LDL.LU.64 R60, [R1+0x918] ;  /* 0x00091800013c7983 */ /* 0x000ea80000300a00 */
[----:B---3--:R-:W3:Y:S04]  /*da80*/  LDL.LU.64 R58, [R1+0x910] ;  /* 0x00091000013a7983 */ /* 0x008ee80000300a00 */
[----:B------:R-:W3:Y:S04]  /*da90*/  LDL.LU.64 R56, [R1+0x908] ;  /* 0x0009080001387983 */ /* 0x000ee80000300a00 */
        /* <DEDUP_REMOVED lines=16> */
[----:B----4-:R-:W-:Y:S01]  /*dba0*/  STL.64 [R1+0x7d0], R150 ;  /* 0x0007d09601007387 */ /* 0x010fe20000100a00 */
[-C--:B------:R-:W-:Y:S01]  /*dbb0*/  FMUL R148, R148, R2.reuse ;  /* 0x0000000294947220 */ /* 0x080fe20000400000 */
[-C--:B------:R-:W-:Y:S01]  /*dbc0*/  FMUL R149, R149, R2.reuse ;  /* 0x0000000295957220 */ /* 0x080fe20000400000 */
[-C--:B------:R-:W-:Y:S01]  /*dbd0*/  FMUL R144, R144, R2.reuse ;  /* 0x0000000290907220 */ /* 0x080fe20000400000 */
[----:B------:R-:W-:-:S03]  /*dbe0*/  FMUL R145, R145, R2 ;  /* 0x0000000291917220 */ /* 0x000fc60000400000 */
[----:B------:R-:W-:Y:S04]  /*dbf0*/  STL.64 [R1+0x7c8], R148 ;  /* 0x0007c89401007387 */ /* 0x000fe80000100a00 */
[----:B------:R-:W-:Y:S01]  /*dc00*/  STL.64 [R1+0x7c0], R146 ;  /* 0x0007c09201007387 */ /* 0x000fe20000100a00 */
[-C--:B------:R-:W-:Y:S01]  /*dc10*/  FMUL R140, R140, R2.reuse ;  /* 0x000000028c8c7220 */ /* 0x080fe20000400000 */
[-C--:B------:R-:W-:Y:S02]  /*dc20*/  FMUL R141, R141, R2.reuse ;  /* 0x000000028d8d7220 */ /* 0x080fe40000400000 */
[----:B------:R-:W-:Y:S04]  /*dc30*/  STL.64 [R1+0x7b8], R144 ;  /* 0x0007b89001007387 */ /* 0x000fe80000100a00 */
[----:B------:R-:W-:Y:S01]  /*dc40*/  STL.64 [R1+0x7b0], R142 ;  /* 0x0007b08e01007387 */ /* 0x000fe20000100a00 */
[-C--:B------:R-:W-:Y:S01]  /*dc50*/  FMUL R136, R136, R2.reuse ;  /* 0x0000000288887220 */ /* 0x080fe20000400000 */
[----:B------:R-:W-:-:S02]  /*dc60*/  FMUL R137, R137, R2 ;  /* 0x0000000289897220 */ /* 0x000fc40000400000 */
        /* <DEDUP_REMOVED lines=35> */
[----:B------:R-:W-:Y:S02]  /*dea0*/  FMUL R101, R101, R2 ;  /* 0x0000000265657220 */ /* 0x000fe40000400000 */
[----:B------:R-:W-:Y:S01]  /*deb0*/  STL.64 [R1+0x718], R104 ;  /* 0x0007186801007387 */ /* 0x000fe20000100a00 */
[----:B------:R-:W-:-:S03]  /*dec0*/  FMUL R98, R98, R0 ;  /* 0x0000000062627220 */ /* 0x000fc60000400000 */
[----:B------:R-:W-:Y:S01]  /*ded0*/  STL.64 [R1+0x710], R102 ;  /* 0x0007106601007387 */ /* 0x000fe20000100a00 */
[-C--:B------:R-:W-:Y:S01]  /*dee0*/  FMUL R96, R96, R2.reuse ;  /* 0x0000000260607220 */ /* 0x080fe20000400000 */
[----:B------:R-:W-:Y:S02]  /*def0*/  FMUL R97, R97, R2 ;  /* 0x0000000261617220 */ /* 0x000fe40000400000 */
[----:B------:R-:W-:Y:S01]  /*df00*/  STL.64 [R1+0x708], R100 ;  /* 0x0007086401007387 */ /* 0x000fe20000100a00 */
[-C--:B------:R-:W-:Y:S01]  /*df10*/  FMUL R94, R94, R0.reuse ;  /* 0x000000005e5e7220 */ /* 0x080fe20000400000 */
[----:B------:R-:W-:Y:S02]  /*df20*/  FMUL R95, R95, R0 ;  /* 0x000000005f5f7220 */ /* 0x000fe40000400000 */
[----:B------:R-:W-:Y:S01]  /*df30*/  STL.64 [R1+0x700], R98 ;  /* 0x0007006201007387 */ /* 0x000fe20000100a00 */
[-C--:B------:R-:W-:Y:S01]  /*df40*/  FMUL R92, R92, R2.reuse ;  /* 0x000000025c5c7220 */ /* 0x080fe20000400000 */
[----:B------:R-:W-:-:S02]  /*df50*/  FMUL R93, R93, R2 ;  /* 0x000000025d5d7220 */ /* 0x000fc40000400000 */
        /* <DEDUP_REMOVED lines=43> */
[-C--:B--2---:R-:W-:Y:S01]  /*e210*/  FMUL R62, R62, R0.reuse ;  /* 0x000000003e3e7220 */ /* 0x084fe20000400000 */
[----:B------:R-:W-:-:S02]  /*e220*/  FMUL R63, R63, R0 ;  /* 0x000000003f3f7220 */ /* 0x000fc40000400000 */
[----:B------:R-:W-:Y:S01]  /*e230*/  STL.64 [R1+0x680], R66 ;  /* 0x0006804201007387 */ /* 0x000fe20000100a00 */
[-C--:B------:R-:W-:Y:S01]  /*e240*/  FMUL R60, R60, R2.reuse ;  /* 0x000000023c3c7220 */ /* 0x080fe20000400000 */
[----:B------:R-:W-:Y:S02]  /*e250*/  FMUL R61, R61, R2 ;  /* 0x000000023d3d7220 */ /* 0x000fe40000400000 */
[----:B------:R-:W-:Y:S01]  /*e260*/  STL.64 [R1+0x678], R64 ;  /* 0x0006784001007387 */ /* 0x000fe20000100a00 */
[-C--:B---3--:R-:W-:Y:S01]  /*e270*/  FMUL R58, R58, R0.reuse ;  /* 0x000000003a3a7220 */ /* 0x088fe20000400000 */
        /* <DEDUP_REMOVED lines=52> */
[----:B------:R-:W-:Y:S04]  /*e5c0*/  STL.64 [R1+0x5e8], R28 ;  /* 0x0005e81c01007387 */ /* 0x000fe80000100a00 */
[----:B------:R-:W-:Y:S04]  /*e5d0*/  STL.64 [R1+0x5e0], R26 ;  /* 0x0005e01a01007387 */ /* 0x000fe80000100a00 */
[----:B------:R0:W-:Y:S04]  /*e5e0*/  STL.64 [R1+0x5d8], R24 ;  /* 0x0005d81801007387 */ /* 0x0001e80000100a00 */
[----:B0-----:R-:W2:Y:S04]  /*e5f0*/  LDL.LU R24, [R1] ;  /* 0x0000000001187983 */ /* 0x001ea80000300800 */
[----:B------:R-:W2:Y:S04]  /*e600*/  LDL.LU R25, [R1+0x4] ;  /* 0x0000040001197983 */ /* 0x000ea80000300800 */
        /* <DEDUP_REMOVED lines=32> */
[----:B------:R-:W2:Y:S01]  /*e810*/  LDL.LU R58, [R1+0x88] ;  /* 0x00008800013a7983 */ /* 0x000ea20000300800 */
[-CC-:B------:R-:W-:Y:S01]  /*e820*/  FFMA R160, R160, R235.reuse, -R7.reuse ;  /* 0x000000eba0a07223 */ /* 0x180fe20000000807 */
[-CC-:B------:R-:W-:Y:S01]  /*e830*/  FFMA R161, R161, R235.reuse, -R7.reuse ;  /* 0x000000eba1a17223 */ /* 0x180fe20000000807 */
[-CC-:B------:R-:W-:Y:S01]  /*e840*/  FFMA R164, R164, R235.reuse, -R7.reuse ;  /* 0x000000eba4a47223 */ /* 0x180fe20000000807 */
[-C--:B------:R-:W-:Y:S01]  /*e850*/  FFMA R165, R165, R235.reuse, -R7 ;  /* 0x000000eba5a57223 */ /* 0x080fe20000000807 */
        /* <DEDUP_REMOVED lines=12> */
[----:B------:R-:W-:Y:S01]  /*e920*/  MUFU.EX2 R17, R17 ;  /* 0x0000001100117308 */ /* 0x000fe20000000800 */
[----:B------:R-:W-:Y:S01]  /*e930*/  MOV R59, R5 ;  /* 0x00000005003b7202 */ /* 0x000fe20000000f00 */
[----:B------:R-:W-:Y:S01]  /*e940*/  IMAD.MOV.U32 R60, RZ, RZ, R224 ;  /* 0x000000ffff3c7224 */ /* 0x000fe200078e00e0 */
[----:B------:R-:W-:Y:S01]  /*e950*/  MOV R63, R227 ;  /* 0x000000e3003f7202 */ /* 0x000fe20000000f00 */
[----:B------:R-:W-:Y:S01]  /*e960*/  IMAD.MOV.U32 R61, RZ, RZ, R225 ;  /* 0x000000ffff3d7224 */ /* 0x000fe200078e00e1 */
[----:B------:R-:W-:Y:S01]  /*e970*/  MOV R67, R238 ;  /* 0x000000ee00437202 */ /* 0x000fe20000000f00 */
[----:B------:R-:W-:Y:S01]  /*e980*/  IMAD.MOV.U32 R62, RZ, RZ, R226 ;  /* 0x000000ffff3e7224 */ /* 0x000fe200078e00e2 */
[----:B------:R-:W-:Y:S01]  /*e990*/  MOV R71, R242 ;  /* 0x000000f200477202 */ /* 0x000fe20000000f00 */
[----:B------:R-:W0:Y:S01]  /*e9a0*/  MUFU.EX2 R161, R161 ;  /* 0x000000a100a17308 */ /* 0x000e220000000800 */
[----:B------:R-:W-:Y:S01]  /*e9b0*/  IMAD.MOV.U32 R64, RZ, RZ, R3 ;  /* 0x000000ffff407224 */ /* 0x000fe200078e0003 */
[----:B------:R-:W-:Y:S01]  /*e9c0*/  MOV R75, R246 ;  /* 0x000000f6004b7202 */ /* 0x000fe20000000f00 */
[----:B------:R-:W-:Y:S01]  /*e9d0*/  IMAD.MOV.U32 R65, RZ, RZ, R236 ;  /* 0x000000ffff417224 */ /* 0x000fe200078e00ec */
[----:B------:R-:W-:Y:S01]  /*e9e0*/  MOV R79, R250 ;  /* 0x000000fa004f7202 */ /* 0x000fe20000000f00 */
[----:B------:R-:W-:Y:S01]  /*e9f0*/  IMAD.MOV.U32 R66, RZ, RZ, R237 ;  /* 0x000000ffff427224 */ /* 0x000fe200078e00ed */
[----:B------:R-:W-:Y:S01]  /*ea00*/  MOV R83, R252 ;  /* 0x000000fc00537202 */ /* 0x000fe20000000f00 */
[----:B------:R-:W-:Y:S01]  /*ea10*/  IMAD.MOV.U32 R68, RZ, RZ, R239 ;  /* 0x000000ffff447224 */ /* 0x000fe200078e00ef */
[----:B------:R-:W-:Y:S01]  /*ea20*/  MUFU.EX2 R160, R160 ;  /* 0x000000a000a07308 */ /* 0x000fe20000000800 */
        /* <DEDUP_REMOVED lines=23> */
[----:B------:R-:W1:Y:S01]  /*eba0*/  MUFU.EX2 R20, R20 ;  /* 0x0000001400147308 */ /* 0x000e620000000800 */
        /* <DEDUP_REMOVED lines=15> */
[----:B------:R-:W3:Y:S01]  /*eca0*/  MUFU.EX2 R22, R22 ;  /* 0x0000001600167308 */ /* 0x000ee20000000800 */
[----:B------:R-:W-:Y:S01]  /*ecb0*/  IMAD.MOV.U32 R96, RZ, RZ, R170 ;  /* 0x000000ffff607224 */ /* 0x000fe200078e00aa */
[----:B------:R-:W-:Y:S01]  /*ecc0*/  MOV R147, R154 ;  /* 0x0000009a00937202 */ /* 0x000fe20000000f00 */
[----:B------:R-:W-:Y:S01]  /*ecd0*/  IMAD.MOV.U32 R97, RZ, RZ, R171 ;  /* 0x000000ffff617224 */ /* 0x000fe200078e00ab */
[----:B------:R-:W-:Y:S01]  /*ece0*/  MOV R151, R16 ;  /* 0x0000001000977202 */ /* 0x000fe20000000f00 */
[----:B------:R-:W-:-:S02]  /*ecf0*/  IMAD.MOV.U32 R98, RZ, RZ, R229 ;  /* 0x000000ffff627224 */ /* 0x000fc400078e00e5 */
[----:B------:R-:W-:Y:S02]  /*ed00*/  IMAD.MOV.U32 R100, RZ, RZ, R233 ;  /* 0x000000ffff647224 */ /* 0x000fe400078e00e9 */
[----:B------:R-:W-:Y:S02]  /*ed10*/  IMAD.MOV.U32 R101, RZ, RZ, R173 ;  /* 0x000000ffff657224 */ /* 0x000fe400078e00ad */
[----:B------:R-:W-:Y:S02]  /*ed20*/  IMAD.MOV.U32 R102, RZ, RZ, R228 ;  /* 0x000000ffff667224 */ /* 0x000fe400078e00e4 */
[----:B------:R-:W-:Y:S02]  /*ed30*/  IMAD.MOV.U32 R104, RZ, RZ, R222 ;  /* 0x000000ffff687224 */ /* 0x000fe400078e00de */
[----:B------:R-:W-:Y:S02]  /*ed40*/  IMAD.MOV.U32 R105, RZ, RZ, R221 ;  /* 0x000000ffff697224 */ /* 0x000fe400078e00dd */
        /* <DEDUP_REMOVED lines=33> */
[----:B------:R-:W-:Y:S01]  /*ef60*/  IMAD.MOV.U32 R150, RZ, RZ, R18 ;  /* 0x000000ffff967224 */ /* 0x000fe200078e0012 */
[----:B0-----:R-:W-:Y:S01]  /*ef70*/  F2FP.BF16.F32.PACK_AB R152, R161, R17 ;  /* 0x00000011a198723e */ /* 0x001fe200000010ff */
[----:B------:R4:W5:Y:S01]  /*ef80*/  LDL.LU R5, [R1+0x880] ;  /* 0x0008800001057983 */ /* 0x0009620000300800 */
[----:B-1----:R-:W-:Y:S01]  /*ef90*/  F2FP.BF16.F32.PACK_AB R153, R20, R21 ;  /* 0x000000151499723e */ /* 0x002fe200000010ff */
[----:B------:R-:W0:Y:S01]  /*efa0*/  LDC R163, c[0x0][0x280] ;  /* 0x0000a000ffa37b82 */ /* 0x000e220000000800 */
[----:B------:R-:W-:Y:S01]  /*efb0*/  F2FP.BF16.F32.PACK_AB R154, R23, R160 ;  /* 0x000000a0179a723e */ /* 0x000fe200000010ff */
[----:B------:R-:W4:Y:S01]  /*efc0*/  LDL.LU R224, [R1+0x87c] ;  /* 0x00087c0001e07983 */ /* 0x000f220000300800 */
[----:B---3--:R-:W-:-:S03]  /*efd0*/  F2FP.BF16.F32.PACK_AB R155, R22, R19 ;  /* 0x00000013169b723e */ /* 0x008fc600000010ff */
[----:B------:R-:W3:Y:S04]  /*efe0*/  LDL.LU R225, [R1+0x878] ;  /* 0x0008780001e17983 */ /* 0x000ee80000300800 */
[----:B------:R-:W3:Y:S04]  /*eff0*/  LDL.LU R226, [R1+0x874] ;  /* 0x0008740001e27983 */ /* 0x000ee80000300800 */
[----:B------:R-:W3:Y:S04]  /*f000*/  LDL.LU R227, [R1+0x870] ;  /* 0x0008700001e37983 */ /* 0x000ee80000300800 */
[----:B------:R-:W3:Y:S04]  /*f010*/  LDL.LU R3, [R1+0x86c] ;  /* 0x00086c0001037983 */ /* 0x000ee80000300800 */
[----:B------:R1:W5:Y:S04]  /*f020*/  LDL.LU R236, [R1+0x868] ;  /* 0x0008680001ec7983 */ /* 0x0003680000300800 */
        /* <DEDUP_REMOVED lines=28> */
[----:B------:R1:W5:Y:S01]  /*f1f0*/  LDL.LU R168, [R1+0x7f4] ;  /* 0x0007f40001a87983 */ /* 0x0003620000300800 */
[----:B--2---:R-:W-:-:S03]  /*f200*/  WARPGROUP.ARRIVE ;  /* 0x00000000000079c5 */ /* 0x004fc60000000000 */
[----:B------:R1:W5:Y:S03]  /*f210*/  LDL.LU R169, [R1+0x7f0] ;  /* 0x0007f00001a97983 */ /* 0x0003660000300800 */
[----:B------:R-:W-:Y:S01]  /*f220*/  HGMMA.64x256x16.F32.BF16 R24, R152, gdesc[UR12], R24, gsb0 ;  /* 0x03e0000c98187df0 */ /* 0x000fe20008001818 */
[----:B------:R1:W5:Y:S04]  /*f230*/  LDL.LU R170, [R1+0x7ec] ;  /* 0x0007ec0001aa7983 */ /* 0x0003680000300800 */
[----:B------:R1:W5:Y:S04]  /*f240*/  LDL.LU R171, [R1+0x7e8] ;  /* 0x0007e80001ab7983 */ /* 0x0003680000300800 */
[----:B------:R-:W2:Y:S04]  /*f250*/  LDL.LU R229, [R1+0x7e4] ;  /* 0x0007e40001e57983 */ /* 0x000ea80000300800 */
[----:B------:R-:W2:Y:S04]  /*f260*/  LDL.LU R234, [R1+0x7e0] ;  /* 0x0007e00001ea7983 */ /* 0x000ea80000300800 */
[----:B------:R-:W2:Y:S04]  /*f270*/  LDL.LU R233, [R1+0x7dc] ;  /* 0x0007dc0001e97983 */ /* 0x000ea80000300800 */
[----:B------:R-:W2:Y:S01]  /*f280*/  LDL.LU R173, [R1+0x7d8] ;  /* 0x0007d80001ad7983 */ /* 0x000ea20000300800 */
        /* <DEDUP_REMOVED lines=64> */
[----:B------:R0:W-:Y:S04]  /*f690*/  STL.64 [R1+0x1f8], R150 ;  /* 0x0001f89601007387 */ /* 0x0001e80000100a00 */
[----:B0-----:R-:W2:Y:S04]  /*f6a0*/  LDL.LU.64 R150, [R1+0x7d0] ;  /* 0x0007d00001967983 */ /* 0x001ea80000300a00 */
        /* <DEDUP_REMOVED lines=63> */
[----:B----4-:R-:W-:-:S02]  /*faa0*/  R2UR UR14, R224 ;  /* 0x00000000e00e72ca */ /* 0x010fc400000e0000 */
[----:B---3--:R-:W-:Y:S01]  /*fab0*/  R2UR UR15, R225 ;  /* 0x00000000e10f72ca */ /* 0x008fe200000e0000 */
[----:B------:R-:W3:Y:S01]  /*fac0*/  LDL R162, [R1+0x5bc] ;  /* 0x0005bc0001a27983 */ /* 0x000ee20000100800 */
[-C--:B--2---:R-:W-:Y:S01]  /*fad0*/  FMUL R150, R150, R0.reuse ;  /* 0x0000000096967220 */ /* 0x084fe20000400000 */
        /* <DEDUP_REMOVED lines=25> */
[----:B------:R-:W-:-:S06]  /*fc70*/  FMUL R99, R99, R0 ;  /* 0x0000000063637220 */ /* 0x000fcc0000400000 */
[----:B------:R-:W-:-:S06]  /*fc80*/  WARPGROUP.ARRIVE ;  /* 0x00000000000079c5 */ /* 0x000fcc0000000000 */
[----:B------:R-:W-:Y:S01]  /*fc90*/  HGMMA.64x256x16.F32.BF16 R24, R156, gdesc[UR12], R24, gsb0 ;  /* 0x03e0000c9c187df0 */ /* 0x000fe20008001818 */
[----:B------:R-:W-:Y:S02]  /*fca0*/  R2UR UR6, R226 ;  /* 0x00000000e20672ca */ /* 0x000fe400000e0000 */
[----:B------:R-:W-:Y:S01]  /*fcb0*/  R2UR UR7, R227 ;  /* 0x00000000e30772ca */ /* 0x000fe200000e0000 */
[----:B------:R-:W-:Y:S01]  /*fcc0*/  FADD R16, R197, R195 ;  /* 0x000000c3c5107221 */ /* 0x000fe20000000000 */
[----:B------:R-:W-:-:S03]  /*fcd0*/  FADD R18, R184, R179 ;  /* 0x000000b3b8127221 */ /* 0x000fc60000000000 */
        /* <DEDUP_REMOVED lines=11> */
[----:B------:R-:W-:-:S04]  /*fd90*/  FADD R18, R22, R18 ;  /* 0x0000001216127221 */ /* 0x000fc80000000000 */
[----:B------:R-:W0:Y:S04]  /*fda0*/  SHFL.BFLY PT, R17, R16, 0x2, 0x1f ;  /* 0x0c401f0010117f89 */ /* 0x000e2800000e0000 */
[----:B------:R-:W2:Y:S01]  /*fdb0*/  SHFL.BFLY PT, R19, R18, 0x2, 0x1f ;  /* 0x0c401f0012137f89 */ /* 0x000ea200000e0000 */
[----:B------:R-:W-:Y:S02]  /*fdc0*/  VIADD R229, R229, 0x20 ;  /* 0x00000020e5e57836 */ /* 0x000fe40000000000 */
[----:B0-----:R-:W-:Y:S01]  /*fdd0*/  FADD R17, R16, R17 ;  /* 0x0000001110117221 */ /* 0x001fe20000000000 */
[----:B--2---:R-:W-:-:S04]  /*fde0*/  FADD R16, R18, R19 ;  /* 0x0000001312107221 */ /* 0x004fc80000000000 */
[----:B------:R-:W0:Y:S04]  /*fdf0*/  SHFL.BFLY PT, R18, R17, 0x1, 0x1f ;  /* 0x0c201f0011127f89 */ /* 0x000e2800000e0000 */
[----:B------:R-:W2:Y:S01]  /*fe00*/  SHFL.BFLY PT, R19, R16, 0x1, 0x1f ;  /* 0x0c201f0010137f89 */ /* 0x000ea200000e0000 */
[----:B------:R-:W-:Y:S02]  /*fe10*/  ISETP.GE.AND P0, PT, R229, R163, PT ;  /* 0x000000a3e500720c */ /* 0x000fe40003f06270 */
[----:B------:R-:W-:Y:S02]  /*fe20*/  R2UR UR15, R231 ;  /* 0x00000000e70f72ca */ /* 0x000fe400000e0000 */
[----:B------:R-:W-:Y:S01]  /*fe30*/  R2UR UR14, R230 ;  /* 0x00000000e60e72ca */ /* 0x000fe200000e0000 */
[----:B------:R-:W-:-:S02]  /*fe40*/  IMAD R4, R173, 0x20, R4 ;  /* 0x00000020ad047824 */ /* 0x000fc400078e0204 */
[----:B---3--:R-:W-:Y:S02]  /*fe50*/  IMAD R3, R162, 0x20, R3 ;  /* 0x00000020a2037824 */ /* 0x008fe400078e0203 */
[----:B------:R-:W-:Y:S02]  /*fe60*/  IMAD.MOV.U32 R217, RZ, RZ, R7 ;  /* 0x000000ffffd97224 */ /* 0x000fe400078e0007 */
[----:B------:R-:W-:Y:S02]  /*fe70*/  IMAD.MOV.U32 R221, RZ, RZ, R6 ;  /* 0x000000ffffdd7224 */ /* 0x000fe400078e0006 */
[----:B0-----:R-:W-:Y:S01]  /*fe80*/  FADD R17, R17, R18 ;  /* 0x0000001211117221 */ /* 0x001fe20000000000 */
[----:B--2---:R-:W-:-:S03]  /*fe90*/  FADD R16, R16, R19 ;  /* 0x0000001310107221 */ /* 0x004fc60000000000 */
[----:B------:R-:W-:Y:S01]  /*fea0*/  FFMA R234, R2, R234, R17 ;  /* 0x000000ea02ea7223 */ /* 0x000fe20000000011 */
[----:B------:R-:W-:Y:S01]  /*feb0*/  MOV R17, R7 ;  /* 0x0000000700117202 */ /* 0x000fe20000000f00 */
[----:B------:R-:W-:Y:S01]  /*fec0*/  FFMA R233, R0, R233, R16 ;  /* 0x000000e900e97223 */ /* 0x000fe20000000010 */
[----:B------:R-:W-:Y:S01]  /*fed0*/  IMAD.MOV.U32 R16, RZ, RZ, R6 ;  /* 0x000000ffff107224 */ /* 0x000fe200078e0006 */
[----:B------:R-:W-:Y:S02]  /*fee0*/  WARPGROUP.DEPBAR.LE gsb0, 0x0 ;  /* 0x00008000000079c5 */ /* 0x000fe40000010000 */
[----:B------:R-:W-:-:S06]  /*fef0*/  WARPGROUP.ARRIVE ;  /* 0x00000000000079c5 */ /* 0x000fcc0000000000 */
[----:B------:R-:W-:Y:S03]  /*ff00*/  HGMMA.64x256x16.F32.BF16 R24, R152, gdesc[UR4], R24, gsb0 ;  /* 0x03e0000498187df0 */ /* 0x000fe60008001818 */
[----:B------:R-:W-:Y:S02]  /*ff10*/  WARPGROUP.DEPBAR.LE gsb0, 0x0 ;  /* 0x00008000000079c5 */ /* 0x000fe40000010000 */
[----:B-1----:R-:W-:Y:S05]  /*ff20*/  @!P0 BRA `(.L_x_1) ;  /* 0xffffff8c00ac8947 */ /* 0x002fea000383ffff */
.L_x_0:
[----:B------:R-:W2:Y:S04]  /*ff30*/  LDL.LU R6, [R1+0x8] ;  /* 0x0000080001067983 */ /* 0x000ea80000300800 */
[----:B------:R-:W3:Y:S04]  /*ff40*/  LDL.LU R180, [R1] ;  /* 0x0000000001b47983 */ /* 0x000ee80000300800 */
[----:B------:R-:W4:Y:S04]  /*ff50*/  LDL.LU R179, [R1+0x10] ;  /* 0x0000100001b37983 */ /* 0x000f280000300800 */
        /* <DEDUP_REMOVED lines=27> */
[----:B------:R-:W4:Y:S01]  /*10110*/  LDL.LU R22, [R1+0x60] ;  /* 0x0000600001167983 */ /* 0x000f220000300800 */
[----:B------:R-:W-:Y:S01]  /*10120*/  MOV R3, R234 ;  /* 0x000000ea00037202 */ /* 0x000fe20000000f00 */
[----:B------:R-:W-:Y:S01]  /*10130*/  IMAD.MOV.U32 R2, RZ, RZ, R233 ;  /* 0x000000ffff027224 */ /* 0x000fe200078e00e9 */
[----:B-----5:R-:W-:Y:S01]  /*10140*/  MOV R8, 0x3dc6b27f ;  /* 0x3dc6b27f00087802 */ /* 0x020fe20000000f00 */
[----:B------:R-:W-:Y:S01]  /*10150*/  STL [R1+0x5d8], R17 ;  /* 0x0005d81101007387 */ /* 0x000fe20000100800 */
[C---:B------:R-:W-:Y:S01]  /*10160*/  FSETP.GEU.AND P1, PT, R3.reuse, 1.175494350822287508e-38, PT ;  /* 0x008000000300780b */ /* 0x040fe20003f2e000 */
[----:B------:R-:W-:Y:S01]  /*10170*/  FMUL R4, R3, 8388608 ;  /* 0x4b00000003047820 */ /* 0x000fe20000400000 */
[----:B------:R-:W-:Y:S01]  /*10180*/  FSETP.GT.AND P0, PT, |R2|, 8.50705917302346158658e+37, PT ;  /* 0x7e8000000200780b */ /* 0x000fe20003f04200 */
[----:B------:R-:W-:Y:S01]  /*10190*/  STL [R1+0x5d4], R16 ;  /* 0x0005d41001007387 */ /* 0x000fe20000100800 */
[----:B------:R-:W-:-:S02]  /*101a0*/  FSEL R5, RZ, -23, P1 ;  /* 0xc1b80000ff057808 */ /* 0x000fc40000800000 */
[----:B------:R-:W-:-:S04]  /*101b0*/  FSEL R4, R4, R3, !P1 ;  /* 0x0000000304047208 */ /* 0x000fc80004800000 */
[C---:B------:R-:W-:Y:S01]  /*101c0*/  ISETP.GE.U32.AND P1, PT, R4.reuse, 0x7f800000, PT ;  /* 0x7f8000000400780c */ /* 0x040fe20003f26070 */
[----:B------:R-:W-:-:S05]  /*101d0*/  VIADD R0, R4, 0xc0cafb0d ;  /* 0xc0cafb0d04007836 */ /* 0x000fca0000000000 */
[----:B------:R-:W-:Y:S01]  /*101e0*/  LOP3.LUT R0, R0, 0xff800000, RZ, 0xc0, !PT ;  /* 0xff80000000007812 */ /* 0x000fe200078ec0ff */
[----:B--2---:R-:W-:Y:S01]  /*101f0*/  FMUL R9, R6, 0.25 ;  /* 0x3e80000006097820 */ /* 0x004fe20000400000 */
[----:B---3--:R-:W-:-:S04]  /*10200*/  IMAD.MOV.U32 R181, RZ, RZ, R180 ;  /* 0x000000ffffb57224 */ /* 0x008fc800078e00b4 */
[----:B------:R-:W-:Y:S01]  /*10210*/  FSEL R9, R9, R6, P0 ;  /* 0x0000000609097208 */ /* 0x000fe20000000000 */
[----:B------:R-:W-:Y:S01]  /*10220*/  IMAD.IADD R6, R4, 0x1, -R0 ;  /* 0x0000000104067824 */ /* 0x000fe200078e0a00 */
[----:B------:R-:W-:Y:S01]  /*10230*/  I2FP.F32.S32 R0, R0 ;  /* 0x0000000000007245 */ /* 0x000fe20000201400 */
[----:B----4-:R-:W-:-:S04]  /*10240*/  IMAD.MOV.U32 R180, RZ, RZ, R179 ;  /* 0x000000ffffb47224 */ /* 0x010fc800078e00b3 */
[----:B------:R-:W-:Y:S01]  /*10250*/  FFMA.FTZ R7, R0, 1.1920928955078125e-07, R5 ;  /* 0x3400000000077823 */ /* 0x000fe20000010005 */
[----:B------:R-:W-:Y:S01]  /*10260*/  FADD R0, R6, -1 ;  /* 0xbf80000006007421 */ /* 0x000fe20000000000 */
[----:B------:R-:W-:Y:S01]  /*10270*/  MOV R179, R178 ;  /* 0x000000b200b37202 */ /* 0x000fe20000000f00 */
[----:B------:R-:W-:Y:S02]  /*10280*/  IMAD.MOV.U32 R178, RZ, RZ, R177 ;  /* 0x000000ffffb27224 */ /* 0x000fe400078e00b1 */
[----:B------:R-:W-:-:S04]  /*10290*/  FFMA.FTZ R5, R0, R8, -0.16845393180847167969 ;  /* 0xbe2c7f3000057423 */ /* 0x000fc80000010008 */
[----:B------:R-:W-:-:S04]  /*102a0*/  FFMA.FTZ R5, R0, R5, 0.1716887056827545166 ;  /* 0x3e2fcf2a00057423 */ /* 0x000fc80000010005 */
[----:B------:R-:W-:-:S04]  /*102b0*/  FFMA.FTZ R5, R0, R5, -0.17900948226451873779 ;  /* 0xbe374e4300057423 */ /* 0x000fc80000010005 */
[----:B------:R-:W-:Y:S01]  /*102c0*/  FFMA.FTZ R5, R0, R5, 0.20512372255325317383 ;  /* 0x3e520bf400057423 */ /* 0x000fe20000010005 */
[----:B------:R-:W-:-:S03]  /*102d0*/  IMAD.MOV.U32 R177, RZ, RZ, R176 ;  /* 0x000000ffffb17224 */ /* 0x000fc600078e00b0 */
[----:B------:R-:W-:Y:S01]  /*102e0*/  FFMA.FTZ R5, R0, R5, -0.24046532809734344482 ;  /* 0xbe763c8b00057423 */ /* 0x000fe20000010005 */
[----:B------:R-:W-:-:S03]  /*102f0*/  IMAD.MOV.U32 R176, RZ, RZ, R175 ;  /* 0x000000ffffb07224 */ /* 0x000fc600078e00af */
[----:B------:R-:W-:Y:S01]  /*10300*/  FFMA.FTZ R5, R0, R5, 0.28857114911079406738 ;  /* 0x3e93bf9900057423 */ /* 0x000fe20000010005 */
[----:B------:R-:W-:-:S03]  /*10310*/  MOV R175, R174 ;  /* 0x000000ae00af7202 */ /* 0x000fc60000000f00 */
[----:B------:R-:W-:Y:S01]  /*10320*/  FFMA.FTZ R5, R0, R5, -0.36067417263984680176 ;  /* 0xbeb8aa4900057423 */ /* 0x000fe20000010005 */
[----:B------:R-:W-:-:S03]  /*10330*/  IMAD.MOV.U32 R174, RZ, RZ, R172 ;  /* 0x000000ffffae7224 */ /* 0x000fc600078e00ac */
[----:B------:R-:W-:Y:S01]  /*10340*/  FFMA.FTZ R5, R0, R5, 0.48089820146560668945 ;  /* 0x3ef6384a00057423 */ /* 0x000fe20000010005 */
[----:B------:R-:W-:-:S03]  /*10350*/  IMAD.MOV.U32 R172, RZ, RZ, R167 ;  /* 0x000000ffffac7224 */ /* 0x000fc600078e00a7 */
[----:B------:R-:W-:Y:S01]  /*10360*/  FFMA.FTZ R5, R0, R5, -0.72134751081466674805 ;  /* 0xbf38aa3b00057423 */ /* 0x000fe20000010005 */
[----:B------:R-:W-:-:S03]  /*10370*/  IMAD.MOV.U32 R167, RZ, RZ, R166 ;  /* 0x000000ffffa77224 */ /* 0x000fc600078e00a6 */
[----:B------:R-:W-:Y:S01]  /*10380*/  FMUL R5, R0, R5 ;  /* 0x0000000500057220 */ /* 0x000fe20000400000 */
[----:B------:R-:W-:-:S03]  /*10390*/  MOV R166, R165 ;  /* 0x000000a500a67202 */ /* 0x000fc60000000f00 */
[----:B------:R-:W-:-:S04]  /*103a0*/  FMUL R5, R0, R5 ;  /* 0x0000000500057220 */ /* 0x000fc80000400000 */
[----:B------:R-:W-:Y:S01]  /*103b0*/  FFMA.FTZ R0, R0, 1.4426950216293334961, R5 ;  /* 0x3fb8aa3b00007823 */ /* 0x000fe20000010005 */
[----:B------:R-:W-:-:S03]  /*103c0*/  IMAD.MOV.U32 R165, RZ, RZ, R164 ;  /* 0x000000ffffa57224 */ /* 0x000fc600078e00a4 */
[----:B------:R-:W-:Y:S01]  /*103d0*/  FADD R10, R7, R0 ;  /* 0x00000000070a7221 */ /* 0x000fe20000000000 */
[----:B------:R-:W-:Y:S02]  /*103e0*/  @P1 IMAD.MOV.U32 R0, RZ, RZ, 0x7f800000 ;  /* 0x7f800000ff001424 */ /* 0x000fe400078e00ff */
[----:B------:R-:W-:Y:S02]  /*103f0*/  IMAD.MOV.U32 R164, RZ, RZ, R163 ;  /* 0x000000ffffa47224 */ /* 0x000fe400078e00a3 */
[----:B------:R-:W-:Y:S01]  /*10400*/  @P1 FFMA.FTZ R10, R4, R0, +INF ;  /* 0x7f800000040a1423 */ /* 0x000fe20000010000 */
[----:B------:R-:W-:-:S04]  /*10410*/  IMAD.MOV.U32 R163, RZ, RZ, R162 ;  /* 0x000000ffffa37224 */ /* 0x000fc800078e00a2 */
[----:B------:R0:W-:Y:S01]  /*10420*/  STL [R1+0x204], R10 ;  /* 0x0002040a01007387 */ /* 0x0001e20000100800 */
[----:B------:R-:W-:Y:S01]  /*10430*/  MOV R162, R161 ;  /* 0x000000a100a27202 */ /* 0x000fe20000000f00 */
[----:B------:R-:W-:Y:S02]  /*10440*/  IMAD.MOV.U32 R161, RZ, RZ, R160 ;  /* 0x000000ffffa17224 */ /* 0x000fe400078e00a0 */
[----:B------:R-:W-:Y:S02]  /*10450*/  IMAD.MOV.U32 R160, RZ, RZ, R159 ;  /* 0x000000ffffa07224 */ /* 0x000fe400078e009f */
[----:B------:R-:W-:Y:S01]  /*10460*/  IMAD.MOV.U32 R159, RZ, RZ, R158 ;  /* 0x000000ffff9f7224 */ /* 0x000fe200078e009e */
[----:B------:R-:W-:Y:S01]  /*10470*/  MOV R158, R157 ;  /* 0x0000009d009e7202 */ /* 0x000fe20000000f00 */
[----:B------:R-:W-:Y:S02]  /*10480*/  IMAD.MOV.U32 R157, RZ, RZ, R156 ;  /* 0x000000ffff9d7224 */ /* 0x000fe400078e009c */
[----:B------:R-:W-:-:S02]  /*10490*/  IMAD.MOV.U32 R156, RZ, RZ, R155 ;  /* 0x000000ffff9c7224 */ /* 0x000fc400078e009b */
[----:B------:R-:W-:Y:S01]  /*104a0*/  IMAD.MOV.U32 R155, RZ, RZ, R154 ;  /* 0x000000ffff9b7224 */ /* 0x000fe200078e009a */
[----:B------:R-:W-:Y:S01]  /*104b0*/  MOV R154, R153 ;  /* 0x00000099009a7202 */ /* 0x000fe20000000f00 */
[----:B------:R-:W-:Y:S02]  /*104c0*/  IMAD.MOV.U32 R153, RZ, RZ, R152 ;  /* 0x000000ffff997224 */ /* 0x000fe400078e0098 */
[----:B------:R-:W-:Y:S02]  /*104d0*/  IMAD.MOV.U32 R152, RZ, RZ, R23 ;  /* 0x000000ffff987224 */ /* 0x000fe400078e0017 */
[----:B------:R-:W-:Y:S02]  /*104e0*/  IMAD.MOV.U32 R23, RZ, RZ, R22 ;  /* 0x000000ffff177224 */ /* 0x000fe400078e0016 */
[----:B------:R-:W2:Y:S01]  /*104f0*/  LDL.LU R22, [R1+0x74] ;  /* 0x0000740001167983 */ /* 0x000ea20000300800 */
[----:B------:R-:W-:Y:S01]  /*10500*/  FSETP.NEU.AND P1, PT, R4, RZ, PT ;  /* 0x000000ff0400720b */ /* 0x000fe20003f2d000 */
[C---:B------:R-:W-:Y:S01]  /*10510*/  FMUL R4, R2.reuse, 8388608 ;  /* 0x4b00000002047820 */ /* 0x040fe20000400000 */
[----:B------:R-:W-:Y:S01]  /*10520*/  FSETP.GEU.AND P2, PT, R2, 1.175494350822287508e-38, PT ;  /* 0x008000000200780b */ /* 0x000fe20003f4e000 */
[----:B------:R-:W-:Y:S01]  /*10530*/  IMAD.MOV.U32 R198, RZ, RZ, R176 ;  /* 0x000000ffffc67224 */ /* 0x000fe200078e00b0 */
[----:B------:R-:W-:Y:S01]  /*10540*/  MOV R197, R175 ;  /* 0x000000af00c57202 */ /* 0x000fe20000000f00 */
[----:B------:R-:W-:Y:S01]  /*10550*/  IMAD.MOV.U32 R199, RZ, RZ, R177 ;  /* 0x000000ffffc77224 */ /* 0x000fe200078e00b1 */
[----:B------:R-:W-:Y:S01]  /*10560*/  FSEL R4, R4, R2, !P2 ;  /* 0x0000000204047208 */ /* 0x000fe20005000000 */
[----:B------:R-:W-:Y:S01]  /*10570*/  IMAD.MOV.U32 R200, RZ, RZ, R178 ;  /* 0x000000ffffc87224 */ /* 0x000fe200078e00b2 */
[----:B------:R-:W-:Y:S01]  /*10580*/  FSEL R5, RZ, -23, P2 ;  /* 0xc1b80000ff057808 */ /* 0x000fe20001000000 */
[----:B------:R-:W-:Y:S01]  /*10590*/  IMAD.MOV.U32 R178, RZ, RZ, R23 ;  /* 0x000000ffffb27224 */ /* 0x000fe200078e0017 */
[C---:B------:R-:W-:Y:S01]  /*105a0*/  IADD3 R0, R4.reuse, -0x3f3504f3, RZ ;  /* 0xc0cafb0d04007810 */ /* 0x040fe20007ffe0ff */
[----:B------:R-:W-:Y:S01]  /*105b0*/  IMAD.MOV.U32 R202, RZ, RZ, R180 ;  /* 0x000000ffffca7224 */ /* 0x000fe200078e00b4 */
[----:B------:R-:W-:Y:S01]  /*105c0*/  ISETP.GE.U32.AND P4, PT, R4, 0x7f800000, PT ;  /* 0x7f8000000400780c */ /* 0x000fe20003f86070 */
[----:B------:R-:W-:Y:S01]  /*105d0*/  IMAD.MOV.U32 R180, RZ, RZ, R153 ;  /* 0x000000ffffb47224 */ /* 0x000fe200078e0099 */
[----:B------:R-:W-:Y:S01]  /*105e0*/  LOP3.LUT R0, R0, 0xff800000, RZ, 0xc0, !PT ;  /* 0xff80000000007812 */ /* 0x000fe200078ec0ff */
[----:B------:R-:W-:Y:S01]  /*105f0*/  IMAD.MOV.U32 R183, RZ, RZ, R156 ;  /* 0x000000ffffb77224 */ /* 0x000fe200078e009c */
[----:B------:R-:W-:Y:S01]  /*10600*/  FSETP.GT.AND P2, PT, |R3|, 8.50705917302346158658e+37, PT ;  /* 0x7e8000000300780b */ /* 0x000fe20003f44200 */
[----:B------:R-:W-:Y:S01]  /*10610*/  IMAD.MOV.U32 R182, RZ, RZ, R155 ;  /* 0x000000ffffb67224 */ /* 0x000fe200078e009b */
[----:B------:R-:W-:Y:S01]  /*10620*/  MOV R201, R179 ;  /* 0x000000b300c97202 */ /* 0x000fe20000000f00 */
[----:B------:R-:W-:Y:S01]  /*10630*/  IMAD.IADD R6, R4, 0x1, -R0 ;  /* 0x0000000104067824 */ /* 0x000fe200078e0a00 */
[----:B------:R-:W-:Y:S01]  /*10640*/  I2FP.F32.S32 R0, R0 ;  /* 0x0000000000007245 */ /* 0x000fe20000201400 */
[----:B------:R-:W-:Y:S01]  /*10650*/  IMAD.MOV.U32 R179, RZ, RZ, R152 ;  /* 0x000000ffffb37224 */ /* 0x000fe200078e0098 */
[----:B------:R-:W-:Y:S01]  /*10660*/  MOV R185, R158 ;  /* 0x0000009e00b97202 */ /* 0x000fe20000000f00 */
[----:B------:R-:W-:Y:S01]  /*10670*/  IMAD.MOV.U32 R184, RZ, RZ, R157 ;  /* 0x000000ffffb87224 */ /* 0x000fe200078e009d */
[----:B------:R-:W-:Y:S01]  /*10680*/  MOV R189, R162 ;  /* 0x000000a200bd7202 */ /* 0x000fe20000000f00 */
[----:B------:R-:W-:Y:S01]  /*10690*/  FFMA.FTZ R7, R0, 1.1920928955078125e-07, R5 ;  /* 0x3400000000077823 */ /* 0x000fe20000010005 */
[----:B------:R-:W-:Y:S01]  /*106a0*/  FADD R0, R6, -1 ;  /* 0xbf80000006007421 */ /* 0x000fe20000000000 */
[----:B------:R-:W-:Y:S01]  /*106b0*/  IMAD.MOV.U32 R187, RZ, RZ, R160 ;  /* 0x000000ffffbb7224 */ /* 0x000fe200078e00a0 */
[----:B------:R-:W-:Y:S01]  /*106c0*/  MOV R193, R166 ;  /* 0x000000a600c17202 */ /* 0x000fe20000000f00 */
[----:B------:R-:W-:-:S02]  /*106d0*/  IMAD.MOV.U32 R186, RZ, RZ, R159 ;  /* 0x000000ffffba7224 */ /* 0x000fc400078e009f */
[C---:B------:R-:W-:Y:S01]  /*106e0*/  FFMA.FTZ R5, R0.reuse, R8, -0.16845393180847167969 ;  /* 0xbe2c7f3000057423 */ /* 0x040fe20000010008 */
[----:B------:R-:W-:Y:S01]  /*106f0*/  IMAD.MOV.U32 R188, RZ, RZ, R161 ;  /* 0x000000ffffbc7224 */ /* 0x000fe200078e00a1 */
[C---:B------:R-:W-:Y:S01]  /*10700*/  FSETP.GEU.AND P3, PT, |R3|.reuse, 1.175494350822287508e-38, PT ;  /* 0x008000000300780b */ /* 0x040fe20003f6e200 */
[----:B------:R-:W-:Y:S02]  /*10710*/  IMAD.MOV.U32 R191, RZ, RZ, R164 ;  /* 0x000000ffffbf7224 */ /* 0x000fe400078e00a4 */
[C---:B------:R-:W-:Y:S01]  /*10720*/  FFMA.FTZ R5, R0.reuse, R5, 0.1716887056827545166 ;  /* 0x3e2fcf2a00057423 */ /* 0x040fe20000010005 */
[----:B------:R-:W-:Y:S02]  /*10730*/  IMAD.MOV.U32 R190, RZ, RZ, R163 ;  /* 0x000000ffffbe7224 */ /* 0x000fe400078e00a3 */
[----:B------:R-:W-:Y:S01]  /*10740*/  @P2 FMUL R3, R3, 0.25 ;  /* 0x3e80000003032820 */ /* 0x000fe20000400000 */
[----:B------:R-:W-:Y:S02]  /*10750*/  IMAD.MOV.U32 R192, RZ, RZ, R165 ;  /* 0x000000ffffc07224 */ /* 0x000fe400078e00a5 */
[----:B------:R-:W-:Y:S01]  /*10760*/  FFMA.FTZ R5, R0, R5, -0.17900948226451873779 ;  /* 0xbe374e4300057423 */ /* 0x000fe20000010005 */
[----:B------:R-:W-:-:S02]  /*10770*/  IMAD.MOV.U32 R196, RZ, RZ, R174 ;  /* 0x000000ffffc47224 */ /* 0x000fc400078e00ae */
[----:B------:R-:W-:Y:S02]  /*10780*/  IMAD.MOV.U32 R194, RZ, RZ, R167 ;  /* 0x000000ffffc27224 */ /* 0x000fe400078e00a7 */
[C---:B------:R-:W-:Y:S01]  /*10790*/  FFMA.FTZ R5, R0.reuse, R5, 0.20512372255325317383 ;  /* 0x3e520bf400057423 */ /* 0x040fe20000010005 */
[----:B------:R-:W-:Y:S02]  /*107a0*/  IMAD.MOV.U32 R195, RZ, RZ, R172 ;  /* 0x000000ffffc37224 */ /* 0x000fe400078e00ac */
[----:B------:R-:W-:Y:S01]  /*107b0*/  @!P3 FMUL R3, R3, 16777216 ;  /* 0x4b8000000303b820 */ /* 0x000fe20000400000 */
[----:B------:R-:W-:-:S04]  /*107c0*/  FFMA.FTZ R5, R0, R5, -0.24046532809734344482 ;  /* 0xbe763c8b00057423 */ /* 0x000fc80000010005 */
[C---:B------:R-:W-:Y:S01]  /*107d0*/  FFMA.FTZ R5, R0.reuse, R5, 0.28857114911079406738 ;  /* 0x3e93bf9900057423 */ /* 0x040fe20000010005 */
[----:B------:R-:W1:Y:S03]  /*107e0*/  MUFU.RCP R3, R3 ;  /* 0x0000000300037308 */ /* 0x000e660000001000 */
[----:B------:R-:W-:-:S04]  /*107f0*/  FFMA.FTZ R5, R0, R5, -0.36067417263984680176 ;  /* 0xbeb8aa4900057423 */ /* 0x000fc80000010005 */
[----:B------:R-:W-:-:S04]  /*10800*/  FFMA.FTZ R5, R0, R5, 0.48089820146560668945 ;  /* 0x3ef6384a00057423 */ /* 0x000fc80000010005 */
[----:B------:R-:W-:-:S04]  /*10810*/  FFMA.FTZ R5, R0, R5, -0.72134751081466674805 ;  /* 0xbf38aa3b00057423 */ /* 0x000fc80000010005 */
[----:B------:R-:W-:-:S04]  /*10820*/  FMUL R5, R0, R5 ;  /* 0x0000000500057220 */ /* 0x000fc80000400000 */
[----:B------:R-:W-:-:S04]  /*10830*/  FMUL R5, R0, R5 ;  /* 0x0000000500057220 */ /* 0x000fc80000400000 */
[----:B------:R-:W-:Y:S01]  /*10840*/  FFMA.FTZ R0, R0, 1.4426950216293334961, R5 ;  /* 0x3fb8aa3b00007823 */ /* 0x000fe20000010005 */
[----:B------:R-:W-:-:S03]  /*10850*/  FMUL R5, R181, 0.25 ;  /* 0x3e800000b5057820 */ /* 0x000fc60000400000 */
[----:B0-----:R-:W-:Y:S01]  /*10860*/  FADD R10, R7, R0 ;  /* 0x00000000070a7221 */ /* 0x001fe20000000000 */
[----:B------:R-:W-:Y:S01]  /*10870*/  @P4 IMAD.MOV.U32 R0, RZ, RZ, 0x7f800000 ;  /* 0x7f800000ff004424 */ /* 0x000fe200078e00ff */
[----:B------:R-:W-:Y:S02]  /*10880*/  FSEL R5, R5, R181, P2 ;  /* 0x000000b505057208 */ /* 0x000fe40001000000 */
[----:B------:R-:W-:Y:S01]  /*10890*/  MOV R181, R154 ;  /* 0x0000009a00b57202 */ /* 0x000fe20000000f00 */
[----:B------:R-:W-:-:S05]  /*108a0*/  @P4 FFMA.FTZ R10, R4, R0, +INF ;  /* 0x7f800000040a4423 */ /* 0x000fca0000010000 */
[----:B------:R0:W-:Y:S04]  /*108b0*/  STL [R1+0x200], R10 ;  /* 0x0002000a01007387 */ /* 0x0001e80000100800 */
[----:B------:R-:W3:Y:S04]  /*108c0*/  LDL.LU R176, [R1+0x64] ;  /* 0x0000640001b07983 */ /* 0x000ee80000300800 */
[----:B------:R-:W4:Y:S01]  /*108d0*/  LDL.LU R175, [R1+0x90] ;  /* 0x0000900001af7983 */ /* 0x000f220000300800 */
[----:B------:R-:W-:Y:S01]  /*108e0*/  FSETP.GEU.AND P6, PT, |R2|, 1.175494350822287508e-38, PT ;  /* 0x008000000200780b */ /* 0x000fe20003fce200 */
[----:B------:R-:W-:Y:S01]  /*108f0*/  FMUL R0, R202, 0.25 ;  /* 0x3e800000ca007820 */ /* 0x000fe20000400000 */
[----:B------:R-:W0:Y:S01]  /*10900*/  S2R R16, SR_TID.X ;  /* 0x0000000000107919 */ /* 0x000e220000002100 */
[----:B------:R-:W-:-:S03]  /*10910*/  @P0 FMUL R2, R2, 0.25 ;  /* 0x3e80000002020820 */ /* 0x000fc60000400000 */
[----:B------:R-:W-:Y:S01]  /*10920*/  FSEL R0, R0, R202, P2 ;  /* 0x000000ca00007208 */ /* 0x000fe20001000000 */
[----:B------:R-:W-:Y:S01]  /*10930*/  @!P3 FMUL R5, R5, 16777216 ;  /* 0x4b8000000505b820 */ /* 0x000fe20000400000 */
[----:B------:R-:W-:-:S03]  /*10940*/  FSETP.NEU.AND P5, PT, R4, RZ, PT ;  /* 0x000000ff0400720b */ /* 0x000fc60003fad000 */
[----:B------:R-:W-:Y:S02]  /*10950*/  @!P3 FMUL R0, R0, 16777216 ;  /* 0x4b8000000000b820 */ /* 0x000fe40000400000 */
[----:B------:R-:W-:Y:S01]  /*10960*/  @!P6 FMUL R2, R2, 16777216 ;  /* 0x4b8000000202e820 */ /* 0x000fe20000400000 */
[C---:B-1----:R-:W-:Y:S01]  /*10970*/  FMUL R5, R3.reuse, R5 ;  /* 0x0000000503057220 */ /* 0x042fe20000400000 */
[----:B------:R-:W-:Y:S01]  /*10980*/  FMUL R4, R3, R0 ;  /* 0x0000000003047220 */ /* 0x000fe20000400000 */
[----:B------:R-:W-:Y:S01]  /*10990*/  FMUL R8, R201, 0.25 ;  /* 0x3e800000c9087820 */ /* 0x000fe20000400000 */
[----:B------:R-:W-:Y:S02]  /*109a0*/  FMUL R7, R200, 0.25 ;  /* 0x3e800000c8077820 */ /* 0x000fe40000400000 */
[----:B------:R-:W1:Y:S01]  /*109b0*/  MUFU.RCP R2, R2 ;  /* 0x0000000200027308 */ /* 0x000e620000001000 */
[----:B------:R-:W-:Y:S01]  /*109c0*/  F2FP.BF16.F32.PACK_AB R4, R4, R5 ;  /* 0x000000050404723e */ /* 0x000fe200000010ff */
[----:B------:R-:W-:Y:S01]  /*109d0*/  FMUL R5, R20, 0.25 ;  /* 0x3e80000014057820 */ /* 0x000fe20000400000 */
[----:B------:R-:W-:-:S02]  /*109e0*/  FSEL R8, R8, R201, P2 ;  /* 0x000000c908087208 */ /* 0x000fc40001000000 */
[----:B------:R-:W-:Y:S01]  /*109f0*/  FSEL R7, R7, R200, P2 ;  /* 0x000000c807077208 */ /* 0x000fe20001000000 */
[----:B------:R-:W-:Y:S01]  /*10a00*/  FMUL R6, R21, 0.25 ;  /* 0x3e80000015067820 */ /* 0x000fe20000400000 */
[----:B------:R-:W-:Y:S01]  /*10a10*/  FMUL R0, R19, 0.25 ;  /* 0x3e80000013007820 */ /* 0x000fe20000400000 */
[----:B------:R-:W-:Y:S01]  /*10a20*/  FSEL R5, R5, R20, P0 ;  /* 0x0000001405057208 */ /* 0x000fe20000000000 */
[----:B------:R-:W-:Y:S01]  /*10a30*/  @!P3 FMUL R8, R8, 16777216 ;  /* 0x4b8000000808b820 */ /* 0x000fe20000400000 */
[----:B------:R-:W-:Y:S01]  /*10a40*/  @!P3 FMUL R7, R7, 16777216 ;  /* 0x4b8000000707b820 */ /* 0x000fe20000400000 */
[----:B------:R-:W-:Y:S01]  /*10a50*/  @!P6 FMUL R9, R9, 16777216 ;  /* 0x4b8000000909e820 */ /* 0x000fe20000400000 */
[----:B------:R-:W-:Y:S01]  /*10a60*/  FSEL R6, R6, R21, P0 ;  /* 0x0000001506067208 */ /* 0x000fe20000000000 */
[----:B0-----:R-:W-:Y:S01]  /*10a70*/  FMUL R10, R3, R8 ;  /* 0x00000008030a7220 */ /* 0x001fe20000400000 */
[----:B------:R-:W-:Y:S01]  /*10a80*/  FSEL R0, R0, R19, P0 ;  /* 0x0000001300007208 */ /* 0x000fe20000000000 */
[----:B------:R-:W-:Y:S01]  /*10a90*/  @!P6 FMUL R5, R5, 16777216 ;  /* 0x4b8000000505e820 */ /* 0x000fe20000400000 */
[----:B------:R-:W-:Y:S01]  /*10aa0*/  FMUL R8, R3, R7 ;  /* 0x0000000703087220 */ /* 0x000fe20000400000 */
[----:B------:R-:W-:Y:S01]  /*10ab0*/  LOP3.LUT R21, R16, 0x7, RZ, 0xc0, !PT ;  /* 0x0000000710157812 */ /* 0x000fe200078ec0ff */
[C---:B-1----:R-:W-:Y:S01]  /*10ac0*/  FMUL R11, R2.reuse, R9 ;  /* 0x00000009020b7220 */ /* 0x042fe20000400000 */
[----:B------:R-:W-:Y:S01]  /*10ad0*/  FMUL R9, R2, R5 ;  /* 0x0000000502097220 */ /* 0x000fe20000400000 */
[----:B------:R-:W-:Y:S01]  /*10ae0*/  @!P6 FMUL R0, R0, 16777216 ;  /* 0x4b8000000000e820 */ /* 0x000fe20000400000 */
[----:B------:R-:W-:Y:S01]  /*10af0*/  F2FP.BF16.F32.PACK_AB R5, R10, R8 ;  /* 0x000000080a05723e */ /* 0x000fe200000010ff */
[----:B------:R-:W-:Y:S01]  /*10b00*/  @!P6 FMUL R6, R6, 16777216 ;  /* 0x4b8000000606e820 */ /* 0x000fe20000400000 */
[C---:B------:R-:W-:Y:S01]  /*10b10*/  LOP3.LUT R20, R16.reuse, 0x8, RZ, 0xc0, !PT ;  /* 0x0000000810147812 */ /* 0x040fe200078ec0ff */
[----:B------:R-:W-:-:S02]  /*10b20*/  IMAD.SHL.U32 R8, R16, 0x8, RZ ;  /* 0x0000000810087824 */ /* 0x000fc400078e00ff */
[----:B------:R-:W-:Y:S02]  /*10b30*/  IMAD R19, R21, 0x10, R232 ;  /* 0x0000001015137824 */ /* 0x000fe400078e02e8 */
[C---:B------:R-:W-:Y:S01]  /*10b40*/  FMUL R7, R2.reuse, R0 ;  /* 0x0000000002077220 */ /* 0x040fe20000400000 */
[----:B------:R-:W-:Y:S01]  /*10b50*/  FMUL R6, R2, R6 ;  /* 0x0000000602067220 */ /* 0x000fe20000400000 */
[----:B------:R-:W-:Y:S01]  /*10b60*/  LOP3.LUT R8, R8, 0x780, RZ, 0xc0, !PT ;  /* 0x0000078008087812 */ /* 0x000fe200078ec0ff */
[----:B------:R-:W-:Y:S02]  /*10b70*/  IMAD R0, R20, 0x100, R19 ;  /* 0x0000010014007824 */ /* 0x000fe400078e0213 */
[----:B------:R-:W-:Y:S02]  /*10b80*/  F2FP.BF16.F32.PACK_AB R7, R9, R7 ;  /* 0x000000070907723e */ /* 0x000fe400000010ff */
[----:B------:R-:W-:Y:S02]  /*10b90*/  F2FP.BF16.F32.PACK_AB R6, R6, R11 ;  /* 0x0000000b0606723e */ /* 0x000fe400000010ff */
[----:B--2---:R-:W-:-:S02]  /*10ba0*/  MOV R177, R22 ;  /* 0x0000001600b17202 */ /* 0x004fc40000000f00 */
        /* <DEDUP_REMOVED lines=17> */
[----:B------:R-:W3:Y:S04]  /*10cc0*/  LDL.LU R174, [R1+0x114] ;  /* 0x0001140001ae7983 */ /* 0x000ee80000300800 */
[----:B------:R-:W2:Y:S04]  /*10cd0*/  LDL.LU R167, [R1+0x104] ;  /* 0x0001040001a77983 */ /* 0x000ea80000300800 */
[----:B------:R-:W4:Y:S01]  /*10ce0*/  LDL.LU R172, [R1+0x130] ;  /* 0x0001300001ac7983 */ /* 0x000f220000300800 */
[----:B------:R-:W-:Y:S01]  /*10cf0*/  IADD3 R0, R8, R0, RZ ;  /* 0x0000000008007210 */ /* 0x000fe20007ffe0ff */
[----:B------:R-:W-:Y:S01]  /*10d00*/  BAR.SYNC.DEFER_BLOCKING 0x0 ;  /* 0x0000000000007b1d */ /* 0x000fe20000010000 */
[----:B------:R-:W-:Y:S01]  /*10d10*/  FMUL R10, R197, 0.25 ;  /* 0x3e800000c50a7820 */ /* 0x000fe20000400000 */
[----:B------:R-:W-:-:S04]  /*10d20*/  FMUL R9, R18, 0.25 ;  /* 0x3e80000012097820 */ /* 0x000fc80000400000 */
[----:B------:R0:W-:Y:S02]  /*10d30*/  STSM.16.M88.4 [R0], R4 ;  /* 0x0000000400007844 */ /* 0x0001e40000000200 */
[----:B0-----:R-:W-:Y:S01]  /*10d40*/  FMUL R5, R199, 0.25 ;  /* 0x3e800000c7057820 */ /* 0x001fe20000400000 */
[----:B------:R-:W-:-:S04]  /*10d50*/  FMUL R4, R198, 0.25 ;  /* 0x3e800000c6047820 */ /* 0x000fc80000400000 */
[----:B------:R-:W-:Y:S02]  /*10d60*/  FSEL R5, R5, R199, P2 ;  /* 0x000000c705057208 */ /* 0x000fe40001000000 */
[----:B------:R-:W-:-:S03]  /*10d70*/  FSEL R4, R4, R198, P2 ;  /* 0x000000c604047208 */ /* 0x000fc60001000000 */
[----:B------:R-:W-:Y:S02]  /*10d80*/  @!P3 FMUL R5, R5, 16777216 ;  /* 0x4b8000000505b820 */ /* 0x000fe40000400000 */
[----:B------:R-:W-:Y:S02]  /*10d90*/  @!P3 FMUL R4, R4, 16777216 ;  /* 0x4b8000000404b820 */ /* 0x000fe40000400000 */
[C---:B------:R-:W-:Y:S02]  /*10da0*/  FMUL R5, R3.reuse, R5 ;  /* 0x0000000503057220 */ /* 0x040fe40000400000 */
[----:B------:R-:W-:Y:S01]  /*10db0*/  FMUL R8, R3, R4 ;  /* 0x0000000403087220 */ /* 0x000fe20000400000 */
[----:B------:R-:W-:Y:S01]  /*10dc0*/  FMUL R4, R196, 0.25 ;  /* 0x3e800000c4047820 */ /* 0x000fe20000400000 */
[----:B------:R-:W-:Y:S01]  /*10dd0*/  FMUL R6, R194, 0.25 ;  /* 0x3e800000c2067820 */ /* 0x000fe20000400000 */
[----:B------:R-:W-:Y:S02]  /*10de0*/  FMUL R7, R193, 0.25 ;  /* 0x3e800000c1077820 */ /* 0x000fe40000400000 */
[----:B------:R-:W-:Y:S01]  /*10df0*/  F2FP.BF16.F32.PACK_AB R8, R5, R8 ;  /* 0x000000080508723e */ /* 0x000fe200000010ff */
[----:B------:R-:W-:Y:S01]  /*10e00*/  FMUL R5, R195, 0.25 ;  /* 0x3e800000c3057820 */ /* 0x000fe20000400000 */
[----:B------:R-:W-:-:S02]  /*10e10*/  FSEL R10, R10, R197, P2 ;  /* 0x000000c50a0a7208 */ /* 0x000fc40001000000 */
[----:B------:R-:W-:Y:S02]  /*10e20*/  FSEL R4, R4, R196, P2 ;  /* 0x000000c404047208 */ /* 0x000fe40001000000 */
[----:B------:R-:W-:Y:S02]  /*10e30*/  FSEL R5, R5, R195, P0 ;  /* 0x000000c305057208 */ /* 0x000fe40000000000 */
[----:B------:R-:W-:Y:S02]  /*10e40*/  FSEL R6, R6, R194, P0 ;  /* 0x000000c206067208 */ /* 0x000fe40000000000 */
[----:B------:R-:W-:Y:S02]  /*10e50*/  FSEL R7, R7, R193, P0 ;  /* 0x000000c107077208 */ /* 0x000fe40000000000 */
[----:B------:R-:W-:Y:S01]  /*10e60*/  FSEL R9, R9, R18, P0 ;  /* 0x0000001209097208 */ /* 0x000fe20000000000 */
[----:B------:R-:W-:Y:S01]  /*10e70*/  @!P3 FMUL R10, R10, 16777216 ;  /* 0x4b8000000a0ab820 */ /* 0x000fe20000400000 */
[----:B------:R-:W-:Y:S01]  /*10e80*/  @!P3 FMUL R4, R4, 16777216 ;  /* 0x4b8000000404b820 */ /* 0x000fe20000400000 */
[----:B------:R-:W-:Y:S01]  /*10e90*/  @!P6 FMUL R5, R5, 16777216 ;  /* 0x4b8000000505e820 */ /* 0x000fe20000400000 */
[----:B------:R-:W-:Y:S01]  /*10ea0*/  @!P6 FMUL R6, R6, 16777216 ;  /* 0x4b8000000606e820 */ /* 0x000fe20000400000 */
[----:B------:R-:W-:Y:S01]  /*10eb0*/  @!P6 FMUL R7, R7, 16777216 ;  /* 0x4b8000000707e820 */ /* 0x000fe20000400000 */
[----:B------:R-:W-:Y:S01]  /*10ec0*/  @!P6 FMUL R9, R9, 16777216 ;  /* 0x4b8000000909e820 */ /* 0x000fe20000400000 */
[----:B------:R-:W-:Y:S01]  /*10ed0*/  LOP3.LUT R18, R16, 0xff, RZ, 0xc0, !PT ;  /* 0x000000ff10127812 */ /* 0x000fe200078ec0ff */
[C---:B------:R-:W-:Y:S01]  /*10ee0*/  FMUL R13, R3.reuse, R10 ;  /* 0x0000000a030d7220 */ /* 0x040fe20000400000 */
[----:B------:R-:W-:Y:S01]  /*10ef0*/  FMUL R12, R3, R4 ;  /* 0x00000004030c7220 */ /* 0x000fe20000400000 */
[C---:B------:R-:W-:Y:S01]  /*10f00*/  FMUL R5, R2.reuse, R5 ;  /* 0x0000000502057220 */ /* 0x040fe20000400000 */
[C---:B------:R-:W-:Y:S01]  /*10f10*/  FMUL R10, R2.reuse, R6 ;  /* 0x00000006020a7220 */ /* 0x040fe20000400000 */
[C---:B------:R-:W-:Y:S01]  /*10f20*/  FMUL R11, R2.reuse, R7 ;  /* 0x00000007020b7220 */ /* 0x040fe20000400000 */
[----:B------:R-:W-:Y:S01]  /*10f30*/  FMUL R4, R2, R9 ;  /* 0x0000000902047220 */ /* 0x000fe20000400000 */
[----:B------:R-:W-:-:S02]  /*10f40*/  IMAD R18, R18, 0x10, R232 ;  /* 0x0000001012127824 */ /* 0x000fc400078e02e8 */
[----:B------:R-:W-:Y:S02]  /*10f50*/  F2FP.BF16.F32.PACK_AB R10, R5, R10 ;  /* 0x0000000a050a723e */ /* 0x000fe400000010ff */
[----:B------:R-:W-:Y:S01]  /*10f60*/  F2FP.BF16.F32.PACK_AB R11, R11, R4 ;  /* 0x000000040b0b723e */ /* 0x000fe200000010ff */
[----:B------:R-:W-:Y:S01]  /*10f70*/  BAR.SYNC.DEFER_BLOCKING 0x0 ;  /* 0x0000000000007b1d */ /* 0x000fe20000010000 */
[----:B------:R-:W-:-:S05]  /*10f80*/  F2FP.BF16.F32.PACK_AB R9, R13, R12 ;  /* 0x0000000c0d09723e */ /* 0x000fca00000010ff */
[----:B------:R-:W0:Y:S02]  /*10f90*/  LDS.128 R4, [R18] ;  /* 0x0000000012047984 */ /* 0x000e240000000c00 */
[----:B------:R-:W-:Y:S01]  /*10fa0*/  BAR.SYNC.DEFER_BLOCKING 0x0 ;  /* 0x0000000000007b1d */ /* 0x000fe20000010000 */
[----:B------:R-:W-:Y:S01]  /*10fb0*/  FMUL R12, R188, 0.25 ;  /* 0x3e800000bc0c7820 */ /* 0x000fe20000400000 */
[----:B------:R-:W-:-:S04]  /*10fc0*/  FMUL R14, R186, 0.25 ;  /* 0x3e800000ba0e7820 */ /* 0x000fc80000400000 */
[----:B------:R1:W-:Y:S02]  /*10fd0*/  STSM.16.M88.4 [R0], R8 ;  /* 0x0000000800007844 */ /* 0x0003e40000000200 */
[----:B-1----:R-:W-:Y:S01]  /*10fe0*/  FMUL R9, R192, 0.25 ;  /* 0x3e800000c0097820 */ /* 0x002fe20000400000 */
        /* <DEDUP_REMOVED lines=24> */
[C---:B------:R-:W-:Y:S01]  /*11170*/  FMUL R10, R3.reuse, R10 ;  /* 0x0000000a030a7220 */ /* 0x040fe20000400000 */
[----:B------:R-:W-:Y:S01]  /*11180*/  FMUL R9, R3, R9 ;  /* 0x0000000903097220 */ /* 0x000fe20000400000 */
[C---:B------:R-:W-:Y:S01]  /*11190*/  FMUL R15, R2.reuse, R11 ;  /* 0x0000000b020f7220 */ /* 0x040fe20000400000 */
[C---:B------:R-:W-:Y:S01]  /*111a0*/  FMUL R12, R2.reuse, R12 ;  /* 0x0000000c020c7220 */ /* 0x040fe20000400000 */
[C---:B------:R-:W-:Y:S01]  /*111b0*/  FMUL R11, R2.reuse, R14 ;  /* 0x0000000e020b7220 */ /* 0x040fe20000400000 */
[----:B------:R-:W-:Y:S01]  /*111c0*/  FMUL R13, R2, R13 ;  /* 0x0000000d020d7220 */ /* 0x000fe20000400000 */
[----:B------:R-:W-:-:S02]  /*111d0*/  F2FP.BF16.F32.PACK_AB R9, R10, R9 ;  /* 0x000000090a09723e */ /* 0x000fc400000010ff */
[----:B------:R-:W-:Y:S02]  /*111e0*/  F2FP.BF16.F32.PACK_AB R10, R12, R15 ;  /* 0x0000000f0c0a723e */ /* 0x000fe400000010ff */
[----:B------:R-:W-:Y:S01]  /*111f0*/  F2FP.BF16.F32.PACK_AB R11, R11, R13 ;  /* 0x0000000d0b0b723e */ /* 0x000fe200000010ff */
[----:B------:R-:W-:Y:S06]  /*11200*/  BAR.SYNC.DEFER_BLOCKING 0x0 ;  /* 0x0000000000007b1d */ /* 0x000fec0000010000 */
[----:B------:R-:W1:Y:S02]  /*11210*/  LDS.128 R12, [R18] ;  /* 0x00000000120c7984 */ /* 0x000e640000000c00 */
[----:B------:R-:W-:Y:S06]  /*11220*/  BAR.SYNC.DEFER_BLOCKING 0x0 ;  /* 0x0000000000007b1d */ /* 0x000fec0000010000 */
[----:B------:R0:W-:Y:S02]  /*11230*/  STSM.16.M88.4 [R0], R8 ;  /* 0x0000000800007844 */ /* 0x0001e40000000200 */
[----:B0-----:R-:W-:-:S02]  /*11240*/  IMAD.SHL.U32 R9, R16, 0x4, RZ ;  /* 0x0000000410097824 */ /* 0x001fc400078e00ff */
[----:B------:R-:W-:-:S03]  /*11250*/  IMAD R8, R21, -0x8, R19 ;  /* 0xfffffff815087824 */ /* 0x000fc600078e0213 */
[----:B------:R-:W-:-:S05]  /*11260*/  LOP3.LUT R9, R9, 0x1c0, RZ, 0xc0, !PT ;  /* 0x000001c009097812 */ /* 0x000fca00078ec0ff */
[----:B------:R-:W-:Y:S01]  /*11270*/  IMAD.IADD R8, R9, 0x1, R8 ;  /* 0x0000000109087824 */ /* 0x000fe200078e0208 */
[----:B------:R-:W-:Y:S01]  /*11280*/  SHF.L.U32 R9, R16, 0x1, RZ ;  /* 0x0000000110097819 */ /* 0x000fe200000006ff */
[----:B------:R0:W-:Y:S03]  /*11290*/  STL [R1+0x5e8], R4 ;  /* 0x0005e80401007387 */ /* 0x0001e60000100800 */
[----:B------:R-:W-:Y:S01]  /*112a0*/  LOP3.LUT R9, R9, 0x1f8, RZ, 0xc0, !PT ;  /* 0x000001f809097812 */ /* 0x000fe200078ec0ff */
[----:B------:R-:W-:Y:S04]  /*112b0*/  STL [R1+0x5e4], R5 ;  /* 0x0005e40501007387 */ /* 0x000fe80000100800 */
[----:B------:R-:W-:Y:S01]  /*112c0*/  STL [R1+0x5e0], R6 ;  /* 0x0005e00601007387 */ /* 0x000fe20000100800 */
[----:B0-----:R-:W-:-:S03]  /*112d0*/  IMAD.IADD R4, R232, 0x1, R9 ;  /* 0x00000001e8047824 */ /* 0x001fc600078e0209 */
[----:B------:R-:W-:Y:S04]  /*112e0*/  STL [R1+0x5dc], R7 ;  /* 0x0005dc0701007387 */ /* 0x000fe80000100800 */
[----:B-1----:R-:W-:Y:S04]  /*112f0*/  STL [R1+0x5f8], R12 ;  /* 0x0005f80c01007387 */ /* 0x002fe80000100800 */
[----:B------:R-:W-:Y:S04]  /*11300*/  STL [R1+0x5f4], R13 ;  /* 0x0005f40d01007387 */ /* 0x000fe80000100800 */
[----:B------:R-:W-:Y:S04]  /*11310*/  STL [R1+0x5f0], R14 ;  /* 0x0005f00e01007387 */ /* 0x000fe80000100800 */
[----:B------:R-:W-:Y:S04]  /*11320*/  STL [R1+0x5ec], R15 ;  /* 0x0005ec0f01007387 */ /* 0x000fe80000100800 */
[----:B------:R0:W-:Y:S01]  /*11330*/  STL [R1+0x20c], R4 ;  /* 0x00020c0401007387 */ /* 0x0001e20000100800 */
[----:B----4-:R-:W-:Y:S01]  /*11340*/  IMAD.MOV.U32 R201, RZ, RZ, R172 ;  /* 0x000000ffffc97224 */ /* 0x010fe200078e00ac */
[----:B0-----:R-:W-:-:S05]  /*11350*/  LEA.HI R4, R20, R8, RZ, 0x1f ;  /* 0x0000000814047211 */ /* 0x001fca00078ff8ff */
[----:B------:R0:W-:Y:S04]  /*11360*/  STL [R1+0x208], R4 ;  /* 0x0002080401007387 */ /* 0x0001e80000100800 */
[----:B------:R-:W4:Y:S04]  /*11370*/  LDL.LU R200, [R1+0x120] ;  /* 0x0001200001c87983 */ /* 0x000f280000300800 */
[----:B------:R-:W4:Y:S04]  /*11380*/  LDL.LU R199, [R1+0x134] ;  /* 0x0001340001c77983 */ /* 0x000f280000300800 */
[----:B------:R-:W2:Y:S01]  /*11390*/  LDL.LU R172, [R1+0x124] ;  /* 0x0001240001ac7983 */ /* 0x000ea20000300800 */
[----:B---3--:R-:W-:-:S03]  /*113a0*/  MOV R202, R174 ;  /* 0x000000ae00ca7202 */ /* 0x008fc60000000f00 */
[----:B------:R-:W3:Y:S04]  /*113b0*/  LDL.LU R198, [R1+0x150] ;  /* 0x0001500001c67983 */ /* 0x000ee80000300800 */
[----:B------:R-:W4:Y:S01]  /*113c0*/  LDL.LU R174, [R1+0x140] ;  /* 0x0001400001ae7983 */ /* 0x000f220000300800 */
[----:B------:R-:W-:Y:S02]  /*113d0*/  IMAD.MOV.U32 R204, RZ, RZ, R176 ;  /* 0x000000ffffcc7224 */ /* 0x000fe400078e00b0 */
[----:B------:R-:W-:Y:S01]  /*113e0*/  IMAD.MOV.U32 R203, RZ, RZ, R175 ;  /* 0x000000ffffcb7224 */ /* 0x000fe200078e00af */
[----:B------:R-:W3:Y:S04]  /*113f0*/  LDL.LU R176, [R1+0x154] ;  /* 0x0001540001b07983 */ /* 0x000ee80000300800 */
[----:B------:R-:W3:Y:S01]  /*11400*/  LDL.LU R175, [R1+0x144] ;  /* 0x0001440001af7983 */ /* 0x000ee20000300800 */
[----:B------:R-:W-:-:S03]  /*11410*/  MOV R206, R178 ;  /* 0x000000b200ce7202 */ /* 0x000fc60000000f00 */
[----:B------:R-:W3:Y:S01]  /*11420*/  LDL.LU R178, [R1+0x170] ;  /* 0x0001700001b27983 */ /* 0x000ee20000300800 */
[----:B------:R-:W-:Y:S02]  /*11430*/  IMAD.MOV.U32 R205, RZ, RZ, R177 ;  /* 0x000000ffffcd7224 */ /* 0x000fe400078e00b1 */
[----:B------:R-:W-:Y:S01]  /*11440*/  IMAD.MOV.U32 R208, RZ, RZ, R180 ;  /* 0x000000ffffd07224 */ /* 0x000fe200078e00b4 */
[----:B------:R-:W3:Y:S01]  /*11450*/  LDL.LU R177, [R1+0x160] ;  /* 0x0001600001b17983 */ /* 0x000ee20000300800 */
[----:B------:R-:W-:-:S03]  /*11460*/  IMAD.MOV.U32 R207, RZ, RZ, R179 ;  /* 0x000000ffffcf7224 */ /* 0x000fc600078e00b3 */
        /* <DEDUP_REMOVED lines=20> */
[----:B------:R-:W3:Y:S01]  /*115b0*/  LDL.LU R196, [R1+0x1e4] ;  /* 0x0001e40001c47983 */ /* 0x000ee20000300800 */
[----:B------:R-:W-:-:S02]  /*115c0*/  IMAD.MOV.U32 R241, RZ, RZ, R195 ;  /* 0x000000fffff17224 */ /* 0x000fc400078e00c3 */
[----:B------:R-:W-:-:S05]  /*115d0*/  FMUL R195, R24, 0.25 ;  /* 0x3e80000018c37820 */ /* 0x000fca0000400000 */
[----:B------:R-:W-:Y:S01]  /*115e0*/  FSEL R24, R195, R24, P2 ;  /* 0x00000018c3187208 */ /* 0x000fe20001000000 */
        /* <DEDUP_REMOVED lines=22> */
[----:B------:R-:W-:Y:S01]  /*11750*/  FMUL R195, R72, 0.25 ;  /* 0x3e80000048c37820 */ /* 0x000fe20000400000 */
[----:B--2---:R-:W-:-:S05]  /*11760*/  FMUL R170, R172, 0.25 ;  /* 0x3e800000acaa7820 */ /* 0x004fca0000400000 */
[----:B------:R-:W-:Y:S01]  /*11770*/  FSEL R170, R170, R172, P2 ;  /* 0x000000acaaaa7208 */ /* 0x000fe20001000000 */
[----:B----4-:R-:W-:-:S05]  /*11780*/  FMUL R172, R174, 0.25 ;  /* 0x3e800000aeac7820 */ /* 0x010fca0000400000 */
[----:B------:R-:W-:Y:S01]  /*11790*/  FSEL R172, R172, R174, P2 ;  /* 0x000000aeacac7208 */ /* 0x000fe20001000000 */
[----:B---3--:R-:W-:-:S05]  /*117a0*/  FMUL R174, R175, 0.25 ;  /* 0x3e800000afae7820 */ /* 0x008fca0000400000 */
        /* <DEDUP_REMOVED lines=38> */
[----:B------:R-:W-:Y:S01]  /*11a10*/  FSEL R72, R195, R72, P2 ;  /* 0x00000048c3487208 */ /* 0x000fe20001000000 */
[----:B------:R-:W-:-:S03]  /*11a20*/  FMUL R195, R73, 0.25 ;  /* 0x3e80000049c37820 */ /* 0x000fc60000400000 */
        /* <DEDUP_REMOVED lines=38> */
[----:B------:R-:W-:Y:S01]  /*11c90*/  FMUL R20, R22, 0.25 ;  /* 0x3e80000016147820 */ /* 0x000fe20000400000 */
[----:B------:R-:W-:Y:S01]  /*11ca0*/  FSEL R112, R195, R112, P2 ;  /* 0x00000070c3707208 */ /* 0x000fe20001000000 */
[----:B------:R-:W-:Y:S01]  /*11cb0*/  FMUL R195, R113, 0.25 ;  /* 0x3e80000071c37820 */ /* 0x000fe20000400000 */
[----:B------:R-:W-:Y:S01]  /*11cc0*/  FMUL R21, R152, 0.25 ;  /* 0x3e80000098157820 */ /* 0x000fe20000400000 */
[----:B------:R-:W-:Y:S01]  /*11cd0*/  FSEL R100, R196, R100, P2 ;  /* 0x00000064c4647208 */ /* 0x000fe20001000000 */
        /* <DEDUP_REMOVED lines=70> */
[----:B------:R-:W-:Y:S01]  /*12140*/  @!P3 FMUL R153, R153, 16777216 ;  /* 0x4b8000009999b820 */ /* 0x000fe20000400000 */
[----:B------:R-:W-:Y:S01]  /*12150*/  FSEL R180, R180, R181, P2 ;  /* 0x000000b5b4b47208 */ /* 0x000fe20001000000 */
[----:B------:R-:W-:Y:S01]  /*12160*/  FMUL R165, R202, 0.25 ;  /* 0x3e800000caa57820 */ /* 0x000fe20000400000 */
[----:B------:R-:W-:Y:S01]  /*12170*/  FSEL R132, R196, R132, P2 ;  /* 0x00000084c4847208 */ /* 0x000fe20001000000 */
[----:B------:R-:W-:Y:S01]  /*12180*/  FMUL R181, R184, 0.25 ;  /* 0x3e800000b8b57820 */ /* 0x000fe20000400000 */
[----:B------:R-:W-:Y:S01]  /*12190*/  FMUL R196, R133, 0.25 ;  /* 0x3e80000085c47820 */ /* 0x000fe20000400000 */
[----:B------:R-:W-:Y:S01]  /*121a0*/  @!P3 FMUL R154, R154, 16777216 ;  /* 0x4b8000009a9ab820 */ /* 0x000fe20000400000 */
[----:B------:R-:W-:Y:S01]  /*121b0*/  FSEL R163, R163, R166, P2 ;  /* 0x000000a6a3a37208 */ /* 0x000fe20001000000 */
[----:B------:R-:W-:Y:S01]  /*121c0*/  FMUL R169, R199, 0.25 ;  /* 0x3e800000c7a97820 */ /* 0x000fe20000400000 */
[----:B------:R-:W-:Y:S01]  /*121d0*/  @!P3 FMUL R155, R155, 16777216 ;  /* 0x4b8000009b9bb820 */ /* 0x000fe20000400000 */
[----:B------:R-:W-:Y:S01]  /*121e0*/  FMUL R10, R205, 0.25 ;  /* 0x3e800000cd0a7820 */ /* 0x000fe20000400000 */
[----:B------:R-:W-:Y:S01]  /*121f0*/  @!P3 FMUL R156, R156, 16777216 ;  /* 0x4b8000009c9cb820 */ /* 0x000fe20000400000 */
[----:B------:R-:W-:Y:S01]  /*12200*/  FMUL R9, R206, 0.25 ;  /* 0x3e800000ce097820 */ /* 0x000fe20000400000 */
[----:B------:R-:W-:Y:S01]  /*12210*/  FSEL R171, R171, R198, P2 ;  /* 0x000000c6abab7208 */ /* 0x000fe20001000000 */
[----:B------:R-:W-:Y:S01]  /*12220*/  @!P3 FMUL R160, R160, 16777216 ;  /* 0x4b800000a0a0b820 */ /* 0x000fe20000400000 */
[----:B------:R-:W-:Y:S01]  /*12230*/  FMUL R19, R203, 0.25 ;  /* 0x3e800000cb137820 */ /* 0x000fe20000400000 */
[----:B------:R-:W-:Y:S01]  /*12240*/  FSEL R145, R195, R145, P2 ;  /* 0x00000091c3917208 */ /* 0x000fe20001000000 */
[----:B------:R-:W-:Y:S01]  /*12250*/  @!P3 FMUL R161, R161, 16777216 ;  /* 0x4b800000a1a1b820 */ /* 0x000fe20000400000 */
[----:B------:R-:W-:Y:S01]  /*12260*/  FMUL R198, R3, R153 ;  /* 0x0000009903c67220 */ /* 0x000fe20000400000 */
[----:B------:R-:W-:Y:S01]  /*12270*/  FSEL R165, R165, R202, P2 ;  /* 0x000000caa5a57208 */ /* 0x000fe20001000000 */
[----:B------:R-:W-:Y:S01]  /*12280*/  @!P3 FMUL R162, R162, 16777216 ;  /* 0x4b800000a2a2b820 */ /* 0x000fe20000400000 */
[----:B------:R-:W-:Y:S01]  /*12290*/  FSEL R181, R181, R184, P2 ;  /* 0x000000b8b5b57208 */ /* 0x000fe20001000000 */
[----:B------:R-:W2:Y:S01]  /*122a0*/  LDL.LU R153, [R1+0x1e8] ;  /* 0x0001e80001997983 */ /* 0x000ea20000300800 */
[----:B------:R-:W-:Y:S01]  /*122b0*/  FSEL R133, R196, R133, P2 ;  /* 0x00000085c4857208 */ /* 0x000fe20001000000 */
[----:B------:R-:W-:Y:S01]  /*122c0*/  FMUL R195, R3, R154 ;  /* 0x0000009a03c37220 */ /* 0x000fe20000400000 */
[----:B------:R-:W-:Y:S01]  /*122d0*/  FSEL R169, R169, R199, P2 ;  /* 0x000000c7a9a97208 */ /* 0x000fe20001000000 */
[----:B------:R-:W-:Y:S01]  /*122e0*/  FMUL R184, R185, 0.25 ;  /* 0x3e800000b9b87820 */ /* 0x000fe20000400000 */
[----:B------:R-:W-:Y:S01]  /*122f0*/  FMUL R196, R140, 0.25 ;  /* 0x3e8000008cc47820 */ /* 0x000fe20000400000 */
[----:B------:R-:W-:Y:S01]  /*12300*/  @!P3 FMUL R163, R163, 16777216 ;  /* 0x4b800000a3a3b820 */ /* 0x000fe20000400000 */
[----:B------:R-:W3:Y:S01]  /*12310*/  LDL.LU R154, [R1+0x1f8] ;  /* 0x0001f800019a7983 */ /* 0x000ee20000300800 */
[----:B------:R-:W-:Y:S01]  /*12320*/  FMUL R202, R3, R155 ;  /* 0x0000009b03ca7220 */ /* 0x000fe20000400000 */
[----:B------:R-:W-:Y:S01]  /*12330*/  FSEL R10, R10, R205, P2 ;  /* 0x000000cd0a0a7208 */ /* 0x000fe20001000000 */
[----:B------:R-:W-:Y:S01]  /*12340*/  @!P3 FMUL R29, R29, 16777216 ;  /* 0x4b8000001d1db820 */ /* 0x000fe20000400000 */
[----:B------:R-:W4:Y:S01]  /*12350*/  LDL.LU R155, [R1+0x1cc] ;  /* 0x0001cc00019b7983 */ /* 0x000f220000300800 */
[----:B------:R-:W-:Y:S01]  /*12360*/  FMUL R199, R3, R156 ;  /* 0x0000009c03c77220 */ /* 0x000fe20000400000 */
[----:B------:R-:W-:Y:S01]  /*12370*/  FSEL R9, R9, R206, P2 ;  /* 0x000000ce09097208 */ /* 0x000fe20001000000 */
[----:B------:R-:W-:Y:S01]  /*12380*/  @!P3 FMUL R36, R36, 16777216 ;  /* 0x4b8000002424b820 */ /* 0x000fe20000400000 */
[----:B------:R-:W2:Y:S01]  /*12390*/  LDL.LU R156, [R1+0x1dc] ;  /* 0x0001dc00019c7983 */ /* 0x000ea20000300800 */
[----:B------:R-:W-:Y:S01]  /*123a0*/  FMUL R205, R3, R160 ;  /* 0x000000a003cd7220 */ /* 0x000fe20000400000 */
[----:B------:R-:W-:Y:S01]  /*123b0*/  FSEL R19, R19, R203, P2 ;  /* 0x000000cb13137208 */ /* 0x000fe20001000000 */
[----:B------:R-:W-:Y:S01]  /*123c0*/  @!P3 FMUL R28, R28, 16777216 ;  /* 0x4b8000001c1cb820 */ /* 0x000fe20000400000 */
[----:B------:R-:W-:Y:S01]  /*123d0*/  @!P3 FMUL R32, R32, 16777216 ;  /* 0x4b8000002020b820 */ /* 0x000fe20000400000 */
[----:B------:R-:W2:Y:S01]  /*123e0*/  LDL.LU R160, [R1+0x1ec] ;  /* 0x0001ec0001a07983 */ /* 0x000ea20000300800 */
[----:B------:R-:W-:Y:S01]  /*123f0*/  FMUL R206, R3, R161 ;  /* 0x000000a103ce7220 */ /* 0x000fe20000400000 */
[----:B------:R-:W-:-:S02]  /*12400*/  IMAD.MOV.U32 R238, RZ, RZ, R210 ;  /* 0x000000ffffee7224 */ /* 0x000fc400078e00d2 */
[----:B------:R-:W-:Y:S01]  /*12410*/  @!P3 FMUL R24, R24, 16777216 ;  /* 0x4b8000001818b820 */ /* 0x000fe20000400000 */
[----:B------:R-:W-:Y:S01]  /*12420*/  @!P3 FMUL R37, R37, 16777216 ;  /* 0x4b8000002525b820 */ /* 0x000fe20000400000 */
[----:B------:R-:W2:Y:S01]  /*12430*/  LDL.LU R161, [R1+0x1fc] ;  /* 0x0001fc0001a17983 */ /* 0x000ea20000300800 */
[----:B------:R-:W-:Y:S01]  /*12440*/  FMUL R203, R3, R162 ;  /* 0x000000a203cb7220 */ /* 0x000fe20000400000 */
[----:B------:R-:W-:Y:S01]  /*12450*/  FSEL R184, R184, R185, P2 ;  /* 0x000000b9b8b87208 */ /* 0x000fe20001000000 */
[----:B------:R-:W-:Y:S01]  /*12460*/  @!P3 FMUL R33, R33, 16777216 ;  /* 0x4b8000002121b820 */ /* 0x000fe20000400000 */
[----:B------:R-:W-:Y:S01]  /*12470*/  FSEL R140, R196, R140, P2 ;  /* 0x0000008cc48c7208 */ /* 0x000fe20001000000 */
[----:B------:R-:W3:Y:S01]  /*12480*/  LDL.LU R162, [R1+0x1c8] ;  /* 0x0001c80001a27983 */ /* 0x000ee20000300800 */
[----:B------:R-:W-:Y:S01]  /*12490*/  FMUL R210, R3, R163 ;  /* 0x000000a303d27220 */ /* 0x000fe20000400000 */
[----:B------:R-:W-:Y:S01]  /*124a0*/  FMUL R196, R141, 0.25 ;  /* 0x3e8000008dc47820 */ /* 0x000fe20000400000 */
[----:B------:R-:W-:Y:S01]  /*124b0*/  @!P3 FMUL R44, R44, 16777216 ;  /* 0x4b8000002c2cb820 */ /* 0x000fe20000400000 */
[----:B------:R-:W2:Y:S01]  /*124c0*/  LDL.LU R163, [R1+0x1d8] ;  /* 0x0001d80001a37983 */ /* 0x000ea20000300800 */
[C---:B------:R-:W-:Y:S01]  /*124d0*/  FMUL R233, R3.reuse, R29 ;  /* 0x0000001d03e97220 */ /* 0x040fe20000400000 */
[----:B------:R-:W-:Y:S01]  /*124e0*/  @!P3 FMUL R40, R40, 16777216 ;  /* 0x4b8000002828b820 */ /* 0x000fe20000400000 */
[C---:B------:R-:W-:Y:S01]  /*124f0*/  FMUL R235, R3.reuse, R28 ;  /* 0x0000001c03eb7220 */ /* 0x040fe20000400000 */
[----:B------:R-:W4:Y:S01]  /*12500*/  LDL.LU R29, [R1+0x88] ;  /* 0x00008800011d7983 */ /* 0x000f220000300800 */
[----:B------:R-:W-:Y:S01]  /*12510*/  FMUL R245, R3, R36 ;  /* 0x0000002403f57220 */ /* 0x000fe20000400000 */
[----:B------:R-:W-:-:S02]  /*12520*/  IMAD.MOV.U32 R239, RZ, RZ, R209 ;  /* 0x000000ffffef7224 */ /* 0x000fc400078e00d1 */
[----:B------:R-:W-:Y:S01]  /*12530*/  @!P3 FMUL R45, R45, 16777216 ;  /* 0x4b8000002d2db820 */ /* 0x000fe20000400000 */
[----:B------:R-:W-:Y:S02]  /*12540*/  IMAD.MOV.U32 R28, RZ, RZ, R241 ;  /* 0x000000ffff1c7224 */ /* 0x000fe400078e00f1 */
[C---:B------:R-:W-:Y:S01]  /*12550*/  FMUL R232, R3.reuse, R24 ;  /* 0x0000001803e87220 */ /* 0x040fe20000400000 */
[----:B------:R-:W3:Y:S01]  /*12560*/  LDL.LU R36, [R1+0xa8] ;  /* 0x0000a80001247983 */ /* 0x000ee20000300800 */
[----:B------:R-:W-:Y:S01]  /*12570*/  FMUL R240, R3, R32 ;  /* 0x0000002003f07220 */ /* 0x000fe20000400000 */
[----:B------:R-:W-:Y:S01]  /*12580*/  @!P3 FMUL R41, R41, 16777216 ;  /* 0x4b8000002929b820 */ /* 0x000fe20000400000 */
[----:B------:R-:W-:Y:S01]  /*12590*/  IMAD.MOV.U32 R24, RZ, RZ, R238 ;  /* 0x000000ffff187224 */ /* 0x000fe200078e00ee */
[----:B------:R-:W2:Y:S01]  /*125a0*/  LDL.LU R32, [R1+0x98] ;  /* 0x0000980001207983 */ /* 0x000ea20000300800 */
[C---:B------:R-:W-:Y:S01]  /*125b0*/  FMUL R241, R3.reuse, R37 ;  /* 0x0000002503f17220 */ /* 0x040fe20000400000 */
[----:B------:R-:W-:Y:S01]  /*125c0*/  @!P3 FMUL R184, R184, 16777216 ;  /* 0x4b800000b8b8b820 */ /* 0x000fe20000400000 */
[----:B------:R-:W-:Y:S01]  /*125d0*/  @!P3 FMUL R52, R52, 16777216 ;  /* 0x4b8000003434b820 */ /* 0x000fe20000400000 */
[----:B------:R-:W4:Y:S01]  /*125e0*/  LDL.LU R37, [R1+0xac] ;  /* 0x0000ac0001257983 */ /* 0x000f220000300800 */
[C---:B------:R-:W-:Y:S01]  /*125f0*/  FMUL R238, R3.reuse, R33 ;  /* 0x0000002103ee7220 */ /* 0x040fe20000400000 */
[----:B------:R-:W-:Y:S01]  /*12600*/  FSEL R141, R196, R141, P2 ;  /* 0x0000008dc48d7208 */ /* 0x000fe20001000000 */
[----:B------:R-:W-:Y:S01]  /*12610*/  @!P3 FMUL R48, R48, 16777216 ;  /* 0x4b8000003030b820 */ /* 0x000fe20000400000 */
[----:B------:R-:W3:Y:S01]  /*12620*/  LDL.LU R33, [R1+0x8c] ;  /* 0x00008c0001217983 */ /* 0x000ee20000300800 */
[----:B------:R-:W-:Y:S01]  /*12630*/  FMUL R246, R3, R44 ;  /* 0x0000002c03f67220 */ /* 0x000fe20000400000 */
[----:B------:R-:W-:Y:S01]  /*12640*/  FMUL R196, R148, 0.25 ;  /* 0x3e80000094c47820 */ /* 0x000fe20000400000 */
[----:B------:R-:W-:Y:S01]  /*12650*/  @!P3 FMUL R53, R53, 16777216 ;  /* 0x4b8000003535b820 */ /* 0x000fe20000400000 */
[----:B------:R-:W4:Y:S01]  /*12660*/  LDL.LU R44, [R1+0xe8] ;  /* 0x0000e800012c7983 */ /* 0x000f220000300800 */
[----:B------:R-:W-:Y:S01]  /*12670*/  FMUL R242, R3, R40 ;  /* 0x0000002803f27220 */ /* 0x000fe20000400000 */
[----:B------:R-:W-:Y:S01]  /*12680*/  @!P3 FMUL R49, R49, 16777216 ;  /* 0x4b8000003131b820 */ /* 0x000fe20000400000 */
[----:B------:R-:W-:Y:S01]  /*12690*/  MOV R248, R239 ;  /* 0x000000ef00f87202 */ /* 0x000fe20000000f00 */
[----:B------:R-:W4:Y:S01]  /*126a0*/  LDL.LU R40, [R1+0xc8] ;  /* 0x0000c80001287983 */ /* 0x000f220000300800 */
[----:B------:R-:W-:Y:S01]  /*126b0*/  FMUL R243, R3, R45 ;  /* 0x0000002d03f37220 */ /* 0x000fe20000400000 */
[----:B------:R-:W-:Y:S01]  /*126c0*/  @!P3 FMUL R159, R159, 16777216 ;  /* 0x4b8000009f9fb820 */ /* 0x000fe20000400000 */
[----:B------:R-:W-:Y:S01]  /*126d0*/  @!P3 FMUL R60, R60, 16777216 ;  /* 0x4b8000003c3cb820 */ /* 0x000fe20000400000 */
[----:B------:R-:W-:Y:S01]  /*126e0*/  @!P3 FMUL R61, R61, 16777216 ;  /* 0x4b8000003d3db820 */ /* 0x000fe20000400000 */
[C---:B------:R-:W-:Y:S01]  /*126f0*/  FMUL R228, R3.reuse, R184 ;  /* 0x000000b803e47220 */ /* 0x040fe20000400000 */
[----:B------:R-:W4:Y:S01]  /*12700*/  LDL.LU R45, [R1+0xec] ;  /* 0x0000ec00012d7983 */ /* 0x000f220000300800 */
[C---:B------:R-:W-:Y:S01]  /*12710*/  FMUL R239, R3.reuse, R41 ;  /* 0x0000002903ef7220 */ /* 0x040fe20000400000 */
[----:B------:R-:W-:Y:S01]  /*12720*/  @!P3 FMUL R180, R180, 16777216 ;  /* 0x4b800000b4b4b820 */ /* 0x000fe20000400000 */
[----:B------:R-:W-:Y:S01]  /*12730*/  @!P3 FMUL R56, R56, 16777216 ;  /* 0x4b8000003838b820 */ /* 0x000fe20000400000 */
[----:B------:R-:W4:Y:S01]  /*12740*/  LDL.LU R41, [R1+0xcc] ;  /* 0x0000cc0001297983 */ /* 0x000f220000300800 */
[----:B------:R-:W-:Y:S01]  /*12750*/  FMUL R184, R3, R52 ;  /* 0x0000003403b87220 */ /* 0x000fe20000400000 */
[----:B------:R-:W-:Y:S01]  /*12760*/  @!P3 FMUL R57, R57, 16777216 ;  /* 0x4b8000003939b820 */ /* 0x000fe20000400000 */
[C---:B------:R-:W-:Y:S01]  /*12770*/  FMUL R251, R3.reuse, R48 ;  /* 0x0000003003fb7220 */ /* 0x040fe20000400000 */
[----:B------:R-:W4:Y:S01]  /*12780*/  LDL.LU R52, [R1+0x10c] ;  /* 0x00010c0001347983 */ /* 0x000f220000300800 */
[----:B------:R-:W-:Y:S01]  /*12790*/  FSEL R148, R196, R148, P2 ;  /* 0x00000094c4947208 */ /* 0x000fe20001000000 */
[----:B------:R-:W-:Y:S01]  /*127a0*/  FMUL R252, R3, R53 ;  /* 0x0000003503fc7220 */ /* 0x000fe20000400000 */
[----:B------:R-:W-:Y:S01]  /*127b0*/  FMUL R196, R149, 0.25 ;  /* 0x3e80000095c47820 */ /* 0x000fe20000400000 */
[----:B------:R-:W4:Y:S01]  /*127c0*/  LDL.LU R48, [R1+0x108] ;  /* 0x0001080001307983 */ /* 0x000f220000300800 */
[C---:B------:R-:W-:Y:S01]  /*127d0*/  FMUL R209, R3.reuse, R159 ;  /* 0x0000009f03d17220 */ /* 0x040fe20000400000 */
[C---:B------:R-:W-:Y:S01]  /*127e0*/  FMUL R249, R3.reuse, R49 ;  /* 0x0000003103f97220 */ /* 0x040fe20000400000 */
[C---:B------:R-:W-:Y:S01]  /*127f0*/  FMUL R12, R3.reuse, R61 ;  /* 0x0000003d030c7220 */ /* 0x040fe20000400000 */
[----:B------:R-:W4:Y:S01]  /*12800*/  LDL.LU R53, [R1+0x12c] ;  /* 0x00012c0001357983 */ /* 0x000f220000300800 */
[C---:B------:R-:W-:Y:S01]  /*12810*/  FMUL R223, R3.reuse, R180 ;  /* 0x000000b403df7220 */ /* 0x040fe20000400000 */
[C---:B------:R-:W-:Y:S01]  /*12820*/  FMUL R159, R3.reuse, R60 ;  /* 0x0000003c039f7220 */ /* 0x040fe20000400000 */
[----:B------:R-:W-:Y:S01]  /*12830*/  @!P3 FMUL R158, R158, 16777216 ;  /* 0x4b8000009e9eb820 */ /* 0x000fe20000400000 */
[----:B------:R-:W4:Y:S01]  /*12840*/  LDL.LU R49, [R1+0x11c] ;  /* 0x00011c0001317983 */ /* 0x000f220000300800 */
[----:B------:R-:W-:Y:S01]  /*12850*/  @!P3 FMUL R68, R68, 16777216 ;  /* 0x4b8000004444b820 */ /* 0x000fe20000400000 */
[C---:B------:R-:W-:Y:S01]  /*12860*/  FMUL R180, R3.reuse, R56 ;  /* 0x0000003803b47220 */ /* 0x040fe20000400000 */
[----:B------:R-:W-:Y:S01]  /*12870*/  FMUL R250, R3, R57 ;  /* 0x0000003903fa7220 */ /* 0x000fe20000400000 */
[----:B------:R-:W4:Y:S01]  /*12880*/  LDL.LU R60, [R1+0xf8] ;  /* 0x0000f800013c7983 */ /* 0x000f220000300800 */
[----:B------:R-:W-:-:S03]  /*12890*/  FSEL R149, R196, R149, P2 ;  /* 0x00000095c4957208 */ /* 0x000fc60001000000 */
[----:B------:R-:W4:Y:S01]  /*128a0*/  LDL.LU R56, [R1+0x1ac] ;  /* 0x0001ac0001387983 */ /* 0x000f220000300800 */
[----:B------:R-:W-:-:S03]  /*128b0*/  FMUL R196, R3, R158 ;  /* 0x0000009e03c47220 */ /* 0x000fc60000400000 */
[----:B------:R-:W4:Y:S01]  /*128c0*/  LDL.LU R61, [R1+0xdc] ;  /* 0x0000dc00013d7983 */ /* 0x000f220000300800 */
[----:B------:R-:W-:-:S03]  /*128d0*/  FMUL R158, R3, R68 ;  /* 0x00000044039e7220 */ /* 0x000fc60000400000 */
[----:B------:R1:W-:Y:S04]  /*128e0*/  STL [R1+0x5fc], R12 ;  /* 0x0005fc0c01007387 */ /* 0x0003e80000100800 */
[----:B------:R-:W4:Y:S04]  /*128f0*/  LDL.LU R57, [R1+0x1bc] ;  /* 0x0001bc0001397983 */ /* 0x000f280000300800 */
[----:B------:R1:W-:Y:S04]  /*12900*/  STL [R1+0x600], R250 ;  /* 0x000600fa01007387 */ /* 0x0003e80000100800 */
[----:B------:R-:W4:Y:S01]  /*12910*/  LDL.LU R68, [R1+0xb8] ;  /* 0x0000b80001447983 */ /* 0x000f220000300800 */
[----:B------:R-:W-:Y:S01]  /*12920*/  FMUL R185, R188, 0.25 ;  /* 0x3e800000bcb97820 */ /* 0x000fe20000400000 */
[----:B------:R-:W-:Y:S01]  /*12930*/  @!P3 FMUL R179, R179, 16777216 ;  /* 0x4b800000b3b3b820 */ /* 0x000fe20000400000 */
[----:B------:R-:W-:-:S03]  /*12940*/  @!P3 FMUL R64, R64, 16777216 ;  /* 0x4b8000004040b820 */ /* 0x000fc60000400000 */
[----:B------:R-:W-:Y:S01]  /*12950*/  FSEL R185, R185, R188, P2 ;  /* 0x000000bcb9b97208 */ /* 0x000fe20001000000 */
[----:B------:R-:W-:Y:S01]  /*12960*/  FMUL R188, R189, 0.25 ;  /* 0x3e800000bdbc7820 */ /* 0x000fe20000400000 */
[C---:B------:R-:W-:Y:S01]  /*12970*/  FMUL R226, R3.reuse, R179 ;  /* 0x000000b303e27220 */ /* 0x040fe20000400000 */
[----:B------:R-:W-:Y:S02]  /*12980*/  FMUL R179, R3, R64 ;  /* 0x0000004003b37220 */ /* 0x000fe40000400000 */
[----:B------:R-:W4:Y:S01]  /*12990*/  LDL.LU R64, [R1+0xd8] ;  /* 0x0000d80001407983 */ /* 0x000f220000300800 */
[----:B------:R-:W-:Y:S01]  /*129a0*/  FSEL R188, R188, R189, P2 ;  /* 0x000000bdbcbc7208 */ /* 0x000fe20001000000 */
[----:B------:R-:W-:Y:S01]  /*129b0*/  FMUL R189, R192, 0.25 ;  /* 0x3e800000c0bd7820 */ /* 0x000fe20000400000 */
[----:B------:R-:W-:Y:S01]  /*129c0*/  FMUL R8, R207, 0.25 ;  /* 0x3e800000cf087820 */ /* 0x000fe20000400000 */
[----:B------:R-:W-:Y:S01]  /*129d0*/  @!P3 FMUL R69, R69, 16777216 ;  /* 0x4b8000004545b820 */ /* 0x000fe20000400000 */
[----:B------:R-:W-:Y:S01]  /*129e0*/  @!P3 FMUL R65, R65, 16777216 ;  /* 0x4b8000004141b820 */ /* 0x000fe20000400000 */
[----:B------:R-:W-:Y:S01]  /*129f0*/  @!P3 FMUL R164, R164, 16777216 ;  /* 0x4b800000a4a4b820 */ /* 0x000fe20000400000 */
[----:B------:R-:W-:Y:S01]  /*12a00*/  @!P3 FMUL R76, R76, 16777216 ;  /* 0x4b8000004c4cb820 */ /* 0x000fe20000400000 */
[----:B------:R-:W-:Y:S01]  /*12a10*/  FSEL R189, R189, R192, P2 ;  /* 0x000000c0bdbd7208 */ /* 0x000fe20001000000 */
[----:B------:R-:W-:Y:S01]  /*12a20*/  @!P3 FMUL R77, R77, 16777216 ;  /* 0x4b8000004d4db820 */ /* 0x000fe20000400000 */
[----:B------:R-:W-:Y:S01]  /*12a30*/  FMUL R192, R193, 0.25 ;  /* 0x3e800000c1c07820 */ /* 0x000fe20000400000 */
[----:B------:R-:W-:Y:S01]  /*12a40*/  @!P3 FMUL R84, R84, 16777216 ;  /* 0x4b8000005454b820 */ /* 0x000fe20000400000 */
[----:B------:R-:W-:Y:S01]  /*12a50*/  FSEL R8, R8, R207, P2 ;  /* 0x000000cf08087208 */ /* 0x000fe20001000000 */
[----:B------:R-:W-:Y:S01]  /*12a60*/  @!P3 FMUL R80, R80, 16777216 ;  /* 0x4b8000005050b820 */ /* 0x000fe20000400000 */
[----:B------:R-:W-:Y:S01]  /*12a70*/  FMUL R15, R3, R69 ;  /* 0x00000045030f7220 */ /* 0x000fe20000400000 */
[----:B------:R-:W-:Y:S01]  /*12a80*/  @!P3 FMUL R182, R182, 16777216 ;  /* 0x4b800000b6b6b820 */ /* 0x000fe20000400000 */
[----:B------:R-:W-:Y:S01]  /*12a90*/  @!P3 FMUL R85, R85, 16777216 ;  /* 0x4b8000005555b820 */ /* 0x000fe20000400000 */
[C---:B------:R-:W-:Y:S01]  /*12aa0*/  FMUL R207, R3.reuse, R164 ;  /* 0x000000a403cf7220 */ /* 0x040fe20000400000 */
[----:B------:R-:W4:Y:S01]  /*12ab0*/  LDL.LU R69, [R1+0x9c] ;  /* 0x00009c0001457983 */ /* 0x000f220000300800 */
[----:B0-----:R-:W-:Y:S01]  /*12ac0*/  FMUL R4, R3, R65 ;  /* 0x0000004103047220 */ /* 0x001fe20000400000 */
[----:B------:R-:W-:Y:S01]  /*12ad0*/  @!P3 FMUL R178, R178, 16777216 ;  /* 0x4b800000b2b2b820 */ /* 0x000fe20000400000 */
[----:B------:R-:W-:Y:S01]  /*12ae0*/  @!P3 FMUL R81, R81, 16777216 ;  /* 0x4b8000005151b820 */ /* 0x000fe20000400000 */
[----:B------:R-:W4:Y:S01]  /*12af0*/  LDL.LU R65, [R1+0xbc] ;  /* 0x0000bc0001417983 */ /* 0x000f220000300800 */
[C---:B------:R-:W-:Y:S01]  /*12b00*/  FMUL R164, R3.reuse, R76 ;  /* 0x0000004c03a47220 */ /* 0x040fe20000400000 */
[----:B------:R-:W-:Y:S01]  /*12b10*/  @!P3 FMUL R92, R92, 16777216 ;  /* 0x4b8000005c5cb820 */ /* 0x000fe20000400000 */
[----:B------:R-:W-:Y:S01]  /*12b20*/  FMUL R7, R3, R77 ;  /* 0x0000004d03077220 */ /* 0x000fe20000400000 */
[----:B------:R-:W4:Y:S01]  /*12b30*/  LDL.LU R76, [R1+0x13c] ;  /* 0x00013c00014c7983 */ /* 0x000f220000300800 */
[----:B------:R-:W-:Y:S01]  /*12b40*/  FSEL R192, R192, R193, P2 ;  /* 0x000000c1c0c07208 */ /* 0x000fe20001000000 */
[----:B------:R-:W-:Y:S01]  /*12b50*/  @!P3 FMUL R173, R173, 16777216 ;  /* 0x4b800000adadb820 */ /* 0x000fe20000400000 */
[----:B------:R-:W-:Y:S01]  /*12b60*/  @!P3 FMUL R88, R88, 16777216 ;  /* 0x4b8000005858b820 */ /* 0x000fe20000400000 */
[----:B------:R-:W4:Y:S01]  /*12b70*/  LDL.LU R77, [R1+0x14c] ;  /* 0x00014c00014d7983 */ /* 0x000f220000300800 */
[----:B-1----:R-:W-:Y:S01]  /*12b80*/  FMUL R12, R3, R84 ;  /* 0x00000054030c7220 */ /* 0x002fe20000400000 */
[----:B------:R-:W-:Y:S01]  /*12b90*/  FMUL R193, R197, 0.25 ;  /* 0x3e800000c5c17820 */ /* 0x000fe20000400000 */
[----:B------:R-:W-:Y:S01]  /*12ba0*/  @!P3 FMUL R93, R93, 16777216 ;  /* 0x4b8000005d5db820 */ /* 0x000fe20000400000 */
[C---:B------:R-:W-:Y:S01]  /*12bb0*/  FMUL R220, R3.reuse, R182 ;  /* 0x000000b603dc7220 */ /* 0x040fe20000400000 */
[----:B------:R-:W4:Y:S01]  /*12bc0*/  LDL.LU R84, [R1+0x16c] ;  /* 0x00016c0001547983 */ /* 0x000f220000300800 */
[----:B------:R-:W-:Y:S01]  /*12bd0*/  FMUL R250, R3, R80 ;  /* 0x0000005003fa7220 */ /* 0x000fe20000400000 */
        /* <DEDUP_REMOVED lines=8> */
[C---:B------:R-:W-:Y:S01]  /*12c60*/  FMUL R178, R3.reuse, R81 ;  /* 0x0000005103b27220 */ /* 0x040fe20000400000 */
[C---:B------:R-:W-:Y:S01]  /*12c70*/  FMUL R216, R3.reuse, R173 ;  /* 0x000000ad03d87220 */ /* 0x040fe20000400000 */
[C---:B------:R-:W-:Y:S01]  /*12c80*/  FMUL R13, R3.reuse, R92 ;  /* 0x0000005c030d7220 */ /* 0x040fe20000400000 */
[----:B------:R-:W4:Y:S01]  /*12c90*/  LDL.LU R81, [R1+0x17c] ;  /* 0x00017c0001517983 */ /* 0x000f220000300800 */
[----:B------:R-:W-:Y:S01]  /*12ca0*/  FMUL R173, R3, R88 ;  /* 0x0000005803ad7220 */ /* 0x000fe20000400000 */
[----:B------:R-:W-:Y:S01]  /*12cb0*/  FSEL R193, R193, R197, P2 ;  /* 0x000000c5c1c17208 */ /* 0x000fe20001000000 */
[C---:B------:R-:W-:Y:S01]  /*12cc0*/  FMUL R230, R3.reuse, R183 ;  /* 0x000000b703e67220 */ /* 0x040fe20000400000 */
[----:B------:R-:W4:Y:S01]  /*12cd0*/  LDL.LU R92, [R1+0x148] ;  /* 0x00014800015c7983 */ /* 0x000f220000300800 */
[C---:B------:R-:W-:Y:S01]  /*12ce0*/  FMUL R14, R3.reuse, R93 ;  /* 0x0000005d030e7220 */ /* 0x040fe20000400000 */
[C---:B------:R-:W-:Y:S01]  /*12cf0*/  FMUL R197, R3.reuse, R152 ;  /* 0x0000009803c57220 */ /* 0x040fe20000400000 */
[C---:B------:R-:W-:Y:S01]  /*12d00*/  FMUL R183, R3.reuse, R89 ;  /* 0x0000005903b77220 */ /* 0x040fe20000400000 */
[----:B------:R-:W4:Y:S01]  /*12d10*/  LDL.LU R88, [R1+0x168] ;  /* 0x0001680001587983 */ /* 0x000f220000300800 */
[----:B------:R-:W-:-:S03]  /*12d20*/  FMUL R152, R3, R100 ;  /* 0x0000006403987220 */ /* 0x000fc60000400000 */
[----:B------:R-:W4:Y:S04]  /*12d30*/  LDL.LU R93, [R1+0x158] ;  /* 0x00015800015d7983 */ /* 0x000f280000300800 */
[----:B------:R-:W4:Y:S04]  /*12d40*/  LDL.LU R89, [R1+0x178] ;  /* 0x0001780001597983 */ /* 0x000f280000300800 */
[----:B------:R-:W4:Y:S01]  /*12d50*/  LDL.LU R100, [R1+0x118] ;  /* 0x0001180001647983 */ /* 0x000f220000300800 */
[----:B------:R-:W-:Y:S01]  /*12d60*/  @!P3 FMUL R186, R186, 16777216 ;  /* 0x4b800000babab820 */ /* 0x000fe20000400000 */
[----:B------:R-:W-:-:S03]  /*12d70*/  @!P3 FMUL R96, R96, 16777216 ;  /* 0x4b8000006060b820 */ /* 0x000fc60000400000 */
[C---:B------:R-:W-:Y:S01]  /*12d80*/  FMUL R227, R3.reuse, R186 ;  /* 0x000000ba03e37220 */ /* 0x040fe20000400000 */
[----:B------:R-:W-:Y:S02]  /*12d90*/  FMUL R186, R3, R96 ;  /* 0x0000006003ba7220 */ /* 0x000fe40000400000 */
[----:B------:R-:W4:Y:S01]  /*12da0*/  LDL.LU R96, [R1+0x128] ;  /* 0x0001280001607983 */ /* 0x000f220000300800 */
[----:B------:R-:W-:Y:S01]  /*12db0*/  @!P3 FMUL R171, R171, 16777216 ;  /* 0x4b800000ababb820 */ /* 0x000fe20000400000 */
[----:B------:R-:W-:-:S03]  /*12dc0*/  @!P3 FMUL R101, R101, 16777216 ;  /* 0x4b8000006565b820 */ /* 0x000fc60000400000 */
[C---:B------:R-:W-:Y:S01]  /*12dd0*/  FMUL R218, R3.reuse, R171 ;  /* 0x000000ab03da7220 */ /* 0x040fe20000400000 */
[----:B------:R-:W-:Y:S02]  /*12de0*/  FMUL R171, R3, R101 ;  /* 0x0000006503ab7220 */ /* 0x000fe40000400000 */
[----:B------:R-:W4:Y:S01]  /*12df0*/  LDL.LU R101, [R1+0xfc] ;  /* 0x0000fc0001657983 */ /* 0x000f220000300800 */
[----:B------:R-:W-:Y:S01]  /*12e00*/  FMUL R168, R200, 0.25 ;  /* 0x3e800000c8a87820 */ /* 0x000fe20000400000 */
[----:B------:R-:W-:Y:S01]  /*12e10*/  @!P3 FMUL R73, R73, 16777216 ;  /* 0x4b8000004949b820 */ /* 0x000fe20000400000 */
[----:B------:R-:W-:Y:S01]  /*12e20*/  @!P3 FMUL R97, R97, 16777216 ;  /* 0x4b8000006161b820 */ /* 0x000fe20000400000 */
[----:B------:R-:W-:Y:S01]  /*12e30*/  @!P3 FMUL R174, R174, 16777216 ;  /* 0x4b800000aeaeb820 */ /* 0x000fe20000400000 */
[----:B------:R-:W-:Y:S01]  /*12e40*/  @!P3 FMUL R108, R108, 16777216 ;  /* 0x4b8000006c6cb820 */ /* 0x000fe20000400000 */
[----:B------:R-:W-:Y:S01]  /*12e50*/  @!P3 FMUL R157, R157, 16777216 ;  /* 0x4b8000009d9db820 */ /* 0x000fe20000400000 */
[----:B------:R-:W-:Y:S01]  /*12e60*/  @!P3 FMUL R104, R104, 16777216 ;  /* 0x4b8000006868b820 */ /* 0x000fe20000400000 */
[C---:B------:R-:W-:Y:S01]  /*12e70*/  FMUL R17, R3.reuse, R73 ;  /* 0x0000004903117220 */ /* 0x040fe20000400000 */
[----:B------:R-:W-:Y:S01]  /*12e80*/  FSEL R168, R168, R200, P2 ;  /* 0x000000c8a8a87208 */ /* 0x000fe20001000000 */
[C---:B------:R-:W-:Y:S01]  /*12e90*/  FMUL R212, R3.reuse, R174 ;  /* 0x000000ae03d47220 */ /* 0x040fe20000400000 */
[C---:B------:R-:W-:Y:S01]  /*12ea0*/  FMUL R73, R3.reuse, R97 ;  /* 0x0000006103497220 */ /* 0x040fe20000400000 */
[C---:B------:R-:W-:Y:S01]  /*12eb0*/  FMUL R200, R3.reuse, R157 ;  /* 0x0000009d03c87220 */ /* 0x040fe20000400000 */
[----:B------:R-:W4:Y:S01]  /*12ec0*/  LDL.LU R97, [R1+0x138] ;  /* 0x0001380001617983 */ /* 0x000f220000300800 */
[C---:B------:R-:W-:Y:S01]  /*12ed0*/  FMUL R174, R3.reuse, R108 ;  /* 0x0000006c03ae7220 */ /* 0x040fe20000400000 */
[----:B------:R-:W-:-:S02]  /*12ee0*/  FMUL R157, R3, R104 ;  /* 0x00000068039d7220 */ /* 0x000fc40000400000 */
[----:B------:R-:W4:Y:S04]  /*12ef0*/  LDL.LU R108, [R1+0x18c] ;  /* 0x00018c00016c7983 */ /* 0x000f280000300800 */
[----:B------:R-:W4:Y:S01]  /*12f00*/  LDL.LU R104, [R1+0x198] ;  /* 0x0001980001687983 */ /* 0x000f220000300800 */
[----:B------:R-:W-:Y:S01]  /*12f10*/  @!P3 FMUL R175, R175, 16777216 ;  /* 0x4b800000afafb820 */ /* 0x000fe20000400000 */
[----:B------:R-:W-:-:S03]  /*12f20*/  @!P3 FMUL R109, R109, 16777216 ;  /* 0x4b8000006d6db820 */ /* 0x000fc60000400000 */
[C---:B------:R-:W-:Y:S01]  /*12f30*/  FMUL R225, R3.reuse, R175 ;  /* 0x000000af03e17220 */ /* 0x040fe20000400000 */
[----:B------:R-:W-:Y:S02]  /*12f40*/  FMUL R175, R3, R109 ;  /* 0x0000006d03af7220 */ /* 0x000fe40000400000 */
[----:B------:R-:W4:Y:S01]  /*12f50*/  LDL.LU R109, [R1+0x1a8] ;  /* 0x0001a800016d7983 */ /* 0x000f220000300800 */
[----:B------:R-:W-:Y:S01]  /*12f60*/  FMUL R166, R167, 0.25 ;  /* 0x3e800000a7a67820 */ /* 0x000fe20000400000 */
[----:B------:R-:W-:-:S04]  /*12f70*/  FMUL R11, R204, 0.25 ;  /* 0x3e800000cc0b7820 */ /* 0x000fc80000400000 */
[----:B------:R-:W-:Y:S01]  /*12f80*/  FSEL R166, R166, R167, P2 ;  /* 0x000000a7a6a67208 */ /* 0x000fe20001000000 */
[----:B------:R-:W-:Y:S01]  /*12f90*/  @!P3 FMUL R105, R105, 16777216 ;  /* 0x4b8000006969b820 */ /* 0x000fe20000400000 */
[----:B------:R-:W-:-:S03]  /*12fa0*/  FSEL R11, R11, R204, P2 ;  /* 0x000000cc0b0b7208 */ /* 0x000fc60001000000 */
[----:B------:R-:W-:Y:S01]  /*12fb0*/  @!P3 FMUL R166, R166, 16777216 ;  /* 0x4b800000a6a6b820 */ /* 0x000fe20000400000 */
[----:B------:R-:W-:Y:S01]  /*12fc0*/  @!P3 FMUL R172, R172, 16777216 ;  /* 0x4b800000acacb820 */ /* 0x000fe20000400000 */
[----:B------:R-:W-:Y:S02]  /*12fd0*/  @!P3 FMUL R116, R116, 16777216 ;  /* 0x4b8000007474b820 */ /* 0x000fe40000400000 */
[C---:B------:R-:W-:Y:S01]  /*12fe0*/  FMUL R204, R3.reuse, R166 ;  /* 0x000000a603cc7220 */ /* 0x040fe20000400000 */
[C---:B------:R-:W-:Y:S02]  /*12ff0*/  FMUL R166, R3.reuse, R105 ;  /* 0x0000006903a67220 */ /* 0x040fe40000400000 */
[----:B------:R-:W4:Y:S01]  /*13000*/  LDL.LU R105, [R1+0x19c] ;  /* 0x00019c0001697983 */ /* 0x000f220000300800 */
[C---:B------:R-:W-:Y:S01]  /*13010*/  FMUL R215, R3.reuse, R172 ;  /* 0x000000ac03d77220 */ /* 0x040fe20000400000 */
[----:B------:R-:W-:Y:S02]  /*13020*/  FMUL R172, R3, R116 ;  /* 0x0000007403ac7220 */ /* 0x000fe40000400000 */
[----:B------:R-:W4:Y:S01]  /*13030*/  LDL.LU R116, [R1+0x1b8] ;  /* 0x0001b80001747983 */ /* 0x000f220000300800 */
[----:B------:R-:W-:Y:S01]  /*13040*/  FMUL R167, R201, 0.25 ;  /* 0x3e800000c9a77820 */ /* 0x000fe20000400000 */
[----:B------:R-:W-:-:S04]  /*13050*/  @!P3 FMUL R191, R191, 16777216 ;  /* 0x4b800000bfbfb820 */ /* 0x000fc80000400000 */
[----:B------:R-:W-:Y:S01]  /*13060*/  FSEL R167, R167, R201, P2 ;  /* 0x000000c9a7a77208 */ /* 0x000fe20001000000 */
[----:B------:R-:W-:Y:S01]  /*13070*/  @!P3 FMUL R25, R25, 16777216 ;  /* 0x4b8000001919b820 */ /* 0x000fe20000400000 */
[----:B------:R-:W-:Y:S01]  /*13080*/  MOV R247, R208 ;  /* 0x000000d000f77202 */ /* 0x000fe20000000f00 */
[----:B------:R-:W-:Y:S02]  /*13090*/  @!P3 FMUL R72, R72, 16777216 ;  /* 0x4b8000004848b820 */ /* 0x000fe40000400000 */
[----:B------:R-:W-:Y:S01]  /*130a0*/  @!P3 FMUL R167, R167, 16777216 ;  /* 0x4b800000a7a7b820 */ /* 0x000fe20000400000 */
        /* <DEDUP_REMOVED lines=9> */
[----:B------:R-:W-:Y:S01]  /*13140*/  FMUL R234, R3, R191 ;  /* 0x000000bf03ea7220 */ /* 0x000fe20000400000 */
        /* <DEDUP_REMOVED lines=36> */
[----:B------:R-:W-:-:S02]  /*13390*/  IMAD.MOV.U32 R25, RZ, RZ, R247 ;  /* 0x000000ffff197224 */ /* 0x000fc400078e00f7 */
[C---:B------:R-:W-:Y:S01]  /*133a0*/  FMUL R167, R3.reuse, R72 ;  /* 0x0000004803a77220 */ /* 0x040fe20000400000 */
[----:B------:R-:W-:Y:S01]  /*133b0*/  LOP3.LUT P4, RZ, R16, 0x80, RZ, 0xc0, !PT ;  /* 0x0000008010ff7812 */ /* 0x000fe2000788c0ff */
[C---:B------:R-:W-:Y:S01]  /*133c0*/  FMUL R208, R3.reuse, R165 ;  /* 0x000000a503d07220 */ /* 0x040fe20000400000 */
[C---:B------:R-:W-:Y:S01]  /*133d0*/  FMUL R213, R3.reuse, R168 ;  /* 0x000000a803d57220 */ /* 0x040fe20000400000 */
[C---:B------:R-:W-:Y:S01]  /*133e0*/  FMUL R214, R3.reuse, R169 ;  /* 0x000000a903d67220 */ /* 0x040fe20000400000 */
[C---:B------:R-:W-:Y:S01]  /*133f0*/  FMUL R211, R3.reuse, R170 ;  /* 0x000000aa03d37220 */ /* 0x040fe20000400000 */
[C---:B------:R-:W-:Y:S01]  /*13400*/  FMUL R221, R3.reuse, R176 ;  /* 0x000000b003dd7220 */ /* 0x040fe20000400000 */
[C---:B------:R-:W-:Y:S01]  /*13410*/  FMUL R222, R3.reuse, R177 ;  /* 0x000000b103de7220 */ /* 0x040fe20000400000 */
[C---:B------:R-:W-:Y:S01]  /*13420*/  FMUL R224, R3.reuse, R181 ;  /* 0x000000b503e07220 */ /* 0x040fe20000400000 */
[C---:B------:R-:W-:Y:S01]  /*13430*/  FMUL R229, R3.reuse, R185 ;  /* 0x000000b903e57220 */ /* 0x040fe20000400000 */
[----:B------:R-:W-:Y:S01]  /*13440*/  FMUL R231, R3, R187 ;  /* 0x000000bb03e77220 */ /* 0x000fe20000400000 */
[----:B------:R-:W-:-:S02]  /*13450*/  IMAD.MOV.U32 R72, RZ, RZ, R248 ;  /* 0x000000ffff487224 */ /* 0x000fc400078e00f8 */
        /* <DEDUP_REMOVED lines=34> */
[----:B------:R-:W-:-:S05]  /*13680*/  FMUL R3, R25, 0.25 ;  /* 0x3e80000019037820 */ /* 0x000fca0000400000 */
[----:B------:R-:W-:Y:S01]  /*13690*/  FSEL R3, R3, R25, P0 ;  /* 0x0000001903037208 */ /* 0x000fe20000000000 */
[----:B------:R-:W-:-:S05]  /*136a0*/  FMUL R25, R28, 0.25 ;  /* 0x3e8000001c197820 */ /* 0x000fca0000400000 */
[----:B------:R-:W-:Y:S01]  /*136b0*/  FSEL R25, R25, R28, P0 ;  /* 0x0000001c19197208 */ /* 0x000fe20000000000 */
[----:B--2---:R-:W-:-:S05]  /*136c0*/  FMUL R28, R32, 0.25 ;  /* 0x3e800000201c7820 */ /* 0x004fca0000400000 */
[----:B------:R-:W-:Y:S01]  /*136d0*/  FSEL R28, R28, R32, P0 ;  /* 0x000000201c1c7208 */ /* 0x000fe20000000000 */
[----:B---3--:R-:W-:-:S05]  /*136e0*/  FMUL R32, R33, 0.25 ;  /* 0x3e80000021207820 */ /* 0x008fca0000400000 */
[----:B------:R-:W-:Y:S01]  /*136f0*/  FSEL R32, R32, R33, P0 ;  /* 0x0000002120207208 */ /* 0x000fe20000000000 */
[----:B------:R-:W-:Y:S01]  /*13700*/  FMUL R23, R24, 0.25 ;  /* 0x3e80000018177820 */ /* 0x000fe20000400000 */
[----:B----4-:R-:W-:-:S05]  /*13710*/  FMUL R33, R68, 0.25 ;  /* 0x3e80000044217820 */ /* 0x010fca0000400000 */
        /* <DEDUP_REMOVED lines=16> */
[----:B------:R-:W-:Y:S02]  /*13820*/  FSEL R60, R60, R45, P0 ;  /* 0x0000002d3c3c7208 */ /* 0x000fe40000000000 */
        /* <DEDUP_REMOVED lines=14> */
[----:B------:R-:W-:-:S04]  /*13910*/  FMUL R40, R61, 0.25 ;  /* 0x3e8000003d287820 */ /* 0x000fc80000400000 */
        /* <DEDUP_REMOVED lines=12> */
[----:B------:R-:W-:Y:S02]  /*139e0*/  FMUL R101, R48, 0.25 ;  /* 0x3e80000030657820 */ /* 0x000fe40000400000 */
[----:B------:R-:W-:Y:S01]  /*139f0*/  FSEL R80, R80, R88, P0 ;  /* 0x0000005850507208 */ /* 0x000fe20000000000 */
[----:B------:R-:W-:Y:S01]  /*13a00*/  FMUL R88, R81, 0.25 ;  /* 0x3e80000051587820 */ /* 0x000fe20000400000 */
[----:B------:R-:W-:Y:S01]  /*13a10*/  FSEL R112, R112, R56, P0 ;  /* 0x0000003870707208 */ /* 0x000fe20000000000 */
[----:B------:R-:W-:Y:S01]  /*13a20*/  FMUL R56, R26, 0.25 ;  /* 0x3e8000001a387820 */ /* 0x000fe20000400000 */
[----:B------:R-:W-:-:S02]  /*13a30*/  FSEL R101, R101, R48, P0 ;  /* 0x0000003065657208 */ /* 0x000fc40000000000 */
        /* <DEDUP_REMOVED lines=22> */
[----:B------:R-:W-:-:S02]  /*13ba0*/  IMAD.MOV.U32 R141, RZ, RZ, R157 ;  /* 0x000000ffff8d7224 */ /* 0x000fc400078e009d */
[----:B------:R-:W-:Y:S01]  /*13bb0*/  FMUL R56, R42, 0.25 ;  /* 0x3e8000002a387820 */ /* 0x000fe20000400000 */
[----:B------:R-:W-:Y:S01]  /*13bc0*/  FSEL R109, R109, R57, P0 ;  /* 0x000000396d6d7208 */ /* 0x000fe20000000000 */
[----:B------:R-:W-:Y:S01]  /*13bd0*/  FMUL R57, R30, 0.25 ;  /* 0x3e8000001e397820 */ /* 0x000fe20000400000 */
[----:B------:R-:W-:Y:S01]  /*13be0*/  FSEL R53, R53, R93, P0 ;  /* 0x0000005d35357208 */ /* 0x000fe20000000000 */
[----:B------:R-:W-:Y:S01]  /*13bf0*/  FMUL R93, R77, 0.25 ;  /* 0x3e8000004d5d7820 */ /* 0x000fe20000400000 */
[----:B------:R-:W-:Y:S01]  /*13c00*/  FSEL R42, R56, R42, P0 ;  /* 0x0000002a382a7208 */ /* 0x000fe20000000000 */
[----:B------:R-:W-:Y:S01]  /*13c10*/  FMUL R56, R43, 0.25 ;  /* 0x3e8000002b387820 */ /* 0x000fe20000400000 */
[----:B------:R-:W-:Y:S01]  /*13c20*/  MOV R145, R141 ;  /* 0x0000008d00917202 */ /* 0x000fe20000000f00 */
[----:B------:R-:W-:Y:S02]  /*13c30*/  IMAD.MOV.U32 R141, RZ, RZ, R164 ;  /* 0x000000ffff8d7224 */ /* 0x000fe400078e00a4 */
[----:B------:R-:W-:Y:S01]  /*13c40*/  FMUL R164, R87, 0.25 ;  /* 0x3e80000057a47820 */ /* 0x000fe20000400000 */
[----:B------:R-:W-:Y:S01]  /*13c50*/  FSEL R30, R57, R30, P0 ;  /* 0x0000001e391e7208 */ /* 0x000fe20000000000 */
[----:B------:R-:W-:Y:S01]  /*13c60*/  FMUL R57, R31, 0.25 ;  /* 0x3e8000001f397820 */ /* 0x000fe20000400000 */
[----:B------:R-:W-:Y:S01]  /*13c70*/  FSEL R93, R93, R77, P0 ;  /* 0x0000004d5d5d7208 */ /* 0x000fe20000000000 */
[----:B------:R-:W-:Y:S01]  /*13c80*/  FMUL R77, R89, 0.25 ;  /* 0x3e800000594d7820 */ /* 0x000fe20000400000 */
[----:B------:R-:W-:Y:S01]  /*13c90*/  FSEL R43, R56, R43, P0 ;  /* 0x0000002b382b7208 */ /* 0x000fe20000000000 */
[----:B------:R-:W-:Y:S01]  /*13ca0*/  FMUL R56, R50, 0.25 ;  /* 0x3e80000032387820 */ /* 0x000fe20000400000 */
[----:B------:R-:W-:-:S02]  /*13cb0*/  FSEL R164, R164, R87, P0 ;  /* 0x00000057a4a47208 */ /* 0x000fc40000000000 */
[----:B------:R-:W-:Y:S01]  /*13cc0*/  MOV R87, R167 ;  /* 0x000000a700577202 */ /* 0x000fe20000000f00 */
        /* <DEDUP_REMOVED lines=8> */
[----:B------:R-:W-:Y:S01]  /*13d50*/  IMAD.MOV.U32 R90, RZ, RZ, R168 ;  /* 0x000000ffff5a7224 */ /* 0x000fe200078e00a8 */
[----:B------:R-:W-:Y:S01]  /*13d60*/  FSEL R38, R57, R38, P0 ;  /* 0x0000002639267208 */ /* 0x000fe20000000000 */
[----:B------:R-:W-:Y:S01]  /*13d70*/  FMUL R168, R95, 0.25 ;  /* 0x3e8000005fa87820 */ /* 0x000fe20000400000 */
[----:B------:R-:W-:Y:S01]  /*13d80*/  FSEL R89, R89, R84, P0 ;  /* 0x0000005459597208 */ /* 0x000fe20000000000 */
[----:B------:R-:W-:Y:S01]  /*13d90*/  FMUL R57, R39, 0.25 ;  /* 0x3e80000027397820 */ /* 0x000fe20000400000 */
[----:B------:R-:W-:Y:S01]  /*13da0*/  FMUL R84, R85, 0.25 ;  /* 0x3e80000055547820 */ /* 0x000fe20000400000 */
[----:B------:R-:W-:Y:S01]  /*13db0*/  FSEL R51, R56, R51, P0 ;  /* 0x0000003338337208 */ /* 0x000fe20000000000 */
[----:B------:R-:W-:Y:S01]  /*13dc0*/  FMUL R56, R102, 0.25 ;  /* 0x3e80000066387820 */ /* 0x000fe20000400000 */
[----:B------:R-:W-:-:S02]  /*13dd0*/  MOV R140, R158 ;  /* 0x0000009e008c7202 */ /* 0x000fc40000000f00 */
[----:B------:R-:W-:Y:S02]  /*13de0*/  FSEL R168, R168, R95, P0 ;  /* 0x0000005fa8a87208 */ /* 0x000fe40000000000 */
[----:B------:R-:W-:Y:S01]  /*13df0*/  FSEL R39, R57, R39, P0 ;  /* 0x0000002739277208 */ /* 0x000fe20000000000 */
[----:B------:R-:W-:Y:S01]  /*13e00*/  FMUL R57, R46, 0.25 ;  /* 0x3e8000002e397820 */ /* 0x000fe20000400000 */
[----:B------:R-:W-:Y:S01]  /*13e10*/  MOV R95, R171 ;  /* 0x000000ab005f7202 */ /* 0x000fe20000000f00 */
[----:B------:R-:W-:Y:S01]  /*13e20*/  FMUL R171, R99, 0.25 ;  /* 0x3e80000063ab7820 */ /* 0x000fe20000400000 */
[----:B------:R-:W-:Y:S01]  /*13e30*/  FSEL R84, R84, R85, P0 ;  /* 0x0000005554547208 */ /* 0x000fe20000000000 */
[----:B------:R-:W-:Y:S01]  /*13e40*/  FMUL R85, R105, 0.25 ;  /* 0x3e80000069557820 */ /* 0x000fe20000400000 */
[----:B------:R-:W-:Y:S01]  /*13e50*/  FSEL R102, R56, R102, P0 ;  /* 0x0000006638667208 */ /* 0x000fe20000000000 */
[----:B------:R-:W-:Y:S02]  /*13e60*/  IMAD.MOV.U32 R144, RZ, RZ, R140 ;  /* 0x000000ffff907224 */ /* 0x000fe400078e008c */
[----:B------:R-:W-:Y:S01]  /*13e70*/  FMUL R56, R103, 0.25 ;  /* 0x3e80000067387820 */ /* 0x000fe20000400000 */
[----:B------:R-:W-:-:S02]  /*13e80*/  IMAD.MOV.U32 R148, RZ, RZ, R121 ;  /* 0x000000ffff947224 */ /* 0x000fc400078e0079 */
        /* <DEDUP_REMOVED lines=8> */
[----:B------:R-:W-:Y:S02]  /*13f10*/  IMAD.MOV.U32 R144, RZ, RZ, R177 ;  /* 0x000000ffff907224 */ /* 0x000fe400078e00b1 */
[----:B------:R-:W-:Y:S01]  /*13f20*/  FMUL R56, R106, 0.25 ;  /* 0x3e8000006a387820 */ /* 0x000fe20000400000 */
        /* <DEDUP_REMOVED lines=8> */
[----:B------:R-:W-:Y:S01]  /*13fb0*/  FMUL R120, R155, 0.25 ;  /* 0x3e8000009b787820 */ /* 0x000fe20000400000 */
[----:B------:R-:W-:Y:S01]  /*13fc0*/  FSEL R106, R56, R106, P0 ;  /* 0x0000006a386a7208 */ /* 0x000fe20000000000 */
[----:B------:R-:W-:Y:S01]  /*13fd0*/  FMUL R56, R107, 0.25 ;  /* 0x3e8000006b387820 */ /* 0x000fe20000400000 */
[----:B------:R-:W-:Y:S01]  /*13fe0*/  FSEL R177, R177, R131, P0 ;  /* 0x00000083b1b17208 */ /* 0x000fe20000000000 */
[----:B------:R-:W-:-:S02]  /*13ff0*/  IMAD.MOV.U32 R131, RZ, RZ, R178 ;  /* 0x000000ffff837224 */ /* 0x000fc400078e00b2 */
[----:B------:R-:W-:Y:S01]  /*14000*/  FMUL R178, R142, 0.25 ;  /* 0x3e8000008eb27820 */ /* 0x000fe20000400000 */
[----:B------:R-:W-:Y:S02]  /*14010*/  MOV R149, R129 ;  /* 0x0000008100957202 */ /* 0x000fe40000000f00 */
[----:B------:R-:W-:Y:S01]  /*14020*/  FSEL R175, R175, R130, P0 ;  /* 0x00000082afaf7208 */ /* 0x000fe20000000000 */
[----:B------:R-:W-:Y:S01]  /*14030*/  IMAD.MOV.U32 R130, RZ, RZ, R176 ;  /* 0x000000ffff827224 */ /* 0x000fe200078e00b0 */
[----:B------:R-:W-:Y:S01]  /*14040*/  FSEL R54, R57, R54, P0 ;  /* 0x0000003639367208 */ /* 0x000fe20000000000 */
[----:B------:R-:W-:Y:S01]  /*14050*/  FMUL R57, R55, 0.25 ;  /* 0x3e80000037397820 */ /* 0x000fe20000400000 */
        /* <DEDUP_REMOVED lines=10> */
[----:B------:R-:W-:Y:S01]  /*14100*/  IMAD.MOV.U32 R129, RZ, RZ, R181 ;  /* 0x000000ffff817224 */ /* 0x000fe200078e00b5 */
        /* <DEDUP_REMOVED lines=8> */
[----:B------:R-:W-:Y:S01]  /*14190*/  IMAD.MOV.U32 R86, RZ, RZ, R148 ;  /* 0x000000ffff567224 */ /* 0x000fe200078e0094 */
[----:B------:R-:W-:Y:S01]  /*141a0*/  FSEL R114, R56, R114, P0 ;  /* 0x0000007238727208 */ /* 0x000fe20000000000 */
[----:B------:R-:W-:Y:S01]  /*141b0*/  FMUL R179, R138, 0.25 ;  /* 0x3e8000008ab37820 */ /* 0x000fe20000400000 */
[----:B------:R-:W-:-:S02]  /*141c0*/  IMAD.MOV.U32 R148, RZ, RZ, R166 ;  /* 0x000000ffff947224 */ /* 0x000fc400078e00a6 */
[----:B------:R-:W-:Y:S01]  /*141d0*/  FMUL R56, R115, 0.25 ;  /* 0x3e80000073387820 */ /* 0x000fe20000400000 */
[----:B------:R-:W-:Y:S01]  /*141e0*/  FMUL R166, R94, 0.25 ;  /* 0x3e8000005ea67820 */ /* 0x000fe20000400000 */
[----:B------:R-:W-:Y:S01]  /*141f0*/  FMUL R124, R63, 0.25 ;  /* 0x3e8000003f7c7820 */ /* 0x000fe20000400000 */
        /* <DEDUP_REMOVED lines=13> */
[----:B------:R-:W-:Y:S01]  /*142d0*/  FSEL R124, R124, R63, P0 ;  /* 0x0000003f7c7c7208 */ /* 0x000fe20000000000 */
[----:B------:R-:W-:-:S02]  /*142e0*/  IMAD.MOV.U32 R140, RZ, RZ, R165 ;  /* 0x000000ffff8c7224 */ /* 0x000fc400078e00a5 */
[----:B------:R-:W-:Y:S01]  /*142f0*/  FMUL R165, R83, 0.25 ;  /* 0x3e80000053a57820 */ /* 0x000fe20000400000 */
[----:B------:R-:W-:Y:S02]  /*14300*/  IMAD.MOV.U32 R94, RZ, RZ, R169 ;  /* 0x000000ffff5e7224 */ /* 0x000fe400078e00a9 */
[----:B------:R-:W-:Y:S01]  /*14310*/  FMUL R169, R91, 0.25 ;  /* 0x3e8000005ba97820 */ /* 0x000fe20000400000 */
[----:B------:R-:W-:Y:S02]  /*14320*/  IMAD.MOV.U32 R128, RZ, RZ, R159 ;  /* 0x000000ffff807224 */ /* 0x000fe400078e009f */
[----:B------:R-:W-:Y:S01]  /*14330*/  FMUL R158, R78, 0.25 ;  /* 0x3e8000004e9e7820 */ /* 0x000fe20000400000 */
[----:B------:R-:W-:Y:S01]  /*14340*/  IMAD.MOV.U32 R63, RZ, RZ, R173 ;  /* 0x000000ffff3f7224 */ /* 0x000fe200078e00ad */
        /* <DEDUP_REMOVED lines=9> */
[----:B------:R-:W-:Y:S01]  /*143e0*/  IMAD.MOV.U32 R143, RZ, RZ, R63 ;  /* 0x000000ffff8f7224 */ /* 0x000fe200078e003f */
[----:B------:R-:W-:Y:S01]  /*143f0*/  MOV R79, R141 ;  /* 0x0000008d004f7202 */ /* 0x000fe20000000f00 */
[----:B------:R-:W-:-:S02]  /*14400*/  IMAD.MOV.U32 R141, RZ, RZ, R128 ;  /* 0x000000ffff8d7224 */ /* 0x000fc400078e0080 */
[----:B------:R-:W-:Y:S01]  /*14410*/  @!P6 FMUL R23, R23, 16777216 ;  /* 0x4b8000001717e820 */ /* 0x000fe20000400000 */
[----:B------:R-:W-:Y:S01]  /*14420*/  FSEL R165, R165, R83, P0 ;  /* 0x00000053a5a57208 */ /* 0x000fe20000000000 */
[----:B------:R-:W-:Y:S01]  /*14430*/  IMAD.MOV.U32 R128, RZ, RZ, R185 ;  /* 0x000000ffff807224 */ /* 0x000fe200078e00b9 */
[----:B------:R-:W-:Y:S01]  /*14440*/  FSEL R169, R169, R91, P0 ;  /* 0x0000005ba9a97208 */ /* 0x000fe20000000000 */
[----:B------:R-:W-:Y:S01]  /*14450*/  IMAD.MOV.U32 R91, RZ, RZ, R170 ;  /* 0x000000ffff5b7224 */ /* 0x000fe200078e00aa */
[----:B------:R-:W-:Y:S01]  /*14460*/  FSEL R158, R158, R78, P0 ;  /* 0x0000004e9e9e7208 */ /* 0x000fe20000000000 */
[----:B------:R-:W-:Y:S02]  /*14470*/  IMAD.MOV.U32 R83, RZ, RZ, R183 ;  /* 0x000000ffff537224 */ /* 0x000fe400078e00b7 */
[----:B------:R-:W-:Y:S01]  /*14480*/  FMUL R185, R147, 0.25 ;  /* 0x3e80000093b97820 */ /* 0x000fe20000400000 */
[----:B------:R-:W-:Y:S01]  /*14490*/  @!P6 FMUL R3, R3, 16777216 ;  /* 0x4b8000000303e820 */ /* 0x000fe20000400000 */
[----:B------:R-:W-:Y:S01]  /*144a0*/  FMUL R170, R98, 0.25 ;  /* 0x3e80000062aa7820 */ /* 0x000fe20000400000 */
[----:B------:R-:W-:Y:S01]  /*144b0*/  FSEL R118, R57, R118, P0 ;  /* 0x0000007639767208 */ /* 0x000fe20000000000 */
[----:B------:R-:W-:-:S02]  /*144c0*/  IMAD.MOV.U32 R78, RZ, RZ, R73 ;  /* 0x000000ffff4e7224 */ /* 0x000fc400078e0049 */
[----:B------:R-:W-:Y:S01]  /*144d0*/  FMUL R183, R146, 0.25 ;  /* 0x3e80000092b77820 */ /* 0x000fe20000400000 */
[----:B------:R-:W-:Y:S01]  /*144e0*/  @!P6 FMUL R84, R84, 16777216 ;  /* 0x4b8000005454e820 */ /* 0x000fe20000400000 */
[----:B------:R-:W-:Y:S01]  /*144f0*/  FMUL R113, R163, 0.25 ;  /* 0x3e800000a3717820 */ /* 0x000fe20000400000 */
[----:B------:R-:W-:Y:S01]  /*14500*/  FMUL R133, R58, 0.25 ;  /* 0x3e8000003a857820 */ /* 0x000fe20000400000 */
[----:B------:R-:W-:Y:S01]  /*14510*/  FMUL R57, R119, 0.25 ;  /* 0x3e80000077397820 */ /* 0x000fe20000400000 */
[----:B------:R-:W-:Y:S01]  /*14520*/  FSEL R184, R184, R151, P0 ;  /* 0x00000097b8b87208 */ /* 0x000fe20000000000 */
[----:B------:R-:W-:Y:S01]  /*14530*/  @!P6 FMUL R85, R85, 16777216 ;  /* 0x4b8000005555e820 */ /* 0x000fe20000400000 */
[----:B------:R-:W-:Y:S01]  /*14540*/  FMUL R73, R2, R23 ;  /* 0x0000001702497220 */ /* 0x000fe20000400000 */
[----:B------:R-:W-:Y:S01]  /*14550*/  FSEL R123, R56, R123, P0 ;  /* 0x0000007b387b7208 */ /* 0x000fe20000000000 */
[----:B------:R-:W-:Y:S01]  /*14560*/  @!P6 FMUL R49, R49, 16777216 ;  /* 0x4b8000003131e820 */ /* 0x000fe20000400000 */
[----:B------:R-:W-:Y:S01]  /*14570*/  @!P6 FMUL R104, R104, 16777216 ;  /* 0x4b8000006868e820 */ /* 0x000fe20000400000 */
[----:B------:R-:W-:Y:S01]  /*14580*/  MOV R23, R143 ;  /* 0x0000008f00177202 */ /* 0x000fe20000000f00 */
[----:B------:R-:W-:-:S02]  /*14590*/  IMAD.MOV.U32 R151, RZ, RZ, R131 ;  /* 0x000000ffff977224 */ /* 0x000fc400078e0083 */
[----:B------:R-:W-:Y:S01]  /*145a0*/  @!P6 FMUL R24, R24, 16777216 ;  /* 0x4b8000001818e820 */ /* 0x000fe20000400000 */
[C---:B------:R-:W-:Y:S01]  /*145b0*/  FMUL R56, R2.reuse, R3 ;  /* 0x0000000302387220 */ /* 0x040fe20000400000 */
[----:B------:R-:W-:Y:S01]  /*145c0*/  IMAD.MOV.U32 R131, RZ, RZ, R87 ;  /* 0x000000ffff837224 */ /* 0x000fe200078e0057 */
[----:B------:R-:W-:Y:S01]  /*145d0*/  FSEL R185, R185, R147, P0 ;  /* 0x00000093b9b97208 */ /* 0x000fe20000000000 */
[----:B------:R-:W-:Y:S02]  /*145e0*/  IMAD.MOV.U32 R3, RZ, RZ, R138 ;  /* 0x000000ffff037224 */ /* 0x000fe400078e008a */
[----:B------:R-:W-:Y:S01]  /*145f0*/  FMUL R87, R2, R84 ;  /* 0x0000005402577220 */ /* 0x000fe20000400000 */
[----:B------:R-:W-:Y:S01]  /*14600*/  FSEL R170, R170, R98, P0 ;  /* 0x00000062aaaa7208 */ /* 0x000fe20000000000 */
[----:B------:R-:W-:Y:S01]  /*14610*/  IMAD.MOV.U32 R147, RZ, RZ, R142 ;  /* 0x000000ffff937224 */ /* 0x000fe200078e008e */
[----:B------:R-:W-:Y:S01]  /*14620*/  FSEL R183, R183, R146, P0 ;  /* 0x00000092b7b77208 */ /* 0x000fe20000000000 */
[C---:B------:R-:W-:Y:S01]  /*14630*/  FMUL R84, R2.reuse, R85 ;  /* 0x0000005502547220 */ /* 0x040fe20000400000 */
[----:B------:R-:W-:Y:S01]  /*14640*/  FSEL R113, R113, R163, P0 ;  /* 0x000000a371717208 */ /* 0x000fe20000000000 */
[C---:B------:R-:W-:Y:S01]  /*14650*/  FMUL R98, R2.reuse, R49 ;  /* 0x0000003102627220 */ /* 0x040fe20000400000 */
[----:B------:R-:W-:Y:S01]  /*14660*/  FSEL R133, R133, R58, P0 ;  /* 0x0000003a85857208 */ /* 0x000fe20000000000 */
[----:B------:R-:W-:Y:S01]  /*14670*/  FMUL R85, R2, R104 ;  /* 0x0000006802557220 */ /* 0x000fe20000400000 */
[----:B------:R-:W-:Y:S01]  /*14680*/  FSEL R119, R57, R119, P0 ;  /* 0x0000007739777208 */ /* 0x000fe20000000000 */
[----:B------:R-:W-:Y:S01]  /*14690*/  FMUL R163, R82, 0.25 ;  /* 0x3e80000052a37820 */ /* 0x000fe20000400000 */
[----:B------:R-:W-:Y:S01]  /*146a0*/  MOV R146, R135 ;  /* 0x0000008700927202 */ /* 0x000fe20000000f00 */
[----:B------:R-:W-:-:S02]  /*146b0*/  IMAD.MOV.U32 R58, RZ, RZ, R174 ;  /* 0x000000ffff3a7224 */ /* 0x000fc400078e00ae */
[----:B------:R-:W-:Y:S01]  /*146c0*/  FMUL R57, R2, R24 ;  /* 0x0000001802397220 */ /* 0x000fe20000400000 */
[----:B------:R-:W-:Y:S02]  /*146d0*/  IMAD.MOV.U32 R49, RZ, RZ, R150 ;  /* 0x000000ffff317224 */ /* 0x000fe400078e0096 */
[----:B------:R-:W-:Y:S01]  /*146e0*/  FMUL R174, R134, 0.25 ;  /* 0x3e80000086ae7820 */ /* 0x000fe20000400000 */
[----:B------:R-:W-:Y:S02]  /*146f0*/  IMAD.MOV.U32 R104, RZ, RZ, R23 ;  /* 0x000000ffff687224 */ /* 0x000fe400078e0017 */
[----:B------:R-:W-:Y:S01]  /*14700*/  FMUL R172, R126, 0.25 ;  /* 0x3e8000007eac7820 */ /* 0x000fe20000400000 */
[----:B------:R-:W-:Y:S02]  /*14710*/  IMAD.MOV.U32 R24, RZ, RZ, R139 ;  /* 0x000000ffff187224 */ /* 0x000fe400078e008b */
[----:B------:R-:W-:Y:S02]  /*14720*/  IMAD.MOV.U32 R150, RZ, RZ, R130 ;  /* 0x000000ffff967224 */ /* 0x000fe400078e0082 */
[----:B------:R-:W-:-:S02]  /*14730*/  IMAD.MOV.U32 R23, RZ, RZ, R3 ;  /* 0x000000ffff177224 */ /* 0x000fc400078e0003 */
[----:B------:R-:W-:Y:S02]  /*14740*/  IMAD.MOV.U32 R139, RZ, RZ, R99 ;  /* 0x000000ffff8b7224 */ /* 0x000fe400078e0063 */
[----:B------:R-:W-:Y:S02]  /*14750*/  IMAD.MOV.U32 R143, RZ, RZ, R91 ;  /* 0x000000ffff8f7224 */ /* 0x000fe400078e005b */
[----:B------:R-:W-:Y:S01]  /*14760*/  IMAD.MOV.U32 R3, RZ, RZ, R147 ;  /* 0x000000ffff037224 */ /* 0x000fe200078e0093 */
[----:B------:R-:W-:Y:S01]  /*14770*/  MOV R147, R151 ;  /* 0x0000009700937202 */ /* 0x000fe20000000f00 */
[----:B------:R-:W-:Y:S01]  /*14780*/  IMAD.MOV.U32 R138, RZ, RZ, R90 ;  /* 0x000000ffff8a7224 */ /* 0x000fe200078e005a */
[----:B------:R-:W-:Y:S01]  /*14790*/  FSEL R163, R163, R82, P0 ;  /* 0x00000052a3a37208 */ /* 0x000fe20000000000 */
[----:B------:R-:W-:Y:S02]  /*147a0*/  IMAD.MOV.U32 R151, RZ, RZ, R146 ;  /* 0x000000ffff977224 */ /* 0x000fe400078e0092 */
[----:B------:R-:W-:Y:S01]  /*147b0*/  @!P6 FMUL R32, R32, 16777216 ;  /* 0x4b8000002020e820 */ /* 0x000fe20000400000 */
[----:B------:R-:W-:-:S02]  /*147c0*/  IMAD.MOV.U32 R142, RZ, RZ, R94 ;  /* 0x000000ffff8e7224 */ /* 0x000fc400078e005e */
[----:B------:R-:W-:Y:S01]  /*147d0*/  FMUL R173, R127, 0.25 ;  /* 0x3e8000007fad7820 */ /* 0x000fe20000400000 */
[----:B------:R-:W-:Y:S01]  /*147e0*/  IMAD.MOV.U32 R146, RZ, RZ, R150 ;  /* 0x000000ffff927224 */ /* 0x000fe200078e0096 */
[----:B------:R-:W-:Y:S01]  /*147f0*/  FSEL R174, R174, R134, P0 ;  /* 0x00000086aeae7208 */ /* 0x000fe20000000000 */
[----:B------:R-:W-:Y:S02]  /*14800*/  IMAD.MOV.U32 R82, RZ, RZ, R144 ;  /* 0x000000ffff527224 */ /* 0x000fe400078e0090 */
[----:B------:R-:W-:Y:S01]  /*14810*/  FMUL R132, R59, 0.25 ;  /* 0x3e8000003b847820 */ /* 0x000fe20000400000 */
[----:B------:R-:W-:Y:S02]  /*14820*/  IMAD.MOV.U32 R150, RZ, RZ, R139 ;  /* 0x000000ffff967224 */ /* 0x000fe400078e008b */
[----:B------:R-:W-:Y:S01]  /*14830*/  FMUL R157, R67, 0.25 ;  /* 0x3e800000439d7820 */ /* 0x000fe20000400000 */
[----:B------:R-:W-:Y:S01]  /*14840*/  FSEL R172, R172, R126, P0 ;  /* 0x0000007eacac7208 */ /* 0x000fe20000000000 */
[----:B------:R-:W-:Y:S01]  /*14850*/  IMAD.MOV.U32 R144, RZ, RZ, R140 ;  /* 0x000000ffff907224 */ /* 0x000fe200078e008c */
[----:B------:R-:W-:Y:S01]  /*14860*/  MOV R134, R58 ;  /* 0x0000003a00867202 */ /* 0x000fe20000000f00 */
[----:B------:R-:W-:Y:S01]  /*14870*/  @!P6 FMUL R38, R38, 16777216 ;  /* 0x4b8000002626e820 */ /* 0x000fe20000400000 */
[----:B------:R-:W-:Y:S01]  /*14880*/  MOV R130, R86 ;  /* 0x0000005600827202 */ /* 0x000fe20000000f00 */
[----:B------:R-:W-:Y:S01]  /*14890*/  IMAD.MOV.U32 R126, RZ, RZ, R149 ;  /* 0x000000ffff7e7224 */ /* 0x000fe200078e0095 */
[----:B------:R-:W-:Y:S01]  /*148a0*/  MOV R139, R143 ;  /* 0x0000008f008b7202 */ /* 0x000fe20000000f00 */
[----:B------:R-:W-:Y:S01]  /*148b0*/  @!P6 FMUL R28, R28, 16777216 ;  /* 0x4b8000001c1ce820 */ /* 0x000fe20000400000 */
[----:B------:R-:W-:Y:S01]  /*148c0*/  MOV R140, R187 ;  /* 0x000000bb008c7202 */ /* 0x000fe20000000f00 */
[----:B------:R-:W-:-:S02]  /*148d0*/  IMAD.MOV.U32 R143, RZ, RZ, R138 ;  /* 0x000000ffff8f7224 */ /* 0x000fc400078e008a */
[----:B------:R-:W-:Y:S01]  /*148e0*/  @!P6 FMUL R29, R29, 16777216 ;  /* 0x4b8000001d1de820 */ /* 0x000fe20000400000 */
[----:B------:R-:W-:Y:S02]  /*148f0*/  IMAD.MOV.U32 R149, RZ, RZ, R186 ;  /* 0x000000ffff957224 */ /* 0x000fe400078e00ba */
[----:B------:R-:W-:Y:S01]  /*14900*/  @!P6 FMUL R52, R52, 16777216 ;  /* 0x4b8000003434e820 */ /* 0x000fe20000400000 */
[----:B------:R-:W-:Y:S01]  /*14910*/  @!P6 FMUL R34, R34, 16777216 ;  /* 0x4b8000002222e820 */ /* 0x000fe20000400000 */
[----:B------:R-:W-:Y:S01]  /*14920*/  FMUL R187, R2, R32 ;  /* 0x0000002002bb7220 */ /* 0x000fe20000400000 */
[----:B------:R-:W-:Y:S02]  /*14930*/  IMAD.MOV.U32 R138, RZ, RZ, R142 ;  /* 0x000000ffff8a7224 */ /* 0x000fe400078e008e */
[----:B------:R-:W-:Y:S01]  /*14940*/  FMUL R137, R71, 0.25 ;  /* 0x3e80000047897820 */ /* 0x000fe20000400000 */
[----:B------:R-:W-:Y:S01]  /*14950*/  @!P6 FMUL R35, R35, 16777216 ;  /* 0x4b8000002323e820 */ /* 0x000fe20000400000 */
[----:B------:R-:W-:-:S02]  /*14960*/  IMAD.MOV.U32 R142, RZ, RZ, R131 ;  /* 0x000000ffff8e7224 */ /* 0x000fc400078e0083 */
[----:B------:R-:W-:Y:S01]  /*14970*/  FMUL R136, R66, 0.25 ;  /* 0x3e80000042887820 */ /* 0x000fe20000400000 */
[----:B------:R-:W-:Y:S01]  /*14980*/  IMAD.MOV.U32 R32, RZ, RZ, R147 ;  /* 0x000000ffff207224 */ /* 0x000fe200078e0093 */
[----:B------:R-:W-:Y:S01]  /*14990*/  FSEL R173, R173, R127, P0 ;  /* 0x0000007fadad7208 */ /* 0x000fe20000000000 */
[----:B------:R-:W-:Y:S01]  /*149a0*/  @!P6 FMUL R30, R30, 16777216 ;  /* 0x4b8000001e1ee820 */ /* 0x000fe20000400000 */
[----:B------:R-:W-:Y:S01]  /*149b0*/  @!P6 FMUL R31, R31, 16777216 ;  /* 0x4b8000001f1fe820 */ /* 0x000fe20000400000 */
[----:B------:R-:W-:Y:S01]  /*149c0*/  @!P6 FMUL R39, R39, 16777216 ;  /* 0x4b8000002727e820 */ /* 0x000fe20000400000 */
[----:B------:R-:W-:Y:S01]  /*149d0*/  MOV R135, R95 ;  /* 0x0000005f00877202 */ /* 0x000fe20000000f00 */
[----:B------:R-:W-:Y:S01]  /*149e0*/  FMUL R147, R2, R38 ;  /* 0x0000002602937220 */ /* 0x000fe20000400000 */
[----:B------:R-:W-:Y:S01]  /*149f0*/  MOV R131, R130 ;  /* 0x0000008200837202 */ /* 0x000fe20000000f00 */
[----:B------:R-:W-:Y:S01]  /*14a00*/  FMUL R125, R70, 0.25 ;  /* 0x3e800000467d7820 */ /* 0x000fe20000400000 */
[----:B------:R-:W-:Y:S01]  /*14a10*/  FSEL R132, R132, R59, P0 ;  /* 0x0000003b84847208 */ /* 0x000fe20000000000 */
[----:B------:R-:W-:Y:S01]  /*14a20*/  IMAD.MOV.U32 R127, RZ, RZ, R62 ;  /* 0x000000ffff7f7224 */ /* 0x000fe200078e003e */
[----:B------:R-:W-:Y:S01]  /*14a30*/  FSEL R157, R157, R67, P0 ;  /* 0x000000439d9d7208 */ /* 0x000fe20000000000 */
[----:B------:R-:W-:Y:S01]  /*14a40*/  @!P6 FMUL R40, R40, 16777216 ;  /* 0x4b8000002828e820 */ /* 0x000fe20000400000 */
[----:B------:R-:W-:Y:S01]  /*14a50*/  @!P6 FMUL R44, R44, 16777216 ;  /* 0x4b8000002c2ce820 */ /* 0x000fe20000400000 */
[----:B------:R-:W-:Y:S01]  /*14a60*/  @!P6 FMUL R42, R42, 16777216 ;  /* 0x4b8000002a2ae820 */ /* 0x000fe20000400000 */
[----:B------:R-:W-:Y:S01]  /*14a70*/  FMUL R58, R2, R28 ;  /* 0x0000001c023a7220 */ /* 0x000fe20000400000 */
[----:B------:R-:W-:-:S02]  /*14a80*/  IMAD.MOV.U32 R130, RZ, RZ, R134 ;  /* 0x000000ffff827224 */ /* 0x000fc400078e0086 */
[----:B------:R-:W-:Y:S01]  /*14a90*/  @!P6 FMUL R41, R41, 16777216 ;  /* 0x4b8000002929e820 */ /* 0x000fe20000400000 */
[----:B------:R-:W-:Y:S02]  /*14aa0*/  IMAD.MOV.U32 R38, RZ, RZ, R148 ;  /* 0x000000ffff267224 */ /* 0x000fe400078e0094 */
[C---:B------:R-:W-:Y:S01]  /*14ab0*/  FMUL R59, R2.reuse, R29 ;  /* 0x0000001d023b7220 */ /* 0x040fe20000400000 */
[C---:B------:R-:W-:Y:S01]  /*14ac0*/  FMUL R99, R2.reuse, R52 ;  /* 0x0000003402637220 */ /* 0x040fe20000400000 */
[----:B------:R-:W-:Y:S02]  /*14ad0*/  IMAD.MOV.U32 R28, RZ, RZ, R146 ;  /* 0x000000ffff1c7224 */ /* 0x000fe400078e0092 */
[C---:B------:R-:W-:Y:S01]  /*14ae0*/  FMUL R148, R2.reuse, R34 ;  /* 0x0000002202947220 */ /* 0x040fe20000400000 */
[----:B------:R-:W-:Y:S01]  /*14af0*/  @!P6 FMUL R37, R37, 16777216 ;  /* 0x4b8000002525e820 */ /* 0x000fe20000400000 */
[----:B------:R-:W-:Y:S01]  /*14b00*/  @!P6 FMUL R77, R77, 16777216 ;  /* 0x4b8000004d4de820 */ /* 0x000fe20000400000 */
[----:B------:R-:W-:Y:S01]  /*14b10*/  @!P6 FMUL R55, R55, 16777216 ;  /* 0x4b8000003737e820 */ /* 0x000fe20000400000 */
[----:B------:R-:W-:Y:S01]  /*14b20*/  IMAD.MOV.U32 R29, RZ, RZ, R151 ;  /* 0x000000ffff1d7224 */ /* 0x000fe200078e0097 */
[----:B------:R-:W-:Y:S01]  /*14b30*/  MOV R52, R149 ;  /* 0x0000009500347202 */ /* 0x000fe20000000f00 */
[----:B------:R-:W-:Y:S01]  /*14b40*/  FMUL R146, R2, R35 ;  /* 0x0000002302927220 */ /* 0x000fe20000400000 */
[----:B------:R-:W-:Y:S01]  /*14b50*/  MOV R34, R145 ;  /* 0x0000009100227202 */ /* 0x000fe20000000f00 */
[----:B------:R-:W-:Y:S01]  /*14b60*/  @!P6 FMUL R45, R45, 16777216 ;  /* 0x4b8000002d2de820 */ /* 0x000fe20000400000 */
[----:B------:R-:W-:Y:S01]  /*14b70*/  FSEL R137, R137, R71, P0 ;  /* 0x0000004789897208 */ /* 0x000fe20000000000 */
[----:B------:R-:W-:Y:S01]  /*14b80*/  @!P6 FMUL R120, R120, 16777216 ;  /* 0x4b8000007878e820 */ /* 0x000fe20000400000 */
[----:B------:R-:W-:Y:S01]  /*14b90*/  @!P6 FMUL R121, R121, 16777216 ;  /* 0x4b8000007979e820 */ /* 0x000fe20000400000 */
[----:B------:R-:W-:Y:S01]  /*14ba0*/  @!P6 FMUL R162, R162, 16777216 ;  /* 0x4b800000a2a2e820 */ /* 0x000fe20000400000 */
[----:B------:R-:W-:Y:S01]  /*14bb0*/  @!P6 FMUL R163, R163, 16777216 ;  /* 0x4b800000a3a3e820 */ /* 0x000fe20000400000 */
[C---:B------:R-:W-:Y:S01]  /*14bc0*/  FMUL R151, R2.reuse, R30 ;  /* 0x0000001e02977220 */ /* 0x040fe20000400000 */
[C---:B------:R-:W-:Y:S01]  /*14bd0*/  FMUL R149, R2.reuse, R31 ;  /* 0x0000001f02957220 */ /* 0x040fe20000400000 */
[----:B------:R-:W-:Y:S01]  /*14be0*/  FMUL R145, R2, R39 ;  /* 0x0000002702917220 */ /* 0x000fe20000400000 */
[----:B------:R-:W-:Y:S01]  /*14bf0*/  IMAD.MOV.U32 R35, RZ, RZ, R144 ;  /* 0x000000ffff237224 */ /* 0x000fe200078e0090 */
[----:B------:R-:W-:Y:S01]  /*14c00*/  FSEL R136, R136, R66, P0 ;  /* 0x0000004288887208 */ /* 0x000fe20000000000 */
[----:B------:R-:W-:Y:S01]  /*14c10*/  @!P6 FMUL R25, R25, 16777216 ;  /* 0x4b8000001919e820 */ /* 0x000fe20000400000 */
[----:B------:R-:W-:Y:S01]  /*14c20*/  @!P6 FMUL R124, R124, 16777216 ;  /* 0x4b8000007c7ce820 */ /* 0x000fe20000400000 */
[C---:B------:R-:W-:Y:S01]  /*14c30*/  FMUL R71, R2.reuse, R40 ;  /* 0x0000002802477220 */ /* 0x040fe20000400000 */
[----:B------:R-:W-:Y:S01]  /*14c40*/  FMUL R67, R2, R44 ;  /* 0x0000002c02437220 */ /* 0x000fe20000400000 */
[----:B------:R-:W-:-:S02]  /*14c50*/  IMAD.MOV.U32 R134, RZ, RZ, R127 ;  /* 0x000000ffff867224 */ /* 0x000fc400078e007f */
[----:B------:R-:W-:Y:S01]  /*14c60*/  FMUL R144, R2, R42 ;  /* 0x0000002a02907220 */ /* 0x000fe20000400000 */
[----:B------:R-:W-:Y:S01]  /*14c70*/  IMAD.MOV.U32 R30, RZ, RZ, R152 ;  /* 0x000000ffff1e7224 */ /* 0x000fe200078e0098 */
[----:B------:R-:W-:Y:S01]  /*14c80*/  FSEL R125, R125, R70, P0 ;  /* 0x000000467d7d7208 */ /* 0x000fe20000000000 */
[----:B------:R-:W-:Y:S02]  /*14c90*/  IMAD.MOV.U32 R31, RZ, RZ, R135 ;  /* 0x000000ffff1f7224 */ /* 0x000fe400078e0087 */
[----:B------:R-:W-:Y:S01]  /*14ca0*/  @!P6 FMUL R116, R116, 16777216 ;  /* 0x4b8000007474e820 */ /* 0x000fe20000400000 */
[----:B------:R-:W-:Y:S02]  /*14cb0*/  IMAD.MOV.U32 R39, RZ, RZ, R130 ;  /* 0x000000ffff277224 */ /* 0x000fe400078e0082 */
[----:B------:R-:W-:Y:S01]  /*14cc0*/  @!P6 FMUL R157, R157, 16777216 ;  /* 0x4b8000009d9de820 */ /* 0x000fe20000400000 */
[----:B------:R-:W-:Y:S01]  /*14cd0*/  @!P6 FMUL R169, R169, 16777216 ;  /* 0x4b800000a9a9e820 */ /* 0x000fe20000400000 */
[----:B------:R-:W-:Y:S01]  /*14ce0*/  FMUL R66, R2, R41 ;  /* 0x0000002902427220 */ /* 0x000fe20000400000 */
[----:B------:R-:W-:Y:S01]  /*14cf0*/  IMAD.MOV.U32 R127, RZ, RZ, R126 ;  /* 0x000000ffff7f7224 */ /* 0x000fe200078e007e */
[----:B------:R-:W-:Y:S01]  /*14d00*/  MOV R42, R128 ;  /* 0x00000080002a7202 */ /* 0x000fe20000000f00 */
[----:B------:R-:W-:-:S02]  /*14d10*/  IMAD.MOV.U32 R40, RZ, RZ, R138 ;  /* 0x000000ffff287224 */ /* 0x000fc400078e008a */
[C---:B------:R-:W-:Y:S01]  /*14d20*/  FMUL R70, R2.reuse, R37 ;  /* 0x0000002502467220 */ /* 0x040fe20000400000 */
[----:B------:R-:W-:Y:S02]  /*14d30*/  IMAD.MOV.U32 R44, RZ, RZ, R131 ;  /* 0x000000ffff2c7224 */ /* 0x000fe400078e0083 */
[C---:B------:R-:W-:Y:S01]  /*14d40*/  FMUL R90, R2.reuse, R77 ;  /* 0x0000004d025a7220 */ /* 0x040fe20000400000 */
[----:B------:R-:W-:Y:S01]  /*14d50*/  MOV R126, R82 ;  /* 0x00000052007e7202 */ /* 0x000fe20000000f00 */
[----:B------:R-:W-:Y:S01]  /*14d60*/  FMUL R131, R2, R55 ;  /* 0x0000003702837220 */ /* 0x000fe20000400000 */
[----:B------:R-:W-:Y:S01]  /*14d70*/  MOV R41, R142 ;  /* 0x0000008e00297202 */ /* 0x000fe20000000f00 */
[----:B------:R-:W-:Y:S01]  /*14d80*/  @!P6 FMUL R158, R158, 16777216 ;  /* 0x4b8000009e9ee820 */ /* 0x000fe20000400000 */
[----:B------:R-:W-:Y:S01]  /*14d90*/  @!P6 FMUL R173, R173, 16777216 ;  /* 0x4b800000adade820 */ /* 0x000fe20000400000 */
[----:B------:R-:W-:Y:S01]  /*14da0*/  @!P6 FMUL R174, R174, 16777216 ;  /* 0x4b800000aeaee820 */ /* 0x000fe20000400000 */
[----:B------:R-:W-:Y:S01]  /*14db0*/  FMUL R62, R2, R45 ;  /* 0x0000002d023e7220 */ /* 0x000fe20000400000 */
[----:B------:R-:W-:-:S02]  /*14dc0*/  IMAD.MOV.U32 R37, RZ, RZ, R143 ;  /* 0x000000ffff257224 */ /* 0x000fc400078e008f */
[C---:B------:R-:W-:Y:S01]  /*14dd0*/  FMUL R77, R2.reuse, R120 ;  /* 0x00000078024d7220 */ /* 0x040fe20000400000 */
[C---:B------:R-:W-:Y:S01]  /*14de0*/  FMUL R142, R2.reuse, R121 ;  /* 0x00000079028e7220 */ /* 0x040fe20000400000 */
[C---:B------:R-:W-:Y:S01]  /*14df0*/  FMUL R55, R2.reuse, R162 ;  /* 0x000000a202377220 */ /* 0x040fe20000400000 */
[----:B------:R-:W-:Y:S01]  /*14e00*/  FMUL R138, R2, R163 ;  /* 0x000000a3028a7220 */ /* 0x000fe20000400000 */
[----:B------:R-:W-:Y:S01]  /*14e10*/  @!P6 FMUL R122, R122, 16777216 ;  /* 0x4b8000007a7ae820 */ /* 0x000fe20000400000 */
[----:B------:R-:W-:Y:S01]  /*14e20*/  @!P6 FMUL R123, R123, 16777216 ;  /* 0x4b8000007b7be820 */ /* 0x000fe20000400000 */
[C---:B------:R-:W-:Y:S01]  /*14e30*/  FMUL R186, R2.reuse, R25 ;  /* 0x0000001902ba7220 */ /* 0x040fe20000400000 */
[----:B------:R-:W-:Y:S02]  /*14e40*/  IMAD.MOV.U32 R45, RZ, RZ, R79 ;  /* 0x000000ffff2d7224 */ /* 0x000fe400078e004f */
[----:B------:R-:W-:Y:S01]  /*14e50*/  FMUL R143, R2, R124 ;  /* 0x0000007c028f7220 */ /* 0x000fe20000400000 */
[----:B------:R-:W-:-:S02]  /*14e60*/  IMAD.MOV.U32 R120, RZ, RZ, R134 ;  /* 0x000000ffff787224 */ /* 0x000fc400078e0086 */
[C---:B------:R-:W-:Y:S01]  /*14e70*/  FMUL R79, R2.reuse, R116 ;  /* 0x00000074024f7220 */ /* 0x040fe20000400000 */
[----:B------:R-:W-:Y:S02]  /*14e80*/  IMAD.MOV.U32 R121, RZ, RZ, R39 ;  /* 0x000000ffff797224 */ /* 0x000fe400078e0027 */
[C---:B------:R-:W-:Y:S01]  /*14e90*/  FMUL R124, R2.reuse, R157 ;  /* 0x0000009d027c7220 */ /* 0x040fe20000400000 */
[----:B------:R-:W-:Y:S02]  /*14ea0*/  IMAD.MOV.U32 R162, RZ, RZ, R31 ;  /* 0x000000ffffa27224 */ /* 0x000fe400078e001f */
[C---:B------:R-:W-:Y:S01]  /*14eb0*/  FMUL R25, R2.reuse, R169 ;  /* 0x000000a902197220 */ /* 0x040fe20000400000 */
[----:B------:R-:W-:Y:S01]  /*14ec0*/  IMAD.MOV.U32 R163, RZ, RZ, R30 ;  /* 0x000000ffffa37224 */ /* 0x000fe200078e001e */
[----:B------:R-:W-:Y:S01]  /*14ed0*/  MOV R116, R126 ;  /* 0x0000007e00747202 */ /* 0x000fe20000000f00 */
[----:B------:R-:W-:Y:S01]  /*14ee0*/  IMAD.MOV.U32 R169, RZ, RZ, R42 ;  /* 0x000000ffffa97224 */ /* 0x000fe200078e002a */
[----:B------:R-:W-:Y:S01]  /*14ef0*/  MOV R157, R40 ;  /* 0x00000028009d7202 */ /* 0x000fe20000000f00 */
[C---:B------:R-:W-:Y:S01]  /*14f00*/  FMUL R126, R2.reuse, R158 ;  /* 0x0000009e027e7220 */ /* 0x040fe20000400000 */
[C---:B------:R-:W-:Y:S01]  /*14f10*/  FMUL R40, R2.reuse, R173 ;  /* 0x000000ad02287220 */ /* 0x040fe20000400000 */
[----:B------:R-:W-:Y:S01]  /*14f20*/  FMUL R42, R2, R174 ;  /* 0x000000ae022a7220 */ /* 0x000fe20000400000 */
[----:B------:R-:W-:-:S02]  /*14f30*/  IMAD.MOV.U32 R158, RZ, RZ, R41 ;  /* 0x000000ffff9e7224 */ /* 0x000fc400078e0029 */
[C---:B------:R-:W-:Y:S01]  /*14f40*/  FMUL R39, R2.reuse, R122 ;  /* 0x0000007a02277220 */ /* 0x040fe20000400000 */
[----:B------:R-:W-:Y:S02]  /*14f50*/  IMAD.MOV.U32 R174, RZ, RZ, R163 ;  /* 0x000000ffffae7224 */ /* 0x000fe400078e00a3 */
[----:B------:R-:W-:Y:S01]  /*14f60*/  FMUL R41, R2, R123 ;  /* 0x0000007b02297220 */ /* 0x000fe20000400000 */
[----:B------:R-:W-:Y:S02]  /*14f70*/  IMAD.MOV.U32 R173, RZ, RZ, R162 ;  /* 0x000000ffffad7224 */ /* 0x000fe400078e00a2 */
[----:B------:R-:W-:Y:S02]  /*14f80*/  IMAD.MOV.U32 R163, RZ, RZ, R121 ;  /* 0x000000ffffa37224 */ /* 0x000fe400078e0079 */
[----:B------:R-:W-:Y:S01]  /*14f90*/  IMAD.MOV.U32 R162, RZ, RZ, R120 ;  /* 0x000000ffffa27224 */ /* 0x000fe200078e0078 */
[----:B------:R-:W-:Y:S01]  /*14fa0*/  BAR.SYNC.DEFER_BLOCKING 0x0 ;  /* 0x0000000000007b1d */ /* 0x000fe20000010000 */
[----:B------:R-:W-:Y:S01]  /*14fb0*/  FMUL R117, R156, 0.25 ;  /* 0x3e8000009c757820 */ /* 0x000fe20000400000 */
[----:B------:R-:W-:-:S04]  /*14fc0*/  F2FP.BF16.F32.PACK_AB R8, R8, R9 ;  /* 0x000000090808723e */ /* 0x000fc800000010ff */
[----:B------:R-:W-:Y:S01]  /*14fd0*/  FSEL R117, R117, R156, P0 ;  /* 0x0000009c75757208 */ /* 0x000fe20000000000 */
[----:B------:R-:W-:Y:S01]  /*14fe0*/  FMUL R156, R153, 0.25 ;  /* 0x3e800000999c7820 */ /* 0x000fe20000400000 */
[----:B------:R-:W0:Y:S01]  /*14ff0*/  LDS.128 R120, [R18] ;  /* 0x0000000012787984 */ /* 0x000e220000000c00 */
[----:B------:R-:W-:Y:S02]  /*15000*/  F2FP.BF16.F32.PACK_AB R9, R10, R11 ;  /* 0x0000000b0a09723e */ /* 0x000fe400000010ff */
[----:B------:R-:W-:Y:S02]  /*15010*/  F2FP.BF16.F32.PACK_AB R10, R56, R73 ;  /* 0x00000049380a723e */ /* 0x000fe400000010ff */
[----:B------:R-:W-:Y:S01]  /*15020*/  F2FP.BF16.F32.PACK_AB R11, R57, R186 ;  /* 0x000000ba390b723e */ /* 0x000fe200000010ff */
[----:B------:R-:W-:Y:S01]  /*15030*/  BAR.SYNC.DEFER_BLOCKING 0x0 ;  /* 0x0000000000007b1d */ /* 0x000fe20000010000 */
[----:B------:R-:W-:Y:S01]  /*15040*/  FSEL R156, R156, R153, P0 ;  /* 0x000000999c9c7208 */ /* 0x000fe20000000000 */
[----:B------:R-:W-:Y:S01]  /*15050*/  FMUL R153, R161, 0.25 ;  /* 0x3e800000a1997820 */ /* 0x000fe20000400000 */
[----:B------:R-:W-:-:S04]  /*15060*/  FMUL R159, R74, 0.25 ;  /* 0x3e8000004a9f7820 */ /* 0x000fc80000400000 */
[----:B------:R-:W-:Y:S01]  /*15070*/  FSEL R153, R153, R161, P0 ;  /* 0x000000a199997208 */ /* 0x000fe20000000000 */
[----:B------:R-:W-:Y:S01]  /*15080*/  FMUL R161, R75, 0.25 ;  /* 0x3e8000004ba17820 */ /* 0x000fe20000400000 */
[----:B------:R-:W-:Y:S01]  /*15090*/  FSEL R159, R159, R74, P0 ;  /* 0x0000004a9f9f7208 */ /* 0x000fe20000000000 */
[----:B------:R-:W-:-:S03]  /*150a0*/  @!P6 FMUL R53, R53, 16777216 ;  /* 0x4b8000003535e820 */ /* 0x000fc60000400000 */
[----:B------:R-:W-:Y:S01]  /*150b0*/  FSEL R161, R161, R75, P0 ;  /* 0x0000004ba1a17208 */ /* 0x000fe20000000000 */
[----:B------:R-:W-:Y:S01]  /*150c0*/  STSM.16.M88.4 [R0], R8 ;  /* 0x0000000800007844 */ /* 0x000fe20000000200 */
        /* <DEDUP_REMOVED lines=11> */
[C---:B------:R-:W-:Y:S01]  /*15180*/  FMUL R134, R2.reuse, R125 ;  /* 0x0000007d02867220 */ /* 0x040fe20000400000 */
[----:B------:R-:W-:Y:S01]  /*15190*/  @!P6 FMUL R43, R43, 16777216 ;  /* 0x4b8000002b2be820 */ /* 0x000fe20000400000 */
[C---:B------:R-:W-:Y:S01]  /*151a0*/  FMUL R125, R2.reuse, R136 ;  /* 0x00000088027d7220 */ /* 0x040fe20000400000 */
[C---:B------:R-:W-:Y:S01]  /*151b0*/  FMUL R135, R2.reuse, R137 ;  /* 0x0000008902877220 */ /* 0x040fe20000400000 */
[----:B------:R-:W-:Y:S01]  /*151c0*/  FMUL R53, R2, R164 ;  /* 0x000000a402357220 */ /* 0x000fe20000400000 */
[----:B------:R-:W-:Y:S01]  /*151d0*/  @!P6 FMUL R54, R54, 16777216 ;  /* 0x4b8000003636e820 */ /* 0x000fe20000400000 */
[----:B------:R-:W-:Y:S01]  /*151e0*/  @!P6 FMUL R175, R175, 16777216 ;  /* 0x4b800000afafe820 */ /* 0x000fe20000400000 */
[C---:B------:R-:W-:Y:S01]  /*151f0*/  FMUL R95, R2.reuse, R76 ;  /* 0x0000004c025f7220 */ /* 0x040fe20000400000 */
[C---:B------:R-:W-:Y:S01]  /*15200*/  FMUL R137, R2.reuse, R159 ;  /* 0x0000009f02897220 */ /* 0x040fe20000400000 */
[----:B------:R-:W-:Y:S01]  /*15210*/  FMUL R136, R2, R161 ;  /* 0x000000a102887220 */ /* 0x000fe20000400000 */
[----:B------:R-:W-:-:S02]  /*15220*/  IMAD.MOV.U32 R164, RZ, RZ, R52 ;  /* 0x000000ffffa47224 */ /* 0x000fc400078e0034 */
[----:B------:R-:W-:Y:S01]  /*15230*/  @!P6 FMUL R165, R165, 16777216 ;  /* 0x4b800000a5a5e820 */ /* 0x000fe20000400000 */
[----:B------:R-:W-:Y:S01]  /*15240*/  @!P6 FMUL R172, R172, 16777216 ;  /* 0x4b800000acace820 */ /* 0x000fe20000400000 */
[C---:B------:R-:W-:Y:S01]  /*15250*/  FMUL R75, R2.reuse, R36 ;  /* 0x00000024024b7220 */ /* 0x040fe20000400000 */
[C---:B------:R-:W-:Y:S01]  /*15260*/  FMUL R76, R2.reuse, R117 ;  /* 0x00000075024c7220 */ /* 0x040fe20000400000 */
[----:B------:R-:W-:Y:S01]  /*15270*/  FMUL R128, R2, R47 ;  /* 0x0000002f02807220 */ /* 0x000fe20000400000 */
[----:B------:R-:W-:Y:S01]  /*15280*/  IMAD.MOV.U32 R159, RZ, RZ, R34 ;  /* 0x000000ffff9f7224 */ /* 0x000fe200078e0022 */
[----:B------:R-:W-:Y:S01]  /*15290*/  MOV R161, R38 ;  /* 0x0000002600a17202 */ /* 0x000fe20000000f00 */
[----:B------:R-:W-:Y:S01]  /*152a0*/  @!P6 FMUL R118, R118, 16777216 ;  /* 0x4b8000007676e820 */ /* 0x000fe20000400000 */
[----:B------:R-:W-:Y:S01]  /*152b0*/  @!P6 FMUL R119, R119, 16777216 ;  /* 0x4b8000007777e820 */ /* 0x000fe20000400000 */
[----:B------:R-:W-:Y:S02]  /*152c0*/  IMAD.MOV.U32 R36, RZ, RZ, R139 ;  /* 0x000000ffff247224 */ /* 0x000fe400078e008b */
[----:B------:R-:W-:-:S02]  /*152d0*/  IMAD.MOV.U32 R117, RZ, RZ, R127 ;  /* 0x000000ffff757224 */ /* 0x000fc400078e007f */
[----:B------:R-:W-:Y:S02]  /*152e0*/  IMAD.MOV.U32 R47, RZ, RZ, R129 ;  /* 0x000000ffff2f7224 */ /* 0x000fe400078e0081 */
[C---:B------:R-:W-:Y:S01]  /*152f0*/  FMUL R129, R2.reuse, R43 ;  /* 0x0000002b02817220 */ /* 0x040fe20000400000 */
[C---:B------:R-:W-:Y:S01]  /*15300*/  FMUL R130, R2.reuse, R54 ;  /* 0x0000003602827220 */ /* 0x040fe20000400000 */
[C---:B------:R-:W-:Y:S01]  /*15310*/  FMUL R43, R2.reuse, R175 ;  /* 0x000000af022b7220 */ /* 0x040fe20000400000 */
[C---:B------:R-:W-:Y:S01]  /*15320*/  FMUL R54, R2.reuse, R165 ;  /* 0x000000a502367220 */ /* 0x040fe20000400000 */
[----:B------:R-:W-:Y:S01]  /*15330*/  FMUL R38, R2, R172 ;  /* 0x000000ac02267220 */ /* 0x000fe20000400000 */
[----:B------:R-:W-:Y:S01]  /*15340*/  MOV R175, R164 ;  /* 0x000000a400af7202 */ /* 0x000fe20000000f00 */
[----:B------:R-:W-:Y:S01]  /*15350*/  IMAD.MOV.U32 R165, RZ, RZ, R36 ;  /* 0x000000ffffa57224 */ /* 0x000fe200078e0024 */
[----:B------:R-:W-:Y:S01]  /*15360*/  MOV R164, R159 ;  /* 0x0000009f00a47202 */ /* 0x000fe20000000f00 */
[----:B------:R-:W-:-:S02]  /*15370*/  IMAD.MOV.U32 R172, RZ, RZ, R161 ;  /* 0x000000ffffac7224 */ /* 0x000fc400078e00a1 */
[C---:B------:R-:W-:Y:S01]  /*15380*/  FMUL R34, R2.reuse, R118 ;  /* 0x0000007602227220 */ /* 0x040fe20000400000 */
[----:B------:R-:W-:Y:S01]  /*15390*/  FMUL R36, R2, R119 ;  /* 0x0000007702247220 */ /* 0x000fe20000400000 */
[----:B------:R-:W-:Y:S01]  /*153a0*/  IMAD.MOV.U32 R161, RZ, RZ, R117 ;  /* 0x000000ffffa17224 */ /* 0x000fe200078e0075 */
[----:B------:R-:W-:Y:S01]  /*153b0*/  MOV R159, R116 ;  /* 0x00000074009f7202 */ /* 0x000fe20000000f00 */
[----:B------:R-:W-:Y:S01]  /*153c0*/  BAR.SYNC.DEFER_BLOCKING 0x0 ;  /* 0x0000000000007b1d */ /* 0x000fe20000010000 */
[----:B------:R-:W-:Y:S01]  /*153d0*/  @!P6 FMUL R72, R72, 16777216 ;  /* 0x4b8000004848e820 */ /* 0x000fe20000400000 */
[----:B------:R-:W-:-:S03]  /*153e0*/  @!P6 FMUL R81, R81, 16777216 ;  /* 0x4b8000005151e820 */ /* 0x000fc60000400000 */
[----:B------:R-:W-:Y:S01]  /*153f0*/  FMUL R72, R2, R72 ;  /* 0x0000004802487220 */ /* 0x000fe20000400000 */
[----:B------:R-:W-:Y:S01]  /*15400*/  @!P6 FMUL R112, R112, 16777216 ;  /* 0x4b8000007070e820 */ /* 0x000fe20000400000 */
[----:B------:R-:W1:Y:S01]  /*15410*/  LDS.128 R116, [R18] ;  /* 0x0000000012747984 */ /* 0x000e620000000c00 */
[----:B------:R-:W-:Y:S01]  /*15420*/  @!P6 FMUL R166, R166, 16777216 ;  /* 0x4b800000a6a6e820 */ /* 0x000fe20000400000 */
[----:B------:R-:W-:Y:S01]  /*15430*/  F2FP.BF16.F32.PACK_AB R56, R19, R20 ;  /* 0x000000141338723e */ /* 0x000fe200000010ff */
[----:B------:R-:W-:Y:S01]  /*15440*/  @!P6 FMUL R48, R48, 16777216 ;  /* 0x4b8000003030e820 */ /* 0x000fe20000400000 */
[----:B------:R-:W-:Y:S01]  /*15450*/  F2FP.BF16.F32.PACK_AB R57, R21, R22 ;  /* 0x000000161539723e */ /* 0x000fe200000010ff */
[----:B------:R-:W-:Y:S01]  /*15460*/  FMUL R86, R2, R81 ;  /* 0x0000005102567220 */ /* 0x000fe20000400000 */
[----:B------:R-:W-:Y:S02]  /*15470*/  F2FP.BF16.F32.PACK_AB R58, R58, R72 ;  /* 0x000000483a3a723e */ /* 0x000fe400000010ff */
[----:B------:R-:W-:Y:S01]  /*15480*/  F2FP.BF16.F32.PACK_AB R59, R59, R187 ;  /* 0x000000bb3b3b723e */ /* 0x000fe200000010ff */
[----:B------:R-:W-:Y:S01]  /*15490*/  BAR.SYNC.DEFER_BLOCKING 0x0 ;  /* 0x0000000000007b1d */ /* 0x000fe20000010000 */
[----:B------:R-:W-:Y:S01]  /*154a0*/  @!P6 FMUL R103, R103, 16777216 ;  /* 0x4b8000006767e820 */ /* 0x000fe20000400000 */
[C---:B------:R-:W-:Y:S01]  /*154b0*/  FMUL R81, R2.reuse, R112 ;  /* 0x0000007002517220 */ /* 0x040fe20000400000 */
[----:B------:R-:W-:Y:S01]  /*154c0*/  MOV R112, R3 ;  /* 0x0000000300707202 */ /* 0x000fe20000000f00 */
[----:B------:R-:W-:Y:S01]  /*154d0*/  @!P6 FMUL R171, R171, 16777216 ;  /* 0x4b800000ababe820 */ /* 0x000fe20000400000 */
[----:B------:R-:W-:Y:S01]  /*154e0*/  FMUL R3, R2, R166 ;  /* 0x000000a602037220 */ /* 0x000fe20000400000 */
[----:B------:R-:W-:Y:S01]  /*154f0*/  @!P6 FMUL R80, R80, 16777216 ;  /* 0x4b8000005050e820 */ /* 0x000fe20000400000 */
[----:B------:R-:W-:Y:S01]  /*15500*/  @!P6 FMUL R105, R105, 16777216 ;  /* 0x4b8000006969e820 */ /* 0x000fe20000400000 */
[----:B------:R-:W-:Y:S01]  /*15510*/  @!P6 FMUL R26, R26, 16777216 ;  /* 0x4b8000001a1ae820 */ /* 0x000fe20000400000 */
[----:B------:R-:W-:Y:S01]  /*15520*/  FMUL R63, R2, R48 ;  /* 0x00000030023f7220 */ /* 0x000fe20000400000 */
[----:B------:R-:W-:Y:S01]  /*15530*/  MOV R166, R28 ;  /* 0x0000001c00a67202 */ /* 0x000fe20000000f00 */
[----:B------:R-:W-:Y:S01]  /*15540*/  @!P6 FMUL R109, R109, 16777216 ;  /* 0x4b8000006d6de820 */ /* 0x000fe20000400000 */
[----:B------:R-:W-:Y:S01]  /*15550*/  @!P6 FMUL R102, R102, 16777216 ;  /* 0x4b8000006666e820 */ /* 0x000fe20000400000 */
[----:B------:R-:W-:-:S02]  /*15560*/  IMAD.MOV.U32 R48, RZ, RZ, R78 ;  /* 0x000000ffff307224 */ /* 0x000fc400078e004e */
[----:B------:R-:W-:Y:S01]  /*15570*/  FMUL R28, R2, R103 ;  /* 0x00000067021c7220 */ /* 0x000fe20000400000 */
[----:B------:R-:W-:Y:S01]  /*15580*/  @!P6 FMUL R108, R108, 16777216 ;  /* 0x4b8000006c6ce820 */ /* 0x000fe20000400000 */
[----:B------:R-:W-:Y:S02]  /*15590*/  IMAD.MOV.U32 R103, RZ, RZ, R29 ;  /* 0x000000ffff677224 */ /* 0x000fe400078e001d */
[----:B------:R-:W-:Y:S01]  /*155a0*/  @!P6 FMUL R113, R113, 16777216 ;  /* 0x4b8000007171e820 */ /* 0x000fe20000400000 */
[----:B------:R-:W-:Y:S01]  /*155b0*/  @!P6 FMUL R180, R180, 16777216 ;  /* 0x4b800000b4b4e820 */ /* 0x000fe20000400000 */
[C---:B------:R-:W-:Y:S01]  /*155c0*/  FMUL R29, R2.reuse, R171 ;  /* 0x000000ab021d7220 */ /* 0x040fe20000400000 */
[C---:B------:R-:W-:Y:S01]  /*155d0*/  FMUL R91, R2.reuse, R80 ;  /* 0x00000050025b7220 */ /* 0x040fe20000400000 */
[----:B------:R2:W-:Y:S01]  /*155e0*/  STSM.16.M88.4 [R0], R56 ;  /* 0x0000003800007844 */ /* 0x0005e20000000200 */
[C---:B------:R-:W-:Y:S01]  /*155f0*/  FMUL R82, R2.reuse, R105 ;  /* 0x0000006902527220 */ /* 0x040fe20000400000 */
[----:B------:R-:W-:Y:S01]  /*15600*/  FMUL R152, R2, R26 ;  /* 0x0000001a02987220 */ /* 0x000fe20000400000 */
[----:B------:R-:W-:-:S02]  /*15610*/  IMAD.MOV.U32 R171, RZ, RZ, R32 ;  /* 0x000000ffffab7224 */ /* 0x000fc400078e0020 */
[----:B------:R-:W-:Y:S01]  /*15620*/  @!P6 FMUL R46, R46, 16777216 ;  /* 0x4b8000002e2ee820 */ /* 0x000fe20000400000 */
[----:B------:R-:W-:Y:S02]  /*15630*/  IMAD.MOV.U32 R105, RZ, RZ, R83 ;  /* 0x000000ffff697224 */ /* 0x000fe400078e0053 */
[C---:B------:R-:W-:Y:S01]  /*15640*/  FMUL R80, R2.reuse, R109 ;  /* 0x0000006d02507220 */ /* 0x040fe20000400000 */
[C---:B------:R-:W-:Y:S01]  /*15650*/  FMUL R26, R2.reuse, R102 ;  /* 0x00000066021a7220 */ /* 0x040fe20000400000 */
[----:B------:R-:W-:Y:S01]  /*15660*/  FMUL R83, R2, R108 ;  /* 0x0000006c02537220 */ /* 0x000fe20000400000 */
[----:B------:R-:W-:Y:S01]  /*15670*/  IMAD.MOV.U32 R109, RZ, RZ, R23 ;  /* 0x000000ffff6d7224 */ /* 0x000fe200078e0017 */
[----:B------:R-:W-:Y:S01]  /*15680*/  MOV R102, R48 ;  /* 0x0000003000667202 */ /* 0x000fe20000000f00 */
[----:B------:R-:W-:Y:S01]  /*15690*/  @!P6 FMUL R33, R33, 16777216 ;  /* 0x4b8000002121e820 */ /* 0x000fe20000400000 */
[----:B------:R-:W-:Y:S01]  /*156a0*/  @!P6 FMUL R50, R50, 16777216 ;  /* 0x4b8000003232e820 */ /* 0x000fe20000400000 */
[----:B------:R-:W-:-:S02]  /*156b0*/  IMAD.MOV.U32 R108, RZ, RZ, R24 ;  /* 0x000000ffff6c7224 */ /* 0x000fc400078e0018 */
[C---:B------:R-:W-:Y:S01]  /*156c0*/  FMUL R78, R2.reuse, R113 ;  /* 0x00000071024e7220 */ /* 0x040fe20000400000 */
[C---:B------:R-:W-:Y:S01]  /*156d0*/  FMUL R48, R2.reuse, R180 ;  /* 0x000000b402307220 */ /* 0x040fe20000400000 */
[----:B------:R-:W-:Y:S02]  /*156e0*/  IMAD.MOV.U32 R113, RZ, RZ, R141 ;  /* 0x000000ffff717224 */ /* 0x000fe400078e008d */
[----:B------:R-:W-:Y:S01]  /*156f0*/  @!P6 FMUL R51, R51, 16777216 ;  /* 0x4b8000003333e820 */ /* 0x000fe20000400000 */
[----:B------:R-:W-:Y:S02]  /*15700*/  IMAD.MOV.U32 R180, RZ, RZ, R171 ;  /* 0x000000ffffb47224 */ /* 0x000fe400078e00ab */
[----:B------:R-:W-:Y:S01]  /*15710*/  FMUL R141, R2, R46 ;  /* 0x0000002e028d7220 */ /* 0x000fe20000400000 */
[----:B------:R-:W-:Y:S01]  /*15720*/  MOV R171, R112 ;  /* 0x0000007000ab7202 */ /* 0x000fe20000000f00 */
[----:B------:R-:W-:Y:S02]  /*15730*/  IMAD.MOV.U32 R46, RZ, RZ, R140 ;  /* 0x000000ffff2e7224 */ /* 0x000fe400078e008c */
[----:B------:R-:W-:Y:S01]  /*15740*/  @!P6 FMUL R181, R181, 16777216 ;  /* 0x4b800000b5b5e820 */ /* 0x000fe20000400000 */
[----:B------:R-:W-:-:S02]  /*15750*/  IMAD.MOV.U32 R112, RZ, RZ, R109 ;  /* 0x000000ffff707224 */ /* 0x000fc400078e006d */
[C---:B------:R-:W-:Y:S01]  /*15760*/  FMUL R74, R2.reuse, R33 ;  /* 0x00000021024a7220 */ /* 0x040fe20000400000 */
[----:B------:R-:W-:Y:S01]  /*15770*/  FMUL R140, R2, R50 ;  /* 0x00000032028c7220 */ /* 0x000fe20000400000 */
[----:B------:R-:W-:Y:S01]  /*15780*/  IMAD.MOV.U32 R109, RZ, RZ, R108 ;  /* 0x000000ffff6d7224 */ /* 0x000fe200078e006c */
[----:B------:R-:W-:Y:S01]  /*15790*/  MOV R33, R150 ;  /* 0x0000009600217202 */ /* 0x000fe20000000f00 */
[----:B------:R-:W-:Y:S02]  /*157a0*/  IMAD.MOV.U32 R50, RZ, RZ, R45 ;  /* 0x000000ffff327224 */ /* 0x000fe400078e002d */
[----:B------:R-:W-:Y:S01]  /*157b0*/  @!P6 FMUL R182, R182, 16777216 ;  /* 0x4b800000b6b6e820 */ /* 0x000fe20000400000 */
[----:B------:R-:W-:Y:S02]  /*157c0*/  IMAD.MOV.U32 R108, RZ, RZ, R105 ;  /* 0x000000ffff6c7224 */ /* 0x000fe400078e0069 */
[----:B------:R-:W-:Y:S01]  /*157d0*/  FMUL R139, R2, R51 ;  /* 0x00000033028b7220 */ /* 0x000fe20000400000 */
[----:B------:R-:W-:Y:S01]  /*157e0*/  MOV R105, R104 ;  /* 0x0000006800697202 */ /* 0x000fe20000000f00 */
[----:B------:R-:W-:-:S02]  /*157f0*/  IMAD.MOV.U32 R51, RZ, RZ, R37 ;  /* 0x000000ffff337224 */ /* 0x000fc400078e0025 */
[----:B------:R-:W-:Y:S01]  /*15800*/  @!P6 FMUL R27, R27, 16777216 ;  /* 0x4b8000001b1be820 */ /* 0x000fe20000400000 */
[----:B------:R-:W-:Y:S02]  /*15810*/  IMAD.MOV.U32 R104, RZ, RZ, R49 ;  /* 0x000000ffff687224 */ /* 0x000fe400078e0031 */
[----:B------:R-:W-:Y:S01]  /*15820*/  FMUL R49, R2, R181 ;  /* 0x000000b502317220 */ /* 0x000fe20000400000 */
[----:B------:R-:W-:Y:S01]  /*15830*/  @!P6 FMUL R160, R160, 16777216 ;  /* 0x4b800000a0a0e820 */ /* 0x000fe20000400000 */
[----:B------:R-:W-:Y:S01]  /*15840*/  @!P6 FMUL R167, R167, 16777216 ;  /* 0x4b800000a7a7e820 */ /* 0x000fe20000400000 */
[----:B------:R-:W-:Y:S01]  /*15850*/  @!P6 FMUL R168, R168, 16777216 ;  /* 0x4b800000a8a8e820 */ /* 0x000fe20000400000 */
[----:B------:R-:W-:Y:S01]  /*15860*/  @!P6 FMUL R170, R170, 16777216 ;  /* 0x4b800000aaaae820 */ /* 0x000fe20000400000 */
[----:B------:R-:W-:Y:S01]  /*15870*/  @!P6 FMUL R183, R183, 16777216 ;  /* 0x4b800000b7b7e820 */ /* 0x000fe20000400000 */
[----:B------:R-:W-:Y:S02]  /*15880*/  IMAD.MOV.U32 R181, RZ, RZ, R50 ;  /* 0x000000ffffb57224 */ /* 0x000fe400078e0032 */
[----:B------:R-:W-:Y:S01]  /*15890*/  FMUL R50, R2, R182 ;  /* 0x000000b602327220 */ /* 0x000fe20000400000 */
[----:B------:R-:W-:-:S02]  /*158a0*/  IMAD.MOV.U32 R52, RZ, RZ, R33 ;  /* 0x000000ffff347224 */ /* 0x000fc400078e0021 */
        /* <DEDUP_REMOVED lines=31> */
[----:B------:R-:W-:-:S02]  /*15aa0*/  IMAD.MOV.U32 R182, RZ, RZ, R158 ;  /* 0x000000ffffb67224 */ /* 0x000fc400078e009e */
[----:B------:R-:W-:Y:S01]  /*15ab0*/  @!P6 FMUL R185, R185, 16777216 ;  /* 0x4b800000b9b9e820 */ /* 0x000fe20000400000 */
[C---:B------:R-:W-:Y:S01]  /*15ac0*/  FMUL R150, R2.reuse, R27 ;  /* 0x0000001b02967220 */ /* 0x040fe20000400000 */
[----:B------:R-:W-:Y:S01]  /*15ad0*/  MOV R158, R51 ;  /* 0x00000033009e7202 */ /* 0x000fe20000000f00 */
[C---:B------:R-:W-:Y:S01]  /*15ae0*/  FMUL R127, R2.reuse, R160 ;  /* 0x000000a0027f7220 */ /* 0x040fe20000400000 */
[C---:B------:R-:W-:Y:S01]  /*15af0*/  FMUL R23, R2.reuse, R167 ;  /* 0x000000a702177220 */ /* 0x040fe20000400000 */
[C---:B------:R-:W-:Y:S01]  /*15b00*/  FMUL R24, R2.reuse, R168 ;  /* 0x000000a802187220 */ /* 0x040fe20000400000 */
[C---:B------:R-:W-:Y:S01]  /*15b10*/  FMUL R27, R2.reuse, R170 ;  /* 0x000000aa021b7220 */ /* 0x040fe20000400000 */
[----:B------:R-:W-:Y:S01]  /*15b20*/  FMUL R51, R2, R183 ;  /* 0x000000b702337220 */ /* 0x000fe20000400000 */
[----:B------:R-:W-:Y:S01]  /*15b30*/  IMAD.MOV.U32 R170, RZ, RZ, R47 ;  /* 0x000000ffffaa7224 */ /* 0x000fe200078e002f */
[----:B------:R-:W-:Y:S01]  /*15b40*/  MOV R168, R46 ;  /* 0x0000002e00a87202 */ /* 0x000fe20000000f00 */
[----:B------:R-:W-:-:S02]  /*15b50*/  IMAD.MOV.U32 R167, RZ, RZ, R35 ;  /* 0x000000ffffa77224 */ /* 0x000fc400078e0023 */
[C---:B------:R-:W-:Y:S01]  /*15b60*/  FMUL R69, R2.reuse, R69 ;  /* 0x0000004502457220 */ /* 0x040fe20000400000 */
[----:B------:R-:W-:Y:S02]  /*15b70*/  IMAD.MOV.U32 R160, RZ, RZ, R44 ;  /* 0x000000ffffa07224 */ /* 0x000fe400078e002c */
[C---:B------:R-:W-:Y:S01]  /*15b80*/  FMUL R68, R2.reuse, R68 ;  /* 0x0000004402447220 */ /* 0x040fe20000400000 */
[----:B------:R-:W-:Y:S02]  /*15b90*/  IMAD.MOV.U32 R183, RZ, RZ, R52 ;  /* 0x000000ffffb77224 */ /* 0x000fe400078e0034 */
        /* <DEDUP_REMOVED lines=31> */
[----:B------:R-:W-:Y:S01]  /*15d90*/  IMAD.MOV.U32 R186, RZ, RZ, R112 ;  /* 0x000000ffffba7224 */ /* 0x000fe200078e0070 */
[----:B------:R-:W-:Y:S01]  /*15da0*/  BAR.SYNC.DEFER_BLOCKING 0x0 ;  /* 0x0000000000007b1d */ /* 0x000fe20000010000 */
[----:B------:R-:W-:Y:S02]  /*15db0*/  F2FP.BF16.F32.PACK_AB R72, R201, R197 ;  /* 0x000000c5c948723e */ /* 0x000fe400000010ff */
[----:B------:R-:W-:-:S03]  /*15dc0*/  F2FP.BF16.F32.PACK_AB R73, R198, R195 ;  /* 0x000000c3c649723e */ /* 0x000fc600000010ff */
[----:B------:R-:W3:Y:S01]  /*15dd0*/  LDS.128 R112, [R18] ;  /* 0x0000000012707984 */ /* 0x000ee20000000c00 */
[----:B------:R-:W-:Y:S02]  /*15de0*/  F2FP.BF16.F32.PACK_AB R74, R74, R69 ;  /* 0x000000454a4a723e */ /* 0x000fe400000010ff */
[----:B------:R-:W-:Y:S01]  /*15df0*/  F2FP.BF16.F32.PACK_AB R75, R75, R68 ;  /* 0x000000444b4b723e */ /* 0x000fe200000010ff */
[----:B------:R-:W-:Y:S06]  /*15e00*/  BAR.SYNC.DEFER_BLOCKING 0x0 ;  /* 0x0000000000007b1d */ /* 0x000fec0000010000 */
[----:B------:R-:W-:Y:S02]  /*15e10*/  STSM.16.M88.4 [R0], R72 ;  /* 0x0000004800007844 */ /* 0x000fe40000000200 */
[----:B------:R-:W-:Y:S01]  /*15e20*/  BAR.SYNC.DEFER_BLOCKING 0x0 ;  /* 0x0000000000007b1d */ /* 0x000fe20000010000 */
[----:B------:R-:W-:Y:S01]  /*15e30*/  IMAD.MOV.U32 R179, RZ, RZ, R109 ;  /* 0x000000ffffb37224 */ /* 0x000fe200078e006d */
[----:B------:R-:W-:-:S02]  /*15e40*/  MOV R178, R108 ;  /* 0x0000006c00b27202 */ /* 0x000fc40000000f00 */
[----:B------:R-:W-:Y:S02]  /*15e50*/  F2FP.BF16.F32.PACK_AB R68, R202, R199 ;  /* 0x000000c7ca44723e */ /* 0x000fe400000010ff */
[----:B------:R-:W4:Y:S01]  /*15e60*/  LDS.128 R108, [R18] ;  /* 0x00000000126c7984 */ /* 0x000f220000000c00 */
[----:B------:R-:W-:Y:S02]  /*15e70*/  F2FP.BF16.F32.PACK_AB R69, R200, R196 ;  /* 0x000000c4c845723e */ /* 0x000fe400000010ff */
[----:B------:R-:W-:Y:S02]  /*15e80*/  F2FP.BF16.F32.PACK_AB R70, R70, R65 ;  /* 0x000000414646723e */ /* 0x000fe400000010ff */
[----:B------:R-:W-:Y:S01]  /*15e90*/  F2FP.BF16.F32.PACK_AB R71, R71, R64 ;  /* 0x000000404747723e */ /* 0x000fe200000010ff */
[----:B------:R-:W-:Y:S06]  /*15ea0*/  BAR.SYNC.DEFER_BLOCKING 0x0 ;  /* 0x0000000000007b1d */ /* 0x000fec0000010000 */
[----:B------:R-:W-:Y:S02]  /*15eb0*/  STSM.16.M88.4 [R0], R68 ;  /* 0x0000004400007844 */ /* 0x000fe40000000200 */
[----:B------:R-:W-:Y:S01]  /*15ec0*/  BAR.SYNC.DEFER_BLOCKING 0x0 ;  /* 0x0000000000007b1d */ /* 0x000fe20000010000 */
[----:B------:R-:W-:-:S02]  /*15ed0*/  IMAD.MOV.U32 R177, RZ, RZ, R105 ;  /* 0x000000ffffb17224 */ /* 0x000fc400078e0069 */
[----:B------:R-:W-:Y:S01]  /*15ee0*/  IMAD.MOV.U32 R19, RZ, RZ, R104 ;  /* 0x000000ffff137224 */ /* 0x000fe200078e0068 */
[----:B------:R-:W-:Y:S02]  /*15ef0*/  F2FP.BF16.F32.PACK_AB R64, R209, R205 ;  /* 0x000000cdd140723e */ /* 0x000fe400000010ff */
[----:B------:R-:W4:Y:S01]  /*15f00*/  LDS.128 R104, [R18] ;  /* 0x0000000012687984 */ /* 0x000f220000000c00 */
[----:B------:R-:W-:Y:S02]  /*15f10*/  F2FP.BF16.F32.PACK_AB R65, R206, R203 ;  /* 0x000000cbce41723e */ /* 0x000fe400000010ff */
[----:B------:R-:W-:Y:S02]  /*15f20*/  F2FP.BF16.F32.PACK_AB R66, R66, R61 ;  /* 0x0000003d4242723e */ /* 0x000fe400000010ff */
[----:B------:R-:W-:Y:S01]  /*15f30*/  F2FP.BF16.F32.PACK_AB R67, R67, R60 ;  /* 0x0000003c4343723e */ /* 0x000fe200000010ff */
[----:B------:R-:W-:Y:S06]  /*15f40*/  BAR.SYNC.DEFER_BLOCKING 0x0 ;  /* 0x0000000000007b1d */ /* 0x000fec0000010000 */
[----:B------:R0:W-:Y:S01]  /*15f50*/  STSM.16.M88.4 [R0], R64 ;  /* 0x0000004000007844 */ /* 0x0001e20000000200 */
[----:B------:R-:W-:Y:S01]  /*15f60*/  IMAD.MOV.U32 R184, RZ, RZ, R103 ;  /* 0x000000ffffb87224 */ /* 0x000fe200078e0067 */
[----:B------:R-:W-:Y:S01]  /*15f70*/  F2FP.BF16.F32.PACK_AB R62, R62, R101 ;  /* 0x000000653e3e723e */ /* 0x000fe200000010ff */
[----:B------:R-:W-:Y:S01]  /*15f80*/  IMAD.MOV.U32 R176, RZ, RZ, R102 ;  /* 0x000000ffffb07224 */ /* 0x000fe200078e0066 */
[----:B------:R-:W-:Y:S01]  /*15f90*/  F2FP.BF16.F32.PACK_AB R63, R63, R100 ;  /* 0x000000643f3f723e */ /* 0x000fe200000010ff */
[----:B------:R-:W-:Y:S01]  /*15fa0*/  BAR.SYNC.DEFER_BLOCKING 0x0 ;  /* 0x0000000000007b1d */ /* 0x000fe20000010000 */
[----:B------:R-:W-:-:S02]  /*15fb0*/  F2FP.BF16.F32.PACK_AB R60, R210, R207 ;  /* 0x000000cfd23c723e */ /* 0x000fc400000010ff */
[----:B------:R-:W-:-:S03]  /*15fc0*/  F2FP.BF16.F32.PACK_AB R61, R208, R204 ;  /* 0x000000ccd03d723e */ /* 0x000fc600000010ff */
[----:B------:R-:W4:Y:S02]  /*15fd0*/  LDS.128 R100, [R18] ;  /* 0x0000000012647984 */ /* 0x000f240000000c00 */
[----:B------:R-:W-:Y:S06]  /*15fe0*/  BAR.SYNC.DEFER_BLOCKING 0x0 ;  /* 0x0000000000007b1d */ /* 0x000fec0000010000 */
[----:B------:R1:W-:Y:S01]  /*15ff0*/  STSM.16.M88.4 [R0], R60 ;  /* 0x0000003c00007844 */ /* 0x0003e20000000200 */
[----:B--2---:R-:W-:Y:S02]  /*16000*/  F2FP.BF16.F32.PACK_AB R58, R98, R99 ;  /* 0x00000063623a723e */ /* 0x004fe400000010ff */
[----:B------:R-:W-:Y:S01]  /*16010*/  F2FP.BF16.F32.PACK_AB R59, R96, R97 ;  /* 0x00000061603b723e */ /* 0x000fe200000010ff */
[----:B------:R-:W-:Y:S01]  /*16020*/  BAR.SYNC.DEFER_BLOCKING 0x0 ;  /* 0x0000000000007b1d */ /* 0x000fe20000010000 */
[----:B------:R-:W-:-:S02]  /*16030*/  F2FP.BF16.F32.PACK_AB R56, R217, R213 ;  /* 0x000000d5d938723e */ /* 0x000fc400000010ff */
[----:B------:R-:W-:-:S03]  /*16040*/  F2FP.BF16.F32.PACK_AB R57, R214, R211 ;  /* 0x000000d3d639723e */ /* 0x000fc600000010ff */
[----:B------:R-:W2:Y:S02]  /*16050*/  LDS.128 R96, [R18] ;  /* 0x0000000012607984 */ /* 0x000ea40000000c00 */
[----:B------:R-:W-:Y:S06]  /*16060*/  BAR.SYNC.DEFER_BLOCKING 0x0 ;  /* 0x0000000000007b1d */ /* 0x000fec0000010000 */
[----:B------:R3:W-:Y:S01]  /*16070*/  STSM.16.M88.4 [R0], R56 ;  /* 0x0000003800007844 */ /* 0x0007e20000000200 */
[----:B------:R-:W-:Y:S02]  /*16080*/  F2FP.BF16.F32.PACK_AB R10, R94, R95 ;  /* 0x0000005f5e0a723e */ /* 0x000fe400000010ff */
[----:B------:R-:W-:Y:S01]  /*16090*/  F2FP.BF16.F32.PACK_AB R11, R92, R93 ;  /* 0x0000005d5c0b723e */ /* 0x000fe200000010ff */
[----:B------:R-:W-:Y:S01]  /*160a0*/  BAR.SYNC.DEFER_BLOCKING 0x0 ;  /* 0x0000000000007b1d */ /* 0x000fe20000010000 */
[----:B------:R-:W-:-:S02]  /*160b0*/  F2FP.BF16.F32.PACK_AB R8, R218, R215 ;  /* 0x000000d7da08723e */ /* 0x000fc400000010ff */
[----:B------:R-:W-:-:S03]  /*160c0*/  F2FP.BF16.F32.PACK_AB R9, R216, R212 ;  /* 0x000000d4d809723e */ /* 0x000fc600000010ff */
[----:B------:R-:W2:Y:S02]  /*160d0*/  LDS.128 R92, [R18] ;  /* 0x00000000125c7984 */ /* 0x000ea40000000c00 */
[----:B------:R-:W-:Y:S06]  /*160e0*/  BAR.SYNC.DEFER_BLOCKING 0x0 ;  /* 0x0000000000007b1d */ /* 0x000fec0000010000 */
[----:B------:R4:W-:Y:S01]  /*160f0*/  STSM.16.M88.4 [R0], R8 ;  /* 0x0000000800007844 */ /* 0x0009e20000000200 */
[----:B0-----:R-:W-:Y:S02]  /*16100*/  F2FP.BF16.F32.PACK_AB R66, R90, R91 ;  /* 0x0000005b5a42723e */ /* 0x001fe400000010ff */
[----:B------:R-:W-:Y:S01]  /*16110*/  F2FP.BF16.F32.PACK_AB R67, R88, R89 ;  /* 0x000000595843723e */ /* 0x000fe200000010ff */
[----:B------:R-:W-:Y:S01]  /*16120*/  BAR.SYNC.DEFER_BLOCKING 0x0 ;  /* 0x0000000000007b1d */ /* 0x000fe20000010000 */
[----:B------:R-:W-:-:S02]  /*16130*/  F2FP.BF16.F32.PACK_AB R64, R225, R221 ;  /* 0x000000dde140723e */ /* 0x000fc400000010ff */
[----:B------:R-:W-:-:S03]  /*16140*/  F2FP.BF16.F32.PACK_AB R65, R222, R219 ;  /* 0x000000dbde41723e */ /* 0x000fc600000010ff */
[----:B------:R-:W0:Y:S02]  /*16150*/  LDS.128 R88, [R18] ;  /* 0x0000000012587984 */ /* 0x000e240000000c00 */
[----:B------:R-:W-:Y:S06]  /*16160*/  BAR.SYNC.DEFER_BLOCKING 0x0 ;  /* 0x0000000000007b1d */ /* 0x000fec0000010000 */
[----:B------:R-:W-:Y:S01]  /*16170*/  STSM.16.M88.4 [R0], R64 ;  /* 0x0000004000007844 */ /* 0x000fe20000000200 */
[----:B-1----:R-:W-:Y:S02]  /*16180*/  F2FP.BF16.F32.PACK_AB R62, R86, R87 ;  /* 0x00000057563e723e */ /* 0x002fe400000010ff */
[----:B------:R-:W-:Y:S01]  /*16190*/  F2FP.BF16.F32.PACK_AB R63, R84, R85 ;  /* 0x00000055543f723e */ /* 0x000fe200000010ff */
[----:B------:R-:W-:Y:S01]  /*161a0*/  BAR.SYNC.DEFER_BLOCKING 0x0 ;  /* 0x0000000000007b1d */ /* 0x000fe20000010000 */
[----:B------:R-:W-:-:S02]  /*161b0*/  F2FP.BF16.F32.PACK_AB R60, R226, R223 ;  /* 0x000000dfe23c723e */ /* 0x000fc400000010ff */
[----:B------:R-:W-:-:S03]  /*161c0*/  F2FP.BF16.F32.PACK_AB R61, R224, R220 ;  /* 0x000000dce03d723e */ /* 0x000fc600000010ff */
[----:B------:R-:W1:Y:S02]  /*161d0*/  LDS.128 R84, [R18] ;  /* 0x0000000012547984 */ /* 0x000e640000000c00 */
[----:B------:R-:W-:Y:S06]  /*161e0*/  BAR.SYNC.DEFER_BLOCKING 0x0 ;  /* 0x0000000000007b1d */ /* 0x000fec0000010000 */
[----:B------:R-:W-:Y:S01]  /*161f0*/  STSM.16.M88.4 [R0], R60 ;  /* 0x0000003c00007844 */ /* 0x000fe20000000200 */
[----:B---3--:R-:W-:Y:S02]  /*16200*/  F2FP.BF16.F32.PACK_AB R58, R82, R83 ;  /* 0x00000053523a723e */ /* 0x008fe400000010ff */
[----:B------:R-:W-:Y:S01]  /*16210*/  F2FP.BF16.F32.PACK_AB R59, R80, R81 ;  /* 0x00000051503b723e */ /* 0x000fe200000010ff */
[----:B------:R-:W-:Y:S01]  /*16220*/  BAR.SYNC.DEFER_BLOCKING 0x0 ;  /* 0x0000000000007b1d */ /* 0x000fe20000010000 */
[----:B------:R-:W-:-:S02]  /*16230*/  F2FP.BF16.F32.PACK_AB R56, R230, R228 ;  /* 0x000000e4e638723e */ /* 0x000fc400000010ff */
[----:B------:R-:W-:-:S03]  /*16240*/  F2FP.BF16.F32.PACK_AB R57, R229, R227 ;  /* 0x000000e3e539723e */ /* 0x000fc600000010ff */
[----:B------:R-:W3:Y:S02]  /*16250*/  LDS.128 R80, [R18] ;  /* 0x0000000012507984 */ /* 0x000ee40000000c00 */
[----:B------:R-:W-:Y:S06]  /*16260*/  BAR.SYNC.DEFER_BLOCKING 0x0 ;  /* 0x0000000000007b1d */ /* 0x000fec0000010000 */
[----:B------:R-:W-:Y:S01]  /*16270*/  STSM.16.M88.4 [R0], R56 ;  /* 0x0000003800007844 */ /* 0x000fe20000000200 */
[----:B----4-:R-:W-:Y:S02]  /*16280*/  F2FP.BF16.F32.PACK_AB R10, R78, R79 ;  /* 0x0000004f4e0a723e */ /* 0x010fe400000010ff */
[----:B------:R-:W-:Y:S01]  /*16290*/  F2FP.BF16.F32.PACK_AB R11, R76, R77 ;  /* 0x0000004d4c0b723e */ /* 0x000fe200000010ff */
[----:B------:R-:W-:Y:S01]  /*162a0*/  BAR.SYNC.DEFER_BLOCKING 0x0 ;  /* 0x0000000000007b1d */ /* 0x000fe20000010000 */
[----:B------:R-:W-:-:S02]  /*162b0*/  F2FP.BF16.F32.PACK_AB R8, R231, R188 ;  /* 0x000000bce708723e */ /* 0x000fc400000010ff */
[----:B------:R-:W-:-:S03]  /*162c0*/  F2FP.BF16.F32.PACK_AB R9, R189, R190 ;  /* 0x000000bebd09723e */ /* 0x000fc600000010ff */
[----:B------:R-:W4:Y:S02]  /*162d0*/  LDS.128 R76, [R18] ;  /* 0x00000000124c7984 */ /* 0x000f240000000c00 */
[----:B------:R-:W-:Y:S01]  /*162e0*/  BAR.SYNC.DEFER_BLOCKING 0x0 ;  /* 0x0000000000007b1d */ /* 0x000fe20000010000 */
[----:B------:R-:W-:Y:S01]  /*162f0*/  MOV R20, R185 ;  /* 0x000000b900147202 */ /* 0x000fe20000000f00 */
[----:B------:R-:W-:Y:S01]  /*16300*/  IMAD.MOV.U32 R185, RZ, RZ, R183 ;  /* 0x000000ffffb97224 */ /* 0x000fe200078e00b7 */
[----:B------:R-:W-:Y:S01]  /*16310*/  MOV R183, R181 ;  /* 0x000000b500b77202 */ /* 0x000fe20000000f00 */
[----:B------:R-:W-:Y:S02]  /*16320*/  IMAD.MOV.U32 R181, RZ, RZ, R250 ;  /* 0x000000ffffb57224 */ /* 0x000fe400078e00fa */
[----:B------:R-:W2:Y:S04]  /*16330*/  LDL.LU R250, [R1+0x600] ;  /* 0x0006000001fa7983 */ /* 0x000ea80000300800 */
[----:B------:R0:W-:Y:S01]  /*16340*/  STSM.16.M88.4 [R0], R8 ;  /* 0x0000000800007844 */ /* 0x0001e20000000200 */
[----:B------:R-:W-:Y:S01]  /*16350*/  BAR.SYNC.DEFER_BLOCKING 0x0 ;  /* 0x0000000000007b1d */ /* 0x000fe20000010000 */
[----:B0-----:R-:W-:-:S02]  /*16360*/  F2FP.BF16.F32.PACK_AB R11, R128, R129 ;  /* 0x00000081800b723e */ /* 0x001fc400000010ff */
[----:B------:R-:W-:Y:S01]  /*16370*/  F2FP.BF16.F32.PACK_AB R128, R19, R251 ;  /* 0x000000fb1380723e */ /* 0x000fe200000010ff */
[----:B------:R-:W-:Y:S02]  /*16380*/  IMAD.MOV.U32 R19, RZ, RZ, R186 ;  /* 0x000000ffff137224 */ /* 0x000fe400078e00ba */
[----:B------:R-:W-:Y:S02]  /*16390*/  IMAD.MOV.U32 R186, RZ, RZ, R184 ;  /* 0x000000ffffba7224 */ /* 0x000fe400078e00b8 */
[----:B------:R-:W-:Y:S02]  /*163a0*/  IMAD.MOV.U32 R184, RZ, RZ, R182 ;  /* 0x000000ffffb87224 */ /* 0x000fe400078e00b6 */
[----:B------:R-:W-:Y:S02]  /*163b0*/  IMAD.MOV.U32 R182, RZ, RZ, R180 ;  /* 0x000000ffffb67224 */ /* 0x000fe400078e00b4 */
[----:B------:R-:W-:Y:S01]  /*163c0*/  IMAD.MOV.U32 R180, RZ, RZ, R12 ;  /* 0x000000ffffb47224 */ /* 0x000fe200078e000c */
[----:B------:R-:W0:Y:S04]  /*163d0*/  LDS.128 R72, [R18] ;  /* 0x0000000012487984 */ /* 0x000e280000000c00 */
[----:B------:R-:W2:Y:S01]  /*163e0*/  LDL.LU R12, [R1+0x5fc] ;  /* 0x0005fc00010c7983 */ /* 0x000ea20000300800 */
[----:B------:R-:W-:-:S02]  /*163f0*/  F2FP.BF16.F32.PACK_AB R64, R234, R192 ;  /* 0x000000c0ea40723e */ /* 0x000fc400000010ff */
[----:B------:R-:W-:Y:S02]  /*16400*/  F2FP.BF16.F32.PACK_AB R65, R193, R194 ;  /* 0x000000c2c141723e */ /* 0x000fe400000010ff */
[----:B------:R-:W-:Y:S02]  /*16410*/  F2FP.BF16.F32.PACK_AB R66, R155, R156 ;  /* 0x0000009c9b42723e */ /* 0x000fe400000010ff */
[----:B------:R-:W-:Y:S01]  /*16420*/  F2FP.BF16.F32.PACK_AB R67, R153, R154 ;  /* 0x0000009a9943723e */ /* 0x000fe200000010ff */
[----:B------:R-:W-:Y:S06]  /*16430*/  BAR.SYNC.DEFER_BLOCKING 0x0 ;  /* 0x0000000000007b1d */ /* 0x000fec0000010000 */
[----:B------:R-:W-:Y:S02]  /*16440*/  STSM.16.M88.4 [R0], R64 ;  /* 0x0000004000007844 */ /* 0x000fe40000000200 */
[----:B------:R-:W-:Y:S01]  /*16450*/  BAR.SYNC.DEFER_BLOCKING 0x0 ;  /* 0x0000000000007b1d */ /* 0x000fe20000010000 */
[----:B------:R-:W-:-:S02]  /*16460*/  F2FP.BF16.F32.PACK_AB R60, R235, R232 ;  /* 0x000000e8eb3c723e */ /* 0x000fc400000010ff */
[----:B------:R-:W-:-:S03]  /*16470*/  F2FP.BF16.F32.PACK_AB R61, R233, R191 ;  /* 0x000000bfe93d723e */ /* 0x000fc600000010ff */
[----:B------:R-:W0:Y:S01]  /*16480*/  LDS.128 R68, [R18] ;  /* 0x0000000012447984 */ /* 0x000e220000000c00 */
        /* <DEDUP_REMOVED lines=10> */
[----:B------:R-:W-:Y:S01]  /*16530*/  BAR.SYNC.DEFER_BLOCKING 0x0 ;  /* 0x0000000000007b1d */ /* 0x000fe20000010000 */
[----:B------:R-:W-:Y:S02]  /*16540*/  F2FP.BF16.F32.PACK_AB R8, R246, R242 ;  /* 0x000000f2f608723e */ /* 0x000fe400000010ff */
[----:B------:R-:W-:Y:S02]  /*16550*/  F2FP.BF16.F32.PACK_AB R9, R243, R239 ;  /* 0x000000eff309723e */ /* 0x000fe400000010ff */
[----:B------:R-:W-:-:S03]  /*16560*/  F2FP.BF16.F32.PACK_AB R10, R141, R144 ;  /* 0x000000908d0a723e */ /* 0x000fc600000010ff */
[----:B------:R-:W1:Y:S01]  /*16570*/  LDC R147, c[0x0][0x278] ;  /* 0x00009e00ff937b82 */ /* 0x000e620000000800 */
[----:B------:R-:W-:Y:S02]  /*16580*/  F2FP.BF16.F32.PACK_AB R129, R252, R249 ;  /* 0x000000f9fc81723e */ /* 0x000fe400000010ff */
[----:B------:R-:W-:Y:S01]  /*16590*/  F2FP.BF16.F32.PACK_AB R130, R130, R140 ;  /* 0x0000008c8282723e */ /* 0x000fe200000010ff */
[----:B------:R-:W-:Y:S01]  /*165a0*/  STSM.16.M88.4 [R0], R56 ;  /* 0x0000003800007844 */ /* 0x000fe20000000200 */
[----:B------:R-:W-:-:S03]  /*165b0*/  F2FP.BF16.F32.PACK_AB R131, R131, R139 ;  /* 0x0000008b8383723e */ /* 0x000fc600000010ff */
[----:B------:R-:W3:Y:S08]  /*165c0*/  LDC.64 R144, c[0x0][0x228] ;  /* 0x00008a00ff907b82 */ /* 0x000ef00000000a00 */
[----:B------:R-:W-:Y:S06]  /*165d0*/  BAR.SYNC.DEFER_BLOCKING 0x0 ;  /* 0x0000000000007b1d */ /* 0x000fec0000010000 */
[----:B------:R-:W0:Y:S02]  /*165e0*/  LDS.128 R60, [R18] ;  /* 0x00000000123c7984 */ /* 0x000e240000000c00 */
[----:B------:R-:W-:Y:S06]  /*165f0*/  BAR.SYNC.DEFER_BLOCKING 0x0 ;  /* 0x0000000000007b1d */ /* 0x000fec0000010000 */
[----:B------:R-:W-:Y:S02]  /*16600*/  STSM.16.M88.4 [R0], R8 ;  /* 0x0000000800007844 */ /* 0x000fe40000000200 */
[----:B------:R-:W-:Y:S06]  /*16610*/  BAR.SYNC.DEFER_BLOCKING 0x0 ;  /* 0x0000000000007b1d */ /* 0x000fec0000010000 */
[----:B------:R-:W0:Y:S02]  /*16620*/  LDS.128 R56, [R18] ;  /* 0x0000000012387984 */ /* 0x000e240000000c00 */
[----:B------:R-:W-:Y:S06]  /*16630*/  BAR.SYNC.DEFER_BLOCKING 0x0 ;  /* 0x0000000000007b1d */ /* 0x000fec0000010000 */
[----:B------:R-:W-:Y:S02]  /*16640*/  STSM.16.M88.4 [R0], R128 ;  /* 0x0000008000007844 */ /* 0x000fe40000000200 */
[----:B------:R-:W-:Y:S01]  /*16650*/  BAR.SYNC.DEFER_BLOCKING 0x0 ;  /* 0x0000000000007b1d */ /* 0x000fe20000010000 */
[----:B------:R-:W-:-:S02]  /*16660*/  F2FP.BF16.F32.PACK_AB R140, R20, R19 ;  /* 0x00000013148c723e */ /* 0x000fc400000010ff */
[----:B------:R-:W-:-:S03]  /*16670*/  F2FP.BF16.F32.PACK_AB R142, R142, R133 ;  /* 0x000000858e8e723e */ /* 0x000fc600000010ff */
[----:B------:R-:W0:Y:S01]  /*16680*/  LDS.128 R8, [R18] ;  /* 0x0000000012087984 */ /* 0x000e220000000c00 */
[----:B------:R-:W-:Y:S02]  /*16690*/  F2FP.BF16.F32.PACK_AB R143, R143, R132 ;  /* 0x000000848f8f723e */ /* 0x000fe400000010ff */
[----:B--2---:R-:W-:Y:S01]  /*166a0*/  F2FP.BF16.F32.PACK_AB R141, R12, R250 ;  /* 0x000000fa0c8d723e */ /* 0x004fe200000010ff */
[----:B------:R-:W-:Y:S01]  /*166b0*/  BAR.SYNC.DEFER_BLOCKING 0x0 ;  /* 0x0000000000007b1d */ /* 0x000fe20000010000 */
[----:B------:R-:W-:Y:S01]  /*166c0*/  IMAD.MOV.U32 R20, RZ, RZ, R185 ;  /* 0x000000ffff147224 */ /* 0x000fe200078e00b9 */
[----:B------:R-:W-:Y:S02]  /*166d0*/  MOV R19, R186 ;  /* 0x000000ba00137202 */ /* 0x000fe40000000f00 */
[----:B------:R-:W-:Y:S02]  /*166e0*/  F2FP.BF16.F32.PACK_AB R133, R15, R4 ;  /* 0x000000040f85723e */ /* 0x000fe400000010ff */
[----:B------:R-:W-:-:S02]  /*166f0*/  F2FP.BF16.F32.PACK_AB R134, R134, R125 ;  /* 0x0000007d8686723e */ /* 0x000fc400000010ff */
[----:B------:R-:W-:Y:S01]  /*16700*/  F2FP.BF16.F32.PACK_AB R135, R135, R124 ;  /* 0x0000007c8787723e */ /* 0x000fe200000010ff */
[----:B------:R-:W2:Y:S04]  /*16710*/  LDL.LU R12, [R1+0x5f8] ;  /* 0x0005f800010c7983 */ /* 0x000ea80000300800 */
[----:B------:R-:W-:Y:S01]  /*16720*/  STSM.16.M88.4 [R0], R140 ;  /* 0x0000008c00007844 */ /* 0x000fe20000000200 */
[----:B------:R-:W-:Y:S01]  /*16730*/  BAR.SYNC.DEFER_BLOCKING 0x0 ;  /* 0x0000000000007b1d */ /* 0x000fe20000010000 */
[----:B------:R-:W-:-:S05]  /*16740*/  F2FP.BF16.F32.PACK_AB R132, R20, R19 ;  /* 0x000000131484723e */ /* 0x000fca00000010ff */
[----:B------:R-:W0:Y:S02]  /*16750*/  LDS.128 R128, [R18] ;  /* 0x0000000012807984 */ /* 0x000e240000000c00 */
[----:B------:R-:W-:Y:S06]  /*16760*/  BAR.SYNC.DEFER_BLOCKING 0x0 ;  /* 0x0000000000007b1d */ /* 0x000fec0000010000 */
[----:B------:R-:W-:Y:S02]  /*16770*/  STSM.16.M88.4 [R0], R132 ;  /* 0x0000008400007844 */ /* 0x000fe40000000200 */
[----:B------:R-:W-:Y:S01]  /*16780*/  BAR.SYNC.DEFER_BLOCKING 0x0 ;  /* 0x0000000000007b1d */ /* 0x000fe20000010000 */
[----:B------:R-:W-:-:S02]  /*16790*/  IMAD.MOV.U32 R186, RZ, RZ, R184 ;  /* 0x000000ffffba7224 */ /* 0x000fc400078e00b8 */
[----:B------:R-:W-:-:S03]  /*167a0*/  IMAD.MOV.U32 R185, RZ, RZ, R183 ;  /* 0x000000ffffb97224 */ /* 0x000fc600078e00b7 */
[----:B------:R-:W-:Y:S01]  /*167b0*/  MOV R19, R186 ;  /* 0x000000ba00137202 */ /* 0x000fe20000000f00 */
[----:B------:R-:W-:Y:S01]  /*167c0*/  IMAD.MOV.U32 R20, RZ, RZ, R185 ;  /* 0x000000ffff147224 */ /* 0x000fe200078e00b9 */
[----:B------:R-:W0:Y:S04]  /*167d0*/  LDS.128 R132, [R18] ;  /* 0x0000000012847984 */ /* 0x000e280000000c00 */
[----:B------:R-:W-:Y:S02]  /*167e0*/  F2FP.BF16.F32.PACK_AB R124, R20, R19 ;  /* 0x00000013147c723e */ /* 0x000fe400000010ff */
[----:B------:R-:W-:Y:S02]  /*167f0*/  F2FP.BF16.F32.PACK_AB R125, R7, R17 ;  /* 0x00000011077d723e */ /* 0x000fe400000010ff */
[----:B------:R-:W-:-:S02]  /*16800*/  F2FP.BF16.F32.PACK_AB R126, R126, R137 ;  /* 0x000000897e7e723e */ /* 0x000fc400000010ff */
[----:B------:R-:W-:Y:S01]  /*16810*/  F2FP.BF16.F32.PACK_AB R127, R127, R136 ;  /* 0x000000887f7f723e */ /* 0x000fe200000010ff */
[----:B------:R-:W-:Y:S06]  /*16820*/  BAR.SYNC.DEFER_BLOCKING 0x0 ;  /* 0x0000000000007b1d */ /* 0x000fec0000010000 */
[----:B------:R-:W-:Y:S02]  /*16830*/  STSM.16.M88.4 [R0], R124 ;  /* 0x0000007c00007844 */ /* 0x000fe40000000200 */
[----:B------:R-:W-:Y:S01]  /*16840*/  BAR.SYNC.DEFER_BLOCKING 0x0 ;  /* 0x0000000000007b1d */ /* 0x000fe20000010000 */
[----:B------:R-:W-:Y:S01]  /*16850*/  IMAD.MOV.U32 R183, RZ, RZ, R181 ;  /* 0x000000ffffb77224 */ /* 0x000fe200078e00b5 */
[----:B------:R-:W-:Y:S01]  /*16860*/  MOV R184, R182 ;  /* 0x000000b600b87202 */ /* 0x000fe20000000f00 */
[----:B------:R-:W-:-:S02]  /*16870*/  IMAD.MOV.U32 R181, RZ, RZ, R179 ;  /* 0x000000ffffb57224 */ /* 0x000fc400078e00b3 */
[----:B------:R-:W-:Y:S02]  /*16880*/  IMAD.MOV.U32 R182, RZ, RZ, R180 ;  /* 0x000000ffffb67224 */ /* 0x000fe400078e00b4 */
[----:B------:R-:W-:Y:S01]  /*16890*/  IMAD.MOV.U32 R186, RZ, RZ, R183 ;  /* 0x000000ffffba7224 */ /* 0x000fe200078e00b7 */
[----:B------:R-:W-:Y:S01]  /*168a0*/  MOV R183, R181 ;  /* 0x000000b500b77202 */ /* 0x000fe20000000f00 */
[----:B------:R-:W-:Y:S01]  /*168b0*/  IMAD.MOV.U32 R185, RZ, RZ, R182 ;  /* 0x000000ffffb97224 */ /* 0x000fe200078e00b6 */
[----:B------:R-:W0:Y:S03]  /*168c0*/  LDS.128 R124, [R18] ;  /* 0x00000000127c7984 */ /* 0x000e260000000c00 */
[----:B------:R-:W-:Y:S02]  /*168d0*/  IMAD.MOV.U32 R19, RZ, RZ, R185 ;  /* 0x000000ffff137224 */ /* 0x000fe400078e00b9 */
[----:B------:R-:W-:Y:S01]  /*168e0*/  IMAD.MOV.U32 R185, RZ, RZ, R183 ;  /* 0x000000ffffb97224 */ /* 0x000fe200078e00b7 */
[----:B------:R-:W-:-:S02]  /*168f0*/  F2FP.BF16.F32.PACK_AB R138, R55, R138 ;  /* 0x0000008a378a723e */ /* 0x000fc400000010ff */
[----:B------:R-:W-:Y:S02]  /*16900*/  F2FP.BF16.F32.PACK_AB R136, R19, R186 ;  /* 0x000000ba1388723e */ /* 0x000fe400000010ff */
[----:B------:R-:W-:Y:S02]  /*16910*/  F2FP.BF16.F32.PACK_AB R137, R185, R184 ;  /* 0x000000b8b989723e */ /* 0x000fe400000010ff */
[----:B------:R-:W-:Y:S01]  /*16920*/  F2FP.BF16.F32.PACK_AB R139, R53, R54 ;  /* 0x00000036358b723e */ /* 0x000fe200000010ff */
[----:B------:R-:W-:Y:S01]  /*16930*/  BAR.SYNC.DEFER_BLOCKING 0x0 ;  /* 0x0000000000007b1d */ /* 0x000fe20000010000 */
[----:B------:R-:W-:Y:S01]  /*16940*/  MOV R180, R178 ;  /* 0x000000b200b47202 */ /* 0x000fe20000000f00 */
[----:B------:R-:W-:Y:S01]  /*16950*/  IMAD.MOV.U32 R179, RZ, RZ, R177 ;  /* 0x000000ffffb37224 */ /* 0x000fe200078e00b1 */
[----:B------:R-:W-:Y:S02]  /*16960*/  F2FP.BF16.F32.PACK_AB R22, R3, R23 ;  /* 0x000000170316723e */ /* 0x000fe400000010ff */
[----:B------:R-:W-:-:S03]  /*16970*/  F2FP.BF16.F32.PACK_AB R26, R26, R27 ;  /* 0x0000001b1a1a723e */ /* 0x000fc600000010ff */
[----:B------:R-:W4:Y:S01]  /*16980*/  LDC.64 R54, c[0x0][0x270] ;  /* 0x00009c00ff367b82 */ /* 0x000f220000000a00 */
[----:B------:R-:W-:Y:S07]  /*16990*/  STSM.16.M88.4 [R0], R136 ;  /* 0x0000008800007844 */ /* 0x000fee0000000200 */
[----:B------:R-:W-:Y:S01]  /*169a0*/  BAR.SYNC.DEFER_BLOCKING 0x0 ;  /* 0x0000000000007b1d */ /* 0x000fe20000010000 */
[----:B------:R-:W-:Y:S02]  /*169b0*/  IMAD.MOV.U32 R178, RZ, RZ, R13 ;  /* 0x000000ffffb27224 */ /* 0x000fe400078e000d */
[----:B------:R-:W-:-:S02]  /*169c0*/  IMAD.MOV.U32 R177, RZ, RZ, R14 ;  /* 0x000000ffffb17224 */ /* 0x000fc400078e000e */
[----:B------:R-:W-:Y:S02]  /*169d0*/  IMAD.MOV.U32 R182, RZ, RZ, R179 ;  /* 0x000000ffffb67224 */ /* 0x000fe400078e00b3 */
[----:B------:R-:W-:Y:S01]  /*169e0*/  IMAD.MOV.U32 R181, RZ, RZ, R178 ;  /* 0x000000ffffb57224 */ /* 0x000fe200078e00b2 */
[----:B------:R-:W-:Y:S01]  /*169f0*/  F2FP.BF16.F32.PACK_AB R23, R24, R25 ;  /* 0x000000191817723e */ /* 0x000fe200000010ff */
[----:B------:R-:W-:Y:S01]  /*16a00*/  IMAD.MOV.U32 R179, RZ, RZ, R177 ;  /* 0x000000ffffb37224 */ /* 0x000fe200078e00b1 */
[----:B------:R-:W-:Y:S01]  /*16a10*/  F2FP.BF16.F32.PACK_AB R27, R28, R29 ;  /* 0x0000001d1c1b723e */ /* 0x000fe200000010ff */
[----:B------:R-:W0:Y:S01]  /*16a20*/  LDS.128 R136, [R18] ;  /* 0x0000000012887984 */ /* 0x000e220000000c00 */
[----:B------:R-:W-:Y:S02]  /*16a30*/  IMAD.MOV.U32 R183, RZ, RZ, R181 ;  /* 0x000000ffffb77224 */ /* 0x000fe400078e00b5 */
[----:B------:R-:W-:Y:S01]  /*16a40*/  MOV R181, R179 ;  /* 0x000000b300b57202 */ /* 0x000fe20000000f00 */
[----:B------:R-:W2:Y:S02]  /*16a50*/  LDL.LU R13, [R1+0x5f4] ;  /* 0x0005f400010d7983 */ /* 0x000ea40000300800 */
[----:B------:R-:W-:-:S02]  /*16a60*/  F2FP.BF16.F32.PACK_AB R20, R183, R182 ;  /* 0x000000b6b714723e */ /* 0x000fc400000010ff */
[----:B------:R-:W-:Y:S01]  /*16a70*/  F2FP.BF16.F32.PACK_AB R21, R181, R180 ;  /* 0x000000b4b515723e */ /* 0x000fe200000010ff */
[----:B------:R-:W-:Y:S01]  /*16a80*/  BAR.SYNC.DEFER_BLOCKING 0x0 ;  /* 0x0000000000007b1d */ /* 0x000fe20000010000 */
[----:B------:R-:W-:Y:S01]  /*16a90*/  MOV R178, R175 ;  /* 0x000000af00b27202 */ /* 0x000fe20000000f00 */
[----:B------:R-:W-:-:S04]  /*16aa0*/  IMAD.MOV.U32 R177, RZ, RZ, R174 ;  /* 0x000000ffffb17224 */ /* 0x000fc800078e00ae */
[----:B------:R-:W2:Y:S04]  /*16ab0*/  LDL.LU R14, [R1+0x5f0] ;  /* 0x0005f000010e7983 */ /* 0x000ea80000300800 */
[----:B------:R-:W-:Y:S01]  /*16ac0*/  STSM.16.M88.4 [R0], R20 ;  /* 0x0000001400007844 */ /* 0x000fe20000000200 */
[----:B------:R-:W-:Y:S01]  /*16ad0*/  BAR.SYNC.DEFER_BLOCKING 0x0 ;  /* 0x0000000000007b1d */ /* 0x000fe20000010000 */
[----:B------:R-:W-:Y:S02]  /*16ae0*/  IMAD.MOV.U32 R175, RZ, RZ, R173 ;  /* 0x000000ffffaf7224 */ /* 0x000fe400078e00ad */
[----:B------:R-:W-:Y:S02]  /*16af0*/  IMAD.MOV.U32 R179, RZ, RZ, R177 ;  /* 0x000000ffffb37224 */ /* 0x000fe400078e00b1 */
[----:B------:R-:W-:Y:S01]  /*16b00*/  IMAD.MOV.U32 R177, RZ, RZ, R175 ;  /* 0x000000ffffb17224 */ /* 0x000fe200078e00af */
[----:B------:R-:W2:Y:S04]  /*16b10*/  LDL.LU R15, [R1+0x5ec] ;  /* 0x0005ec00010f7983 */ /* 0x000ea80000300800 */
[----:B------:R-:W0:Y:S01]  /*16b20*/  LDS.128 R20, [R18] ;  /* 0x0000000012147984 */ /* 0x000e220000000c00 */
        /* <DEDUP_REMOVED lines=11> */
[----:B------:R-:W2:Y:S01]  /*16be0*/  LDL.LU R5, [R1+0x5e4] ;  /* 0x0005e40001057983 */ /* 0x000ea20000300800 */
[----:B------:R-:W-:-:S03]  /*16bf0*/  MOV R159, R6 ;  /* 0x00000006009f7202 */ /* 0x000fc60000000f00 */
[----:B------:R-:W2:Y:S04]  /*16c00*/  LDL.LU R6, [R1+0x5e0] ;  /* 0x0005e00001067983 */ /* 0x000ea80000300800 */
[----:B------:R-:W2:Y:S01]  /*16c10*/  LDL.LU R7, [R1+0x5dc] ;  /* 0x0005dc0001077983 */ /* 0x000ea20000300800 */
[----:B------:R-:W-:-:S03]  /*16c20*/  IMAD.MOV.U32 R175, RZ, RZ, R173 ;  /* 0x000000ffffaf7224 */ /* 0x000fc600078e00ad */
[----:B------:R-:W0:Y:S01]  /*16c30*/  LDS.128 R24, [R18] ;  /* 0x0000000012187984 */ /* 0x000e220000000c00 */
[----:B------:R-:W-:Y:S02]  /*16c40*/  MOV R173, R164 ;  /* 0x000000a400ad7202 */ /* 0x000fe40000000f00 */
[----:B------:R-:W-:Y:S02]  /*16c50*/  F2FP.BF16.F32.PACK_AB R30, R30, R31 ;  /* 0x0000001f1e1e723e */ /* 0x000fe400000010ff */
[----:B------:R-:W-:Y:S02]  /*16c60*/  F2FP.BF16.F32.PACK_AB R34, R34, R35 ;  /* 0x000000232222723e */ /* 0x000fe400000010ff */
[----:B------:R-:W-:Y:S02]  /*16c70*/  F2FP.BF16.F32.PACK_AB R38, R38, R39 ;  /* 0x000000272626723e */ /* 0x000fe400000010ff */
[----:B------:R-:W-:Y:S01]  /*16c80*/  F2FP.BF16.F32.PACK_AB R42, R42, R43 ;  /* 0x0000002b2a2a723e */ /* 0x000fe200000010ff */
[----:B------:R-:W1:Y:S01]  /*16c90*/  S2R R148, SR_CTAID.X ;  /* 0x0000000000947919 */ /* 0x000e620000002500 */
[----:B------:R-:W-:-:S02]  /*16ca0*/  F2FP.BF16.F32.PACK_AB R28, R175, R174 ;  /* 0x000000aeaf1c723e */ /* 0x000fc400000010ff */
[----:B------:R-:W-:Y:S01]  /*16cb0*/  F2FP.BF16.F32.PACK_AB R29, R173, R172 ;  /* 0x000000acad1d723e */ /* 0x000fe200000010ff */
[----:B------:R-:W4:Y:S01]  /*16cc0*/  S2R R150, SR_CTAID.Y ;  /* 0x0000000000967919 */ /* 0x000f220000002600 */
[----:B------:R-:W-:Y:S01]  /*16cd0*/  F2FP.BF16.F32.PACK_AB R31, R32, R33 ;  /* 0x00000021201f723e */ /* 0x000fe200000010ff */
[----:B------:R-:W-:Y:S01]  /*16ce0*/  BAR.SYNC.DEFER_BLOCKING 0x0 ;  /* 0x0000000000007b1d */ /* 0x000fe20000010000 */
[----:B------:R-:W-:Y:S02]  /*16cf0*/  F2FP.BF16.F32.PACK_AB R46, R46, R47 ;  /* 0x0000002f2e2e723e */ /* 0x000fe400000010ff */
[----:B------:R-:W-:Y:S02]  /*16d00*/  F2FP.BF16.F32.PACK_AB R244, R247, R244 ;  /* 0x000000f4f7f4723e */ /* 0x000fe400000010ff */
[----:B------:R-:W-:Y:S02]  /*16d10*/  F2FP.BF16.F32.PACK_AB R245, R237, R236 ;  /* 0x000000ecedf5723e */ /* 0x000fe400000010ff */
[----:B------:R-:W-:Y:S01]  /*16d20*/  F2FP.BF16.F32.PACK_AB R246, R50, R51 ;  /* 0x0000003332f6723e */ /* 0x000fe200000010ff */
[----:B------:R-:W2:Y:S04]  /*16d30*/  LDL.LU R17, [R1+0x5d8] ;  /* 0x0005d80001117983 */ /* 0x000ea80000300800 */
[----:B------:R-:W-:Y:S01]  /*16d40*/  STSM.16.M88.4 [R0], R28 ;  /* 0x0000001c00007844 */ /* 0x000fe20000000200 */
[----:B------:R-:W-:Y:S01]  /*16d50*/  BAR.SYNC.DEFER_BLOCKING 0x0 ;  /* 0x0000000000007b1d */ /* 0x000fe20000010000 */
[----:B------:R-:W-:-:S02]  /*16d60*/  F2FP.BF16.F32.PACK_AB R32, R171, R170 ;  /* 0x000000aaab20723e */ /* 0x000fc400000010ff */
[----:B------:R-:W-:-:S03]  /*16d70*/  F2FP.BF16.F32.PACK_AB R33, R169, R168 ;  /* 0x000000a8a921723e */ /* 0x000fc600000010ff */
[----:B------:R-:W0:Y:S01]  /*16d80*/  LDS.128 R28, [R18] ;  /* 0x00000000121c7984 */ /* 0x000e220000000c00 */
[----:B------:R-:W-:Y:S01]  /*16d90*/  F2FP.BF16.F32.PACK_AB R35, R36, R37 ;  /* 0x000000252423723e */ /* 0x000fe200000010ff */
[----:B------:R-:W-:Y:S06]  /*16da0*/  BAR.SYNC.DEFER_BLOCKING 0x0 ;  /* 0x0000000000007b1d */ /* 0x000fec0000010000 */
[----:B------:R-:W-:Y:S02]  /*16db0*/  STSM.16.M88.4 [R0], R32 ;  /* 0x0000002000007844 */ /* 0x000fe40000000200 */
        /* <DEDUP_REMOVED lines=8> */
[----:B------:R-:W-:Y:S01]  /*16e40*/  IMAD.MOV.U32 R164, RZ, RZ, R159 ;  /* 0x000000ffffa47224 */ /* 0x000fe200078e009f */
[----:B------:R-:W-:-:S02]  /*16e50*/  MOV R160, R157 ;  /* 0x0000009d00a07202 */ /* 0x000fc40000000f00 */
[----:B------:R-:W-:Y:S02]  /*16e60*/  F2FP.BF16.F32.PACK_AB R41, R162, R161 ;  /* 0x000000a1a229723e */ /* 0x000fe400000010ff */
[----:B------:R-:W0:Y:S01]  /*16e70*/  LDS.128 R140, [R18] ;  /* 0x00000000128c7984 */ /* 0x000e220000000c00 */
[----:B------:R-:W-:Y:S02]  /*16e80*/  F2FP.BF16.F32.PACK_AB R40, R164, R163 ;  /* 0x000000a3a428723e */ /* 0x000fe400000010ff */
[----:B------:R-:W-:Y:S01]  /*16e90*/  F2FP.BF16.F32.PACK_AB R43, R44, R45 ;  /* 0x0000002d2c2b723e */ /* 0x000fe200000010ff */
[----:B------:R-:W-:Y:S06]  /*16ea0*/  BAR.SYNC.DEFER_BLOCKING 0x0 ;  /* 0x0000000000007b1d */ /* 0x000fec0000010000 */
[----:B------:R-:W3:Y:S01]  /*16eb0*/  S2R R157, SR_TID.X ;  /* 0x00000000009d7919 */ /* 0x000ee20000002100 */
[----:B------:R-:W-:Y:S01]  /*16ec0*/  STSM.16.M88.4 [R0], R40 ;  /* 0x0000002800007844 */ /* 0x000fe20000000200 */
[----:B------:R-:W-:Y:S01]  /*16ed0*/  BAR.SYNC.DEFER_BLOCKING 0x0 ;  /* 0x0000000000007b1d */ /* 0x000fe20000010000 */
[----:B----4-:R-:W-:Y:S01]  /*16ee0*/  IMAD R19, R150, R54, RZ ;  /* 0x0000003696137224 */ /* 0x010fe200078e02ff */
[----:B---3--:R-:W-:-:S05]  /*16ef0*/  LOP3.LUT R149, R157, 0x7f, RZ, 0xc0, !PT ;  /* 0x0000007f9d957812 */ /* 0x008fca00078ec0ff */
[----:B-1----:R-:W-:Y:S01]  /*16f00*/  IMAD R148, R148, 0x80, R149 ;  /* 0x0000008094947824 */ /* 0x002fe200078e0295 */
[----:B------:R-:W1:Y:S03]  /*16f10*/  LDS.128 R36, [R18] ;  /* 0x0000000012247984 */ /* 0x000e660000000c00 */
[----:B------:R-:W-:Y:S02]  /*16f20*/  IMAD R53, R148, R55, RZ ;  /* 0x0000003794357224 */ /* 0x000fe400078e02ff */
[----:B------:R-:W-:Y:S02]  /*16f30*/  IMAD.MOV.U32 R159, RZ, RZ, R158 ;  /* 0x000000ffff9f7224 */ /* 0x000fe400078e009e */
[----:B------:R-:W-:Y:S02]  /*16f40*/  IMAD.SHL.U32 R3, R19, 0x2, RZ ;  /* 0x0000000213037824 */ /* 0x000fe400078e00ff */
[----:B------:R-:W-:-:S02]  /*16f50*/  IMAD.SHL.U32 R44, R53, 0x2, RZ ;  /* 0x00000002352c7824 */ /* 0x000fc400078e00ff */
[----:B------:R-:W-:Y:S01]  /*16f60*/  IMAD.MOV.U32 R158, RZ, RZ, R16 ;  /* 0x000000ffff9e7224 */ /* 0x000fe200078e0010 */
[----:B------:R-:W-:Y:S01]  /*16f70*/  F2FP.BF16.F32.PACK_AB R47, R48, R49 ;  /* 0x00000031302f723e */ /* 0x000fe200000010ff */
[----:B------:R-:W3:Y:S01]  /*16f80*/  LDL.LU R16, [R1+0x5d4] ;  /* 0x0005d40001107983 */ /* 0x000ee20000300800 */
[----:B------:R-:W-:Y:S01]  /*16f90*/  BAR.SYNC.DEFER_BLOCKING 0x0 ;  /* 0x0000000000007b1d */ /* 0x000fe20000010000 */
[----:B------:R-:W-:Y:S02]  /*16fa0*/  IADD3 R3, P0, P2, R44, R144, R3 ;  /* 0x000000902c037210 */ /* 0x000fe40007a1e003 */
[----:B------:R-:W-:Y:S02]  /*16fb0*/  F2FP.BF16.F32.PACK_AB R44, R160, R159 ;  /* 0x0000009fa02c723e */ /* 0x000fe400000010ff */
[----:B------:R-:W-:Y:S02]  /*16fc0*/  F2FP.BF16.F32.PACK_AB R45, R158, R248 ;  /* 0x000000f89e2d723e */ /* 0x000fe400000010ff */
[----:B------:R-:W-:-:S02]  /*16fd0*/  SHF.R.U32.HI R146, RZ, 0x7, R157 ;  /* 0x00000007ff927819 */ /* 0x000fc4000001169d */
[----:B------:R-:W-:Y:S01]  /*16fe0*/  F2FP.BF16.F32.PACK_AB R247, R52, R2 ;  /* 0x0000000234f7723e */ /* 0x000fe200000010ff */
[----:B------:R-:W-:Y:S01]  /*16ff0*/  IMAD.HI R48, R19, 0x2, RZ ;  /* 0x0000000213307827 */ /* 0x000fe200078e02ff */
[----:B------:R-:W4:Y:S04]  /*17000*/  LDL.LU R159, [R1+0x204] ;  /* 0x00020400019f7983 */ /* 0x000f280000300800 */
[----:B------:R0:W-:Y:S01]  /*17010*/  STSM.16.M88.4 [R0], R44 ;  /* 0x0000002c00007844 */ /* 0x0001e20000000200 */
[----:B------:R-:W-:Y:S01]  /*17020*/  BAR.SYNC.DEFER_BLOCKING 0x0 ;  /* 0x0000000000007b1d */ /* 0x000fe20000010000 */
[----:B------:R-:W-:Y:S01]  /*17030*/  SGXT.U32 R146, R146, 0x1 ;  /* 0x000000019292781a */ /* 0x000fe20000000000 */
[----:B------:R-:W-:Y:S01]  /*17040*/  IMAD.HI R19, R53, 0x2, RZ ;  /* 0x0000000235137827 */ /* 0x000fe200078e02ff */
[----:B--2---:R-:W-:-:S03]  /*17050*/  PRMT R55, R6, 0x7632, R55 ;  /* 0x0000763206377816 */ /* 0x004fc60000000037 */
[----:B------:R-:W2:Y:S04]  /*17060*/  LDL.LU R158, [R1+0x200] ;  /* 0x00020000019e7983 */ /* 0x000ea80000300800 */
[----:B------:R-:W3:Y:S01]  /*17070*/  LDS.128 R40, [R18] ;  /* 0x0000000012287984 */ /* 0x000ee20000000c00 */
[----:B------:R-:W-:Y:S01]  /*17080*/  BAR.SYNC.DEFER_BLOCKING 0x0 ;  /* 0x0000000000007b1d */ /* 0x000fe20000010000 */
[----:B------:R-:W-:-:S05]  /*17090*/  IMAD R54, R146, R147, RZ ;  /* 0x0000009392367224 */ /* 0x000fca00078e02ff */
[----:B------:R-:W-:Y:S02]  /*170a0*/  LEA R144, R147, R54, 0x1 ;  /* 0x0000003693907211 */ /* 0x000fe400078e08ff */
[----:B------:R-:W-:Y:S01]  /*170b0*/  IADD3.X R19, R19, R145, R48, P0, P2 ;  /* 0x0000009113137210 */ /* 0x000fe200007e4430 */
[----:B------:R-:W2:Y:S02]  /*170c0*/  LDL.LU R157, [R1+0x20c] ;  /* 0x00020c00019d7983 */ /* 0x000ea40000300800 */
[C---:B------:R-:W-:Y:S01]  /*170d0*/  IMAD R146, R147.reuse, 0x2, R144 ;  /* 0x0000000293927824 */ /* 0x040fe200078e0290 */
[C---:B------:R-:W-:Y:S01]  /*170e0*/  LEA R48, P0, R54.reuse, R3, 0x1 ;  /* 0x0000000336307211 */ /* 0x040fe200078008ff */
[----:B------:R-:W1:Y:S01]  /*170f0*/  LDC R145, c[0x0][0x278] ;  /* 0x00009e00ff917b82 */ /* 0x000e620000000800 */
[----:B------:R0:W-:Y:S01]  /*17100*/  STSM.16.M88.4 [R0], R244 ;  /* 0x000000f400007844 */ /* 0x0001e20000000200 */
[----:B------:R-:W-:Y:S01]  /*17110*/  IMAD R2, R147, 0x2, R146 ;  /* 0x0000000293027824 */ /* 0x000fe200078e0292 */
[----:B------:R-:W-:-:S05]  /*17120*/  LEA.HI.X.SX32 R49, R54, R19, 0x1, P0 ;  /* 0x0000001336317211 */ /* 0x000fca00000f0eff */
[----:B------:R-:W-:Y:S01]  /*17130*/  BAR.SYNC.DEFER_BLOCKING 0x0 ;  /* 0x0000000000007b1d */ /* 0x000fe20000010000 */
[----:B------:R-:W-:Y:S01]  /*17140*/  IMAD R54, R147, 0x2, R2 ;  /* 0x0000000293367824 */ /* 0x000fe200078e0202 */
[-C--:B0-----:R-:W-:Y:S02]  /*17150*/  LEA R44, P0, R2, R3.reuse, 0x1 ;  /* 0x00000003022c7211 */ /* 0x081fe400078008ff */
[----:B------:R-:W-:Y:S02]  /*17160*/  LEA R50, P2, R144, R3, 0x1 ;  /* 0x0000000390327211 */ /* 0x000fe400078408ff */
[----:B------:R-:W-:Y:S02]  /*17170*/  LEA.HI.X.SX32 R45, R2, R19, 0x1, P0 ;  /* 0x00000013022d7211 */ /* 0x000fe400000f0eff */
[-C--:B------:R-:W-:Y:S02]  /*17180*/  LEA R46, P0, R54, R3.reuse, 0x1 ;  /* 0x00000003362e7211 */ /* 0x080fe400078008ff */
[----:B------:R-:W-:-:S02]  /*17190*/  LEA R52, P3, R146, R3, 0x1 ;  /* 0x0000000392347211 */ /* 0x000fc400078608ff */
[C---:B------:R-:W-:Y:S02]  /*171a0*/  LEA R0, R147.reuse, R54, 0x1 ;  /* 0x0000003693007211 */ /* 0x040fe400078e08ff */
[-C--:B------:R-:W-:Y:S02]  /*171b0*/  LEA.HI.X.SX32 R51, R144, R19.reuse, 0x1, P2 ;  /* 0x0000001390337211 */ /* 0x080fe400010f0eff */
[-C--:B------:R-:W-:Y:S01]  /*171c0*/  LEA.HI.X.SX32 R47, R54, R19.reuse, 0x1, P0 ;  /* 0x00000013362f7211 */ /* 0x080fe200000f0eff */
[----:B------:R-:W-:Y:S01]  /*171d0*/  IMAD R2, R147, 0x2, R0 ;  /* 0x0000000293027824 */ /* 0x000fe200078e0200 */
[----:B------:R-:W-:Y:S01]  /*171e0*/  LEA.HI.X.SX32 R53, R146, R19, 0x1, P3 ;  /* 0x0000001392357211 */ /* 0x000fe200018f0eff */
[----:B------:R0:W-:Y:S04]  /*171f0*/  STG.E.U16 desc[UR60][R48.64], R4 ;  /* 0x0000000430007986 */ /* 0x0001e8000c10153c */
[----:B------:R0:W-:Y:S02]  /*17200*/  STG.E.U16 desc[UR60][R50.64], R5 ;  /* 0x0000000532007986 */ /* 0x0001e4000c10153c */
[----:B0-----:R-:W-:-:S02]  /*17210*/  PRMT R49, R4, 0x7632, R49 ;  /* 0x0000763204317816 */ /* 0x001fc40000000031 */
[C---:B------:R-:W-:Y:S02]  /*17220*/  LEA R4, P0, R0.reuse, R3, 0x1 ;  /* 0x0000000300047211 */ /* 0x040fe400078008ff */
[----:B------:R-:W-:Y:S02]  /*17230*/  PRMT R51, R5, 0x7632, R51 ;  /* 0x0000763205337816 */ /* 0x000fe40000000033 */
[----:B------:R-:W-:Y:S01]  /*17240*/  LEA.HI.X.SX32 R5, R0, R19, 0x1, P0 ;  /* 0x0000001300057211 */ /* 0x000fe200000f0eff */
[C---:B------:R-:W-:Y:S01]  /*17250*/  IMAD R0, R147.reuse, 0x2, R2 ;  /* 0x0000000293007824 */ /* 0x040fe200078e0202 */
[C---:B------:R-:W-:Y:S01]  /*17260*/  LEA R48, P0, R2.reuse, R3, 0x1 ;  /* 0x0000000302307211 */ /* 0x040fe200078008ff */
[----:B------:R0:W-:Y:S04]  /*17270*/  STG.E.U16 desc[UR60][R52.64], R6 ;  /* 0x0000000634007986 */ /* 0x0001e8000c10153c */
[----:B------:R-:W-:Y:S04]  /*17280*/  STG.E.U16 desc[UR60][R44.64], R7 ;  /* 0x000000072c007986 */ /* 0x000fe8000c10153c */
[----:B------:R1:W-:Y:S04]  /*17290*/  STG.E.U16 desc[UR60][R46.64], R49 ;  /* 0x000000312e007986 */ /* 0x0003e8000c10153c */
[----:B------:R1:W-:Y:S01]  /*172a0*/  STG.E.U16 desc[UR60][R4.64], R51 ;  /* 0x0000003304007986 */ /* 0x0003e2000c10153c */
[----:B0-----:R-:W0:Y:S01]  /*172b0*/  LDC R53, c[0x0][0x278] ;  /* 0x00009e00ff357b82 */ /* 0x001e220000000800 */
[----:B-1----:R-:W-:Y:S01]  /*172c0*/  LEA.HI.X.SX32 R49, R2, R19, 0x1, P0 ;  /* 0x0000001302317211 */ /* 0x002fe200000f0eff */
[----:B------:R-:W-:Y:S01]  /*172d0*/  IMAD R2, R147, 0x2, R0 ;  /* 0x0000000293027824 */ /* 0x000fe200078e0200 */
[----:B------:R-:W-:-:S04]  /*172e0*/  LEA R50, P0, R0, R3, 0x1 ;  /* 0x0000000300327211 */ /* 0x000fc800078008ff */
[----:B------:R-:W-:Y:S02]  /*172f0*/  LEA.HI.X.SX32 R51, R0, R19, 0x1, P0 ;  /* 0x0000001300337211 */ /* 0x000fe400000f0eff */
[----:B------:R-:W-:Y:S02]  /*17300*/  LEA R0, R147, R2, 0x1 ;  /* 0x0000000293007211 */ /* 0x000fe400078e08ff */
[----:B------:R-:W-:-:S03]  /*17310*/  LEA R6, P0, R2, R3, 0x1 ;  /* 0x0000000302067211 */ /* 0x000fc600078008ff */
[----:B------:R-:W-:Y:S01]  /*17320*/  IMAD R52, R147, 0x2, R0 ;  /* 0x0000000293347824 */ /* 0x000fe200078e0200 */
[----:B------:R-:W-:Y:S01]  /*17330*/  PRMT R54, R7, 0x7632, R54 ;  /* 0x0000763207367816 */ /* 0x000fe20000000036 */
[----:B------:R1:W-:Y:S01]  /*17340*/  STG.E.U16 desc[UR60][R48.64], R55 ;  /* 0x0000003730007986 */ /* 0x0003e2000c10153c */
[----:B------:R-:W-:Y:S02]  /*17350*/  LEA.HI.X.SX32 R7, R2, R19, 0x1, P0 ;  /* 0x0000001302077211 */ /* 0x000fe400000f0eff */
[-C--:B------:R-:W-:Y:S01]  /*17360*/  LEA R46, P0, R52, R3.reuse, 0x1 ;  /* 0x00000003342e7211 */ /* 0x080fe200078008ff */
[----:B------:R3:W-:Y:S01]  /*17370*/  STG.E.U16 desc[UR60][R50.64], R54 ;  /* 0x0000003632007986 */ /* 0x0007e2000c10153c */
[----:B------:R-:W-:Y:S02]  /*17380*/  LEA R44, P2, R0, R3, 0x1 ;  /* 0x00000003002c7211 */ /* 0x000fe400078408ff */
[-C--:B------:R-:W-:Y:S01]  /*17390*/  LEA.HI.X.SX32 R47, R52, R19.reuse, 0x1, P0 ;  /* 0x00000013342f7211 */ /* 0x080fe200000f0eff */
[----:B------:R-:W-:Y:S01]  /*173a0*/  IMAD R52, R147, 0x2, R52 ;  /* 0x0000000293347824 */ /* 0x000fe200078e0234 */
[----:B-1----:R-:W1:Y:S01]  /*173b0*/  LDC R49, c[0x0][0x278] ;  /* 0x00009e00ff317b82 */ /* 0x002e620000000800 */
[----:B------:R-:W-:-:S02]  /*173c0*/  LEA.HI.X.SX32 R45, R0, R19, 0x1, P2 ;  /* 0x00000013002d7211 */ /* 0x000fc400010f0eff */
[----:B------:R-:W-:Y:S01]  /*173d0*/  IMAD R0, R147, 0x2, R52 ;  /* 0x0000000293007824 */ /* 0x000fe200078e0234 */
[----:B------:R-:W-:-:S04]  /*173e0*/  LEA R4, P0, R52, R3, 0x1 ;  /* 0x0000000334047211 */ /* 0x000fc800078008ff */
[----:B---3--:R-:W3:Y:S01]  /*173f0*/  LDC R51, c[0x0][0x278] ;  /* 0x00009e00ff337b82 */ /* 0x008ee20000000800 */
[----:B------:R0:W-:Y:S01]  /*17400*/  STG.E.U16 desc[UR60][R6.64], R12 ;  /* 0x0000000c06007986 */ /* 0x0001e2000c10153c */
[----:B------:R-:W-:Y:S02]  /*17410*/  LEA.HI.X.SX32 R5, R52, R19, 0x1, P0 ;  /* 0x0000001334057211 */ /* 0x000fe400000f0eff */
[----:B------:R-:W-:-:S04]  /*17420*/  LEA R2, R147, R0, 0x1 ;  /* 0x0000000093027211 */ /* 0x000fc800078e08ff */
[----:B------:R-:W4:Y:S01]  /*17430*/  LDC R55, c[0x0][0x278] ;  /* 0x00009e00ff377b82 */ /* 0x000f220000000800 */
[----:B------:R0:W-:Y:S02]  /*17440*/  STG.E.U16 desc[UR60][R44.64], R13 ;  /* 0x0000000d2c007986 */ /* 0x0001e4000c10153c */
[C---:B0-----:R-:W-:Y:S02]  /*17450*/  LEA R6, P0, R0.reuse, R3, 0x1 ;  /* 0x0000000300067211 */ /* 0x041fe400078008ff */
[----:B------:R0:W-:Y:S02]  /*17460*/  STG.E.U16 desc[UR60][R46.64], R14 ;  /* 0x0000000e2e007986 */ /* 0x0001e4000c10153c */
[----:B------:R-:W-:Y:S01]  /*17470*/  LEA.HI.X.SX32 R7, R0, R19, 0x1, P0 ;  /* 0x0000001300077211 */ /* 0x000fe200000f0eff */
[----:B------:R-:W-:Y:S02]  /*17480*/  IMAD R0, R53, 0x2, R2 ;  /* 0x0000000235007824 */ /* 0x000fe400078e0202 */
[----:B------:R-:W4:Y:S01]  /*17490*/  LDC R53, c[0x0][0x278] ;  /* 0x00009e00ff357b82 */ /* 0x000f220000000800 */
[----:B------:R-:W-:-:S02]  /*174a0*/  PRMT R45, R12, 0x7632, R45 ;  /* 0x000076320c2d7816 */ /* 0x000fc4000000002d */
[C---:B------:R-:W-:Y:S01]  /*174b0*/  LEA R12, P0, R2.reuse, R3, 0x1 ;  /* 0x00000003020c7211 */ /* 0x040fe200078008ff */
[----:B------:R1:W-:Y:S01]  /*174c0*/  STG.E.U16 desc[UR60][R4.64], R15 ;  /* 0x0000000f04007986 */ /* 0x0003e2000c10153c */
[----:B0-----:R-:W-:Y:S02]  /*174d0*/  PRMT R47, R13, 0x7632, R47 ;  /* 0x000076320d2f7816 */ /* 0x001fe4000000002f */
[----:B------:R-:W-:Y:S01]  /*174e0*/  LEA.HI.X.SX32 R13, R2, R19, 0x1, P0 ;  /* 0x00000013020d7211 */ /* 0x000fe200000f0eff */
[----:B-1----:R-:W-:Y:S01]  /*174f0*/  IMAD R2, R49, 0x2, R0 ;  /* 0x0000000231027824 */ /* 0x002fe200078e0200 */
[----:B------:R-:W-:Y:S01]  /*17500*/  PRMT R50, R15, 0x7632, R50 ;  /* 0x000076320f327816 */ /* 0x000fe20000000032 */
[----:B------:R0:W-:Y:S01]  /*17510*/  STG.E.U16 desc[UR60][R6.64], R45 ;  /* 0x0000002d06007986 */ /* 0x0001e2000c10153c */
[----:B------:R-:W-:Y:S01]  /*17520*/  LEA R44, P0, R0, R3, 0x1 ;  /* 0x00000003002c7211 */ /* 0x000fe200078008ff */
[----:B------:R-:W1:Y:S01]  /*17530*/  LDC R49, c[0x0][0x278] ;  /* 0x00009e00ff317b82 */ /* 0x000e620000000800 */
[----:B------:R-:W-:-:S07]  /*17540*/  PRMT R48, R14, 0x7632, R48 ;  /* 0x000076320e307816 */ /* 0x000fce0000000030 */
[----:B------:R-:W1:Y:S01]  /*17550*/  LDC R15, c[0x0][0x278] ;  /* 0x00009e00ff0f7b82 */ /* 0x000e620000000800 */
[----:B0-----:R-:W-:Y:S01]  /*17560*/  LEA.HI.X.SX32 R45, R0, R19, 0x1, P0 ;  /* 0x00000013002d7211 */ /* 0x001fe200000f0eff */
[----:B---3--:R-:W-:Y:S01]  /*17570*/  IMAD R0, R51, 0x2, R2 ;  /* 0x0000000233007824 */ /* 0x008fe200078e0202 */
[C---:B------:R-:W-:Y:S01]  /*17580*/  LEA R46, P0, R2.reuse, R3, 0x1 ;  /* 0x00000003022e7211 */ /* 0x040fe200078008ff */
[----:B------:R0:W-:Y:S04]  /*17590*/  STG.E.U16 desc[UR60][R12.64], R47 ;  /* 0x0000002f0c007986 */ /* 0x0001e8000c10153c */
[----:B------:R-:W3:Y:S01]  /*175a0*/  LDC R51, c[0x0][0x278] ;  /* 0x00009e00ff337b82 */ /* 0x000ee20000000800 */
[----:B------:R4:W-:Y:S01]  /*175b0*/  STG.E.U16 desc[UR60][R44.64], R48 ;  /* 0x000000302c007986 */ /* 0x0009e2000c10153c */
[----:B0-----:R-:W-:-:S02]  /*175c0*/  LEA.HI.X.SX32 R47, R2, R19, 0x1, P0 ;  /* 0x00000013022f7211 */ /* 0x001fc400000f0eff */
[----:B----4-:R-:W-:-:S04]  /*175d0*/  LEA R2, R55, R0, 0x1 ;  /* 0x0000000037027211 */ /* 0x010fc800078e08ff */
[----:B------:R-:W0:Y:S01]  /*175e0*/  LDC R45, c[0x0][0x278] ;  /* 0x00009e00ff2d7b82 */ /* 0x000e220000000800 */
[-C--:B------:R-:W-:Y:S01]  /*175f0*/  LEA R4, P0, R0, R3.reuse, 0x1 ;  /* 0x0000000300047211 */ /* 0x080fe200078008ff */
[----:B------:R-:W-:Y:S01]  /*17600*/  IMAD R14, R145, 0x2, R2 ;  /* 0x00000002910e7824 */ /* 0x000fe200078e0202 */
[----:B------:R-:W-:Y:S01]  /*17610*/  LEA R6, P2, R2, R3, 0x1 ;  /* 0x0000000302067211 */ /* 0x000fe200078408ff */
[----:B------:R4:W-:Y:S01]  /*17620*/  STG.E.U16 desc[UR60][R46.64], R50 ;  /* 0x000000322e007986 */ /* 0x0009e2000c10153c */
[----:B------:R-:W-:Y:S01]  /*17630*/  LEA.HI.X.SX32 R5, R0, R19, 0x1, P0 ;  /* 0x0000001300057211 */ /* 0x000fe200000f0eff */
[----:B------:R-:W-:Y:S01]  /*17640*/  IMAD R0, R53, 0x2, R14 ;  /* 0x0000000235007824 */ /* 0x000fe200078e020e */
[----:B------:R-:W-:Y:S01]  /*17650*/  LEA R12, P0, R14, R3, 0x1 ;  /* 0x000000030e0c7211 */ /* 0x000fe200078008ff */
[----:B------:R-:W3:Y:S01]  /*17660*/  LDC R53, c[0x0][0x278] ;  /* 0x00009e00ff357b82 */ /* 0x000ee20000000800 */
[-C--:B------:R-:W-:Y:S01]  /*17670*/  LEA.HI.X.SX32 R7, R2, R19.reuse, 0x1, P2 ;  /* 0x0000001302077211 */ /* 0x080fe200010f0eff */
[----:B-1----:R-:W-:Y:S01]  /*17680*/  IMAD R2, R15, 0x2, R0 ;  /* 0x000000020f027824 */ /* 0x002fe200078e0200 */
[----:B------:R-:W-:-:S05]  /*17690*/  LEA.HI.X.SX32 R13, R14, R19, 0x1, P0 ;  /* 0x000000130e0d7211 */ /* 0x000fca00000f0eff */
[----:B----4-:R-:W1:Y:S01]  /*176a0*/  LDC R47, c[0x0][0x278] ;  /* 0x00009e00ff2f7b82 */ /* 0x010e620000000800 */
[C---:B------:R-:W-:Y:S01]  /*176b0*/  LEA R14, P0, R0.reuse, R3, 0x1 ;  /* 0x00000003000e7211 */ /* 0x040fe200078008ff */
[----:B------:R4:W-:Y:S03]  /*176c0*/  STG.E.U16 desc[UR60][R4.64], R120 ;  /* 0x0000007804007986 */ /* 0x0009e6000c10153c */
[----:B------:R-:W-:Y:S02]  /*176d0*/  LEA.HI.X.SX32 R15, R0, R19, 0x1, P0 ;  /* 0x00000013000f7211 */ /* 0x000fe400000f0eff */
[----:B------:R-:W-:Y:S01]  /*176e0*/  LEA R0, R49, R2, 0x1 ;  /* 0x0000000231007211 */ /* 0x000fe200078e08ff */
[----:B------:R-:W1:Y:S01]  /*176f0*/  LDC R55, c[0x0][0x278] ;  /* 0x00009e00ff377b82 */ /* 0x000e620000000800 */
[----:B------:R0:W-:Y:S01]  /*17700*/  STG.E.U16 desc[UR60][R6.64], R121 ;  /* 0x0000007906007986 */ /* 0x0001e2000c10153c */
[----:B----4-:R-:W-:-:S06]  /*17710*/  LEA R4, P0, R2, R3, 0x1 ;  /* 0x0000000302047211 */ /* 0x010fcc00078008ff */
[----:B------:R-:W4:Y:S01]  /*17720*/  LDC R49, c[0x0][0x278] ;  /* 0x00009e00ff317b82 */ /* 0x000f220000000800 */
[----:B------:R-:W-:Y:S01]  /*17730*/  LEA.HI.X.SX32 R5, R2, R19, 0x1, P0 ;  /* 0x0000001302057211 */ /* 0x000fe200000f0eff */
[----:B0-----:R-:W-:Y:S01]  /*17740*/  IMAD R2, R45, 0x2, R0 ;  /* 0x000000022d027824 */ /* 0x001fe200078e0200 */
[C---:B------:R-:W-:Y:S01]  /*17750*/  LEA R6, P0, R0.reuse, R3, 0x1 ;  /* 0x0000000300067211 */ /* 0x040fe200078008ff */
[----:B------:R0:W-:Y:S03]  /*17760*/  STG.E.U16 desc[UR60][R12.64], R122 ;  /* 0x0000007a0c007986 */ /* 0x0001e6000c10153c */
[----:B------:R-:W-:Y:S01]  /*17770*/  LEA.HI.X.SX32 R7, R0, R19, 0x1, P0 ;  /* 0x0000001300077211 */ /* 0x000fe200000f0eff */
[----:B---3--:R-:W-:Y:S01]  /*17780*/  IMAD R0, R51, 0x2, R2 ;  /* 0x0000000233007824 */ /* 0x008fe200078e0202 */
[----:B------:R-:W-:Y:S01]  /*17790*/  STG.E.U16 desc[UR60][R14.64], R123 ;  /* 0x0000007b0e007986 */ /* 0x000fe2000c10153c */
[----:B------:R-:W3:Y:S01]  /*177a0*/  LDC R51, c[0x0][0x278] ;  /* 0x00009e00ff337b82 */ /* 0x000ee20000000800 */
[----:B0-----:R-:W-:-:S02]  /*177b0*/  PRMT R13, R120, 0x7632, R13 ;  /* 0x00007632780d7816 */ /* 0x001fc4000000000d */
[----:B------:R-:W-:-:S03]  /*177c0*/  LEA R12, P0, R2, R3, 0x1 ;  /* 0x00000003020c7211 */ /* 0x000fc600078008ff */
[----:B------:R0:W-:Y:S01]  /*177d0*/  STG.E.U16 desc[UR60][R4.64], R13 ;  /* 0x0000000d04007986 */ /* 0x0001e2000c10153c */
[----:B------:R-:W-:Y:S02]  /*177e0*/  PRMT R48, R121, 0x7632, R48 ;  /* 0x0000763279307816 */ /* 0x000fe40000000030 */
[----:B0-----:R-:W-:Y:S01]  /*177f0*/  LEA.HI.X.SX32 R13, R2, R19, 0x1, P0 ;  /* 0x00000013020d7211 */ /* 0x001fe200000f0eff */
[----:B-1----:R-:W-:Y:S01]  /*17800*/  IMAD R2, R47, 0x2, R0 ;  /* 0x000000022f027824 */ /* 0x002fe200078e0200 */
[C---:B------:R-:W-:Y:S01]  /*17810*/  LEA R44, P0, R0.reuse, R3, 0x1 ;  /* 0x00000003002c7211 */ /* 0x040fe200078008ff */
[----:B------:R-:W0:Y:S03]  /*17820*/  LDC R47, c[0x0][0x278] ;  /* 0x00009e00ff2f7b82 */ /* 0x000e260000000800 */
[----:B------:R-:W-:Y:S02]  /*17830*/  LEA.HI.X.SX32 R45, R0, R19, 0x1, P0 ;  /* 0x00000013002d7211 */ /* 0x000fe400000f0eff */
[----:B------:R-:W-:-:S02]  /*17840*/  LEA R0, R53, R2, 0x1 ;  /* 0x0000000235007211 */ /* 0x000fc400078e08ff */
[----:B------:R-:W-:Y:S01]  /*17850*/  LEA R4, P0, R2, R3, 0x1 ;  /* 0x0000000302047211 */ /* 0x000fe200078008ff */
[----:B------:R1:W-:Y:S01]  /*17860*/  STG.E.U16 desc[UR60][R6.64], R48 ;  /* 0x0000003006007986 */ /* 0x0003e2000c10153c */
[----:B------:R-:W-:Y:S01]  /*17870*/  PRMT R50, R122, 0x7632, R50 ;  /* 0x000076327a327816 */ /* 0x000fe20000000032 */
[----:B----4-:R-:W-:Y:S01]  /*17880*/  IMAD R46, R49, 0x2, R0 ;  /* 0x00000002312e7824 */ /* 0x010fe200078e0200 */
[----:B------:R-:W-:Y:S01]  /*17890*/  PRMT R52, R123, 0x7632, R52 ;  /* 0x000076327b347816 */ /* 0x000fe20000000034 */
[----:B------:R-:W4:Y:S01]  /*178a0*/  LDC R49, c[0x0][0x278] ;  /* 0x00009e00ff317b82 */ /* 0x000f220000000800 */
[----:B------:R-:W-:Y:S01]  /*178b0*/  LEA.HI.X.SX32 R5, R2, R19, 0x1, P0 ;  /* 0x0000001302057211 */ /* 0x000fe200000f0eff */
[----:B------:R3:W-:Y:S01]  /*178c0*/  STG.E.U16 desc[UR60][R12.64], R50 ;  /* 0x000000320c007986 */ /* 0x0007e2000c10153c */
[-C--:B------:R-:W-:Y:S02]  /*178d0*/  LEA R14, P2, R0, R3.reuse, 0x1 ;  /* 0x00000003000e7211 */ /* 0x080fe400078408ff */
[----:B-1----:R-:W-:-:S03]  /*178e0*/  LEA R6, P0, R46, R3, 0x1 ;  /* 0x000000032e067211 */ /* 0x002fc600078008ff */
[----:B------:R-:W1:Y:S01]  /*178f0*/  LDC R53, c[0x0][0x278] ;  /* 0x00009e00ff357b82 */ /* 0x000e620000000800 */
[----:B------:R2:W-:Y:S01]  /*17900*/  STG.E.U16 desc[UR60][R44.64], R52 ;  /* 0x000000342c007986 */ /* 0x0005e2000c10153c */
[-C--:B------:R-:W-:Y:S01]  /*17910*/  LEA.HI.X.SX32 R7, R46, R19.reuse, 0x1, P0 ;  /* 0x000000132e077211 */ /* 0x080fe200000f0eff */
[----:B------:R-:W-:Y:S01]  /*17920*/  IMAD R46, R55, 0x2, R46 ;  /* 0x00000002372e7824 */ /* 0x000fe200078e022e */
[----:B------:R-:W-:-:S03]  /*17930*/  LEA.HI.X.SX32 R15, R0, R19, 0x1, P2 ;  /* 0x00000013000f7211 */ /* 0x000fc600010f0eff */
[----:B0-----:R-:W-:Y:S01]  /*17940*/  IMAD R0, R47, 0x2, R46 ;  /* 0x000000022f007824 */ /* 0x001fe200078e022e */
[C---:B---3--:R-:W-:Y:S01]  /*17950*/  LEA R12, P0, R46.reuse, R3, 0x1 ;  /* 0x000000032e0c7211 */ /* 0x048fe200078008ff */
[----:B------:R-:W0:Y:S08]  /*17960*/  LDC R47, c[0x0][0x278] ;  /* 0x00009e00ff2f7b82 */ /* 0x000e300000000800 */
[----:B--2---:R-:W2:Y:S01]  /*17970*/  LDC R45, c[0x0][0x278] ;  /* 0x00009e00ff2d7b82 */ /* 0x004ea20000000800 */
[----:B------:R3:W-:Y:S01]  /*17980*/  STG.E.U16 desc[UR60][R4.64], R116 ;  /* 0x0000007404007986 */ /* 0x0007e2000c10153c */
[----:B------:R-:W-:-:S02]  /*17990*/  LEA.HI.X.SX32 R13, R46, R19, 0x1, P0 ;  /* 0x000000132e0d7211 */ /* 0x000fc400000f0eff */
[----:B------:R-:W-:Y:S01]  /*179a0*/  LEA R2, R51, R0, 0x1 ;  /* 0x0000000033027211 */ /* 0x000fe200078e08ff */
[----:B------:R1:W-:Y:S03]  /*179b0*/  STG.E.U16 desc[UR60][R14.64], R117 ;  /* 0x000000750e007986 */ /* 0x0003e6000c10153c */
[----:B------:R-:W0:Y:S01]  /*179c0*/  LDC R51, c[0x0][0x278] ;  /* 0x00009e00ff337b82 */ /* 0x000e220000000800 */
[----:B------:R1:W-:Y:S01]  /*179d0*/  STG.E.U16 desc[UR60][R6.64], R118 ;  /* 0x0000007606007986 */ /* 0x0003e2000c10153c */
[----:B---3--:R-:W-:-:S04]  /*179e0*/  LEA R4, P0, R0, R3, 0x1 ;  /* 0x0000000300047211 */ /* 0x008fc800078008ff */
[----:B------:R-:W-:Y:S01]  /*179f0*/  LEA.HI.X.SX32 R5, R0, R19, 0x1, P0 ;  /* 0x0000001300057211 */ /* 0x000fe200000f0eff */
[----:B----4-:R-:W-:Y:S01]  /*17a00*/  IMAD R0, R49, 0x2, R2 ;  /* 0x0000000231007824 */ /* 0x010fe200078e0202 */
[----:B-1----:R-:W-:Y:S01]  /*17a10*/  PRMT R15, R116, 0x7632, R15 ;  /* 0x00007632740f7816 */ /* 0x002fe2000000000f */
[----:B------:R-:W1:Y:S01]  /*17a20*/  LDC R49, c[0x0][0x278] ;  /* 0x00009e00ff317b82 */ /* 0x000e620000000800 */
[C---:B------:R-:W-:Y:S01]  /*17a30*/  LEA R6, P0, R2.reuse, R3, 0x1 ;  /* 0x0000000302067211 */ /* 0x040fe200078008ff */
[----:B------:R-:W-:Y:S03]  /*17a40*/  STG.E.U16 desc[UR60][R12.64], R119 ;  /* 0x000000770c007986 */ /* 0x000fe6000c10153c */
[----:B------:R-:W-:Y:S01]  /*17a50*/  LEA.HI.X.SX32 R7, R2, R19, 0x1, P0 ;  /* 0x0000001302077211 */ /* 0x000fe200000f0eff */
[----:B------:R-:W-:Y:S01]  /*17a60*/  IMAD R2, R53, 0x2, R0 ;  /* 0x0000000235027824 */ /* 0x000fe200078e0200 */
[----:B------:R-:W-:Y:S01]  /*17a70*/  LEA R14, P0, R0, R3, 0x1 ;  /* 0x00000003000e7211 */ /* 0x000fe200078008ff */
[----:B------:R3:W-:Y:S01]  /*17a80*/  STG.E.U16 desc[UR60][R4.64], R15 ;  /* 0x0000000f04007986 */ /* 0x0007e2000c10153c */
[----:B------:R-:W4:Y:S01]  /*17a90*/  LDC R53, c[0x0][0x278] ;  /* 0x00009e00ff357b82 */ /* 0x000f220000000800 */
[----:B------:R-:W-:-:S02]  /*17aa0*/  PRMT R48, R117, 0x7632, R48 ;  /* 0x0000763275307816 */ /* 0x000fc40000000030 */
[----:B---3--:R-:W-:Y:S01]  /*17ab0*/  LEA.HI.X.SX32 R15, R0, R19, 0x1, P0 ;  /* 0x00000013000f7211 */ /* 0x008fe200000f0eff */
[----:B--2---:R-:W-:Y:S01]  /*17ac0*/  IMAD R0, R45, 0x2, R2 ;  /* 0x000000022d007824 */ /* 0x004fe200078e0202 */
[----:B------:R-:W-:-:S04]  /*17ad0*/  LEA R44, P0, R2, R3, 0x1 ;  /* 0x00000003022c7211 */ /* 0x000fc800078008ff */
[----:B------:R-:W-:Y:S02]  /*17ae0*/  LEA.HI.X.SX32 R45, R2, R19, 0x1, P0 ;  /* 0x00000013022d7211 */ /* 0x000fe400000f0eff */
[----:B0-----:R-:W-:Y:S02]  /*17af0*/  LEA R2, R47, R0, 0x1 ;  /* 0x000000002f027211 */ /* 0x001fe400078e08ff */
[C---:B------:R-:W-:Y:S01]  /*17b00*/  LEA R4, P0, R0.reuse, R3, 0x1 ;  /* 0x0000000300047211 */ /* 0x040fe200078008ff */
[----:B------:R-:W0:Y:S02]  /*17b10*/  LDC R47, c[0x0][0x278] ;  /* 0x00009e00ff2f7b82 */ /* 0x000e240000000800 */
[----:B------:R-:W-:Y:S01]  /*17b20*/  IMAD R46, R51, 0x2, R2 ;  /* 0x00000002332e7824 */ /* 0x000fe200078e0202 */
[----:B------:R2:W-:Y:S01]  /*17b30*/  STG.E.U16 desc[UR60][R6.64], R48 ;  /* 0x0000003006007986 */ /* 0x0005e2000c10153c */
[----:B------:R-:W-:-:S04]  /*17b40*/  LEA.HI.X.SX32 R5, R0, R19, 0x1, P0 ;  /* 0x0000001300057211 */ /* 0x000fc800000f0eff */
[----:B------:R-:W3:Y:S01]  /*17b50*/  LDC R51, c[0x0][0x278] ;  /* 0x00009e00ff337b82 */ /* 0x000ee20000000800 */
[----:B------:R-:W-:Y:S02]  /*17b60*/  PRMT R50, R118, 0x7632, R50 ;  /* 0x0000763276327816 */ /* 0x000fe40000000032 */
[C---:B--2---:R-:W-:Y:S02]  /*17b70*/  LEA R6, P0, R46.reuse, R3, 0x1 ;  /* 0x000000032e067211 */ /* 0x044fe400078008ff */
[----:B------:R-:W-:Y:S02]  /*17b80*/  PRMT R52, R119, 0x7632, R52 ;  /* 0x0000763277347816 */ /* 0x000fe40000000034 */
[----:B------:R-:W-:Y:S01]  /*17b90*/  LEA.HI.X.SX32 R7, R46, R19, 0x1, P0 ;  /* 0x000000132e077211 */ /* 0x000fe200000f0eff */
[----:B-1----:R-:W-:Y:S02]  /*17ba0*/  IMAD R46, R49, 0x2, R46 ;  /* 0x00000002312e7824 */ /* 0x002fe400078e022e */
[----:B------:R-:W1:Y:S01]  /*17bb0*/  LDC R49, c[0x0][0x278] ;  /* 0x00009e00ff317b82 */ /* 0x000e620000000800 */
[----:B------:R2:W-:Y:S04]  /*17bc0*/  STG.E.U16 desc[UR60][R14.64], R50 ;  /* 0x000000320e007986 */ /* 0x0005e8000c10153c */
[----:B------:R2:W-:Y:S01]  /*17bd0*/  STG.E.U16 desc[UR60][R44.64], R52 ;  /* 0x000000342c007986 */ /* 0x0005e2000c10153c */
[----:B------:R-:W-:Y:S01]  /*17be0*/  LEA R12, P2, R2, R3, 0x1 ;  /* 0x00000003020c7211 */ /* 0x000fe200078408ff */
[----:B----4-:R-:W-:-:S02]  /*17bf0*/  IMAD R0, R53, 0x2, R46 ;  /* 0x0000000235007824 */ /* 0x010fc400078e022e */
[----:B------:R-:W4:Y:S01]  /*17c00*/  LDC R53, c[0x0][0x278] ;  /* 0x00009e00ff357b82 */ /* 0x000f220000000800 */
[----:B------:R-:W-:Y:S02]  /*17c10*/  LEA.HI.X.SX32 R13, R2, R19, 0x1, P2 ;  /* 0x00000013020d7211 */ /* 0x000fe400010f0eff */
[----:B--2---:R-:W-:-:S05]  /*17c20*/  LEA R14, P0, R46, R3, 0x1 ;  /* 0x000000032e0e7211 */ /* 0x004fca00078008ff */
[----:B------:R-:W2:Y:S01]  /*17c30*/  LDC R45, c[0x0][0x278] ;  /* 0x00009e00ff2d7b82 */ /* 0x000ea20000000800 */
[----:B------:R3:W-:Y:S01]  /*17c40*/  STG.E.U16 desc[UR60][R4.64], R112 ;  /* 0x0000007004007986 */ /* 0x0007e2000c10153c */
[----:B------:R-:W-:Y:S02]  /*17c50*/  LEA.HI.X.SX32 R15, R46, R19, 0x1, P0 ;  /* 0x000000132e0f7211 */ /* 0x000fe400000f0eff */
[----:B0-----:R-:W-:Y:S01]  /*17c60*/  LEA R2, R47, R0, 0x1 ;  /* 0x000000002f027211 */ /* 0x001fe200078e08ff */
[----:B------:R0:W-:Y:S03]  /*17c70*/  STG.E.U16 desc[UR60][R12.64], R113 ;  /* 0x000000710c007986 */ /* 0x0001e6000c10153c */
[----:B------:R-:W4:Y:S01]  /*17c80*/  LDC R47, c[0x0][0x278] ;  /* 0x00009e00ff2f7b82 */ /* 0x000f220000000800 */
[----:B------:R0:W-:Y:S01]  /*17c90*/  STG.E.U16 desc[UR60][R6.64], R114 ;  /* 0x0000007206007986 */ /* 0x0001e2000c10153c */
[----:B---3--:R-:W-:-:S04]  /*17ca0*/  LEA R4, P0, R0, R3, 0x1 ;  /* 0x0000000300047211 */ /* 0x008fc800078008ff */
[----:B------:R-:W-:Y:S01]  /*17cb0*/  LEA.HI.X.SX32 R5, R0, R19, 0x1, P0 ;  /* 0x0000001300057211 */ /* 0x000fe200000f0eff */
[----:B------:R-:W-:Y:S01]  /*17cc0*/  IMAD R0, R51, 0x2, R2 ;  /* 0x0000000233007824 */ /* 0x000fe200078e0202 */
[----:B0-----:R-:W-:Y:S01]  /*17cd0*/  PRMT R13, R112, 0x7632, R13 ;  /* 0x00007632700d7816 */ /* 0x001fe2000000000d */
[----:B------:R-:W0:Y:S01]  /*17ce0*/  LDC R51, c[0x0][0x278] ;  /* 0x00009e00ff337b82 */ /* 0x000e220000000800 */
[C---:B------:R-:W-:Y:S01]  /*17cf0*/  LEA R6, P0, R2.reuse, R3, 0x1 ;  /* 0x0000000302067211 */ /* 0x040fe200078008ff */
[----:B------:R-:W-:Y:S03]  /*17d00*/  STG.E.U16 desc[UR60][R14.64], R115 ;  /* 0x000000730e007986 */ /* 0x000fe6000c10153c */
[----:B------:R-:W-:Y:S01]  /*17d10*/  LEA.HI.X.SX32 R7, R2, R19, 0x1, P0 ;  /* 0x0000001302077211 */ /* 0x000fe200000f0eff */
[----:B-1----:R-:W-:Y:S01]  /*17d20*/  IMAD R2, R49, 0x2, R0 ;  /* 0x0000000231027824 */ /* 0x002fe200078e0200 */
[----:B------:R-:W-:Y:S01]  /*17d30*/  LEA R12, P0, R0, R3, 0x1 ;  /* 0x00000003000c7211 */ /* 0x000fe200078008ff */
[----:B------:R1:W-:Y:S01]  /*17d40*/  STG.E.U16 desc[UR60][R4.64], R13 ;  /* 0x0000000d04007986 */ /* 0x0003e2000c10153c */
[----:B------:R-:W3:Y:S01]  /*17d50*/  LDC R49, c[0x0][0x278] ;  /* 0x00009e00ff317b82 */ /* 0x000ee20000000800 */
[----:B------:R-:W-:-:S02]  /*17d60*/  PRMT R48, R113, 0x7632, R48 ;  /* 0x0000763271307816 */ /* 0x000fc40000000030 */
[----:B-1----:R-:W-:Y:S01]  /*17d70*/  LEA.HI.X.SX32 R13, R0, R19, 0x1, P0 ;  /* 0x00000013000d7211 */ /* 0x002fe200000f0eff */
[----:B--2---:R-:W-:Y:S01]  /*17d80*/  IMAD R0, R45, 0x2, R2 ;  /* 0x000000022d007824 */ /* 0x004fe200078e0202 */
[----:B------:R-:W-:-:S04]  /*17d90*/  LEA R44, P0, R2, R3, 0x1 ;  /* 0x00000003022c7211 */ /* 0x000fc800078008ff */
[----:B------:R-:W-:Y:S02]  /*17da0*/  LEA.HI.X.SX32 R45, R2, R19, 0x1, P0 ;  /* 0x00000013022d7211 */ /* 0x000fe400000f0eff */
[----:B----4-:R-:W-:Y:S02]  /*17db0*/  LEA R2, R53, R0, 0x1 ;  /* 0x0000000035027211 */ /* 0x010fe400078e08ff */
[C---:B------:R-:W-:Y:S01]  /*17dc0*/  LEA R4, P0, R0.reuse, R3, 0x1 ;  /* 0x0000000300047211 */ /* 0x040fe200078008ff */
[----:B------:R-:W1:Y:S02]  /*17dd0*/  LDC R53, c[0x0][0x278] ;  /* 0x00009e00ff357b82 */ /* 0x000e640000000800 */
[----:B------:R-:W-:Y:S01]  /*17de0*/  IMAD R46, R47, 0x2, R2 ;  /* 0x000000022f2e7824 */ /* 0x000fe200078e0202 */
[----:B------:R2:W-:Y:S01]  /*17df0*/  STG.E.U16 desc[UR60][R6.64], R48 ;  /* 0x0000003006007986 */ /* 0x0005e2000c10153c */
[----:B------:R-:W-:-:S04]  /*17e00*/  LEA.HI.X.SX32 R5, R0, R19, 0x1, P0 ;  /* 0x0000001300057211 */ /* 0x000fc800000f0eff */
[----:B------:R-:W4:Y:S01]  /*17e10*/  LDC R47, c[0x0][0x278] ;  /* 0x00009e00ff2f7b82 */ /* 0x000f220000000800 */
[----:B------:R-:W-:Y:S02]  /*17e20*/  PRMT R50, R114, 0x7632, R50 ;  /* 0x0000763272327816 */ /* 0x000fe40000000032 */
[C---:B--2---:R-:W-:Y:S02]  /*17e30*/  LEA R6, P0, R46.reuse, R3, 0x1 ;  /* 0x000000032e067211 */ /* 0x044fe400078008ff */
[----:B------:R-:W-:Y:S02]  /*17e40*/  PRMT R52, R115, 0x7632, R52 ;  /* 0x0000763273347816 */ /* 0x000fe40000000034 */
[----:B------:R-:W-:Y:S01]  /*17e50*/  LEA.HI.X.SX32 R7, R46, R19, 0x1, P0 ;  /* 0x000000132e077211 */ /* 0x000fe200000f0eff */
[----:B0-----:R-:W-:Y:S02]  /*17e60*/  IMAD R46, R51, 0x2, R46 ;  /* 0x00000002332e7824 */ /* 0x001fe400078e022e */
[----:B------:R-:W0:Y:S01]  /*17e70*/  LDC R51, c[0x0][0x278] ;  /* 0x00009e00ff337b82 */ /* 0x000e220000000800 */
[----:B------:R2:W-:Y:S04]  /*17e80*/  STG.E.U16 desc[UR60][R12.64], R50 ;  /* 0x000000320c007986 */ /* 0x0005e8000c10153c */
[----:B------:R2:W-:Y:S01]  /*17e90*/  STG.E.U16 desc[UR60][R44.64], R52 ;  /* 0x000000342c007986 */ /* 0x0005e2000c10153c */
[----:B------:R-:W-:Y:S01]  /*17ea0*/  LEA R14, P2, R2, R3, 0x1 ;  /* 0x00000003020e7211 */ /* 0x000fe200078408ff */
[----:B---3--:R-:W-:-:S02]  /*17eb0*/  IMAD R0, R49, 0x2, R46 ;  /* 0x0000000231007824 */ /* 0x008fc400078e022e */
[----:B------:R-:W3:Y:S01]  /*17ec0*/  LDC R49, c[0x0][0x278] ;  /* 0x00009e00ff317b82 */ /* 0x000ee20000000800 */
[----:B------:R-:W-:Y:S02]  /*17ed0*/  LEA.HI.X.SX32 R15, R2, R19, 0x1, P2 ;  /* 0x00000013020f7211 */ /* 0x000fe400010f0eff */
[----:B--2---:R-:W-:-:S05]  /*17ee0*/  LEA R12, P0, R46, R3, 0x1 ;  /* 0x000000032e0c7211 */ /* 0x004fca00078008ff */
[----:B------:R-:W2:Y:S01]  /*17ef0*/  LDC R45, c[0x0][0x278] ;  /* 0x00009e00ff2d7b82 */ /* 0x000ea20000000800 */
[----:B------:R4:W-:Y:S01]  /*17f00*/  STG.E.U16 desc[UR60][R4.64], R108 ;  /* 0x0000006c04007986 */ /* 0x0009e2000c10153c */
[----:B------:R-:W-:Y:S02]  /*17f10*/  LEA.HI.X.SX32 R13, R46, R19, 0x1, P0 ;  /* 0x000000132e0d7211 */ /* 0x000fe400000f0eff */
[----:B-1----:R-:W-:Y:S01]  /*17f20*/  LEA R2, R53, R0, 0x1 ;  /* 0x0000000035027211 */ /* 0x002fe200078e08ff */
[----:B------:R1:W-:Y:S03]  /*17f30*/  STG.E.U16 desc[UR60][R14.64], R109 ;  /* 0x0000006d0e007986 */ /* 0x0003e6000c10153c */
[----:B------:R-:W3:Y:S01]  /*17f40*/  LDC R53, c[0x0][0x278] ;  /* 0x00009e00ff357b82 */ /* 0x000ee20000000800 */
[----:B------:R1:W-:Y:S01]  /*17f50*/  STG.E.U16 desc[UR60][R6.64], R110 ;  /* 0x0000006e06007986 */ /* 0x0003e2000c10153c */
[----:B----4-:R-:W-:-:S04]  /*17f60*/  LEA R4, P0, R0, R3, 0x1 ;  /* 0x0000000300047211 */ /* 0x010fc800078008ff */
[----:B------:R-:W-:Y:S01]  /*17f70*/  LEA.HI.X.SX32 R5, R0, R19, 0x1, P0 ;  /* 0x0000001300057211 */ /* 0x000fe200000f0eff */
[----:B------:R-:W-:Y:S01]  /*17f80*/  IMAD R0, R47, 0x2, R2 ;  /* 0x000000022f007824 */ /* 0x000fe200078e0202 */
[----:B-1----:R-:W-:Y:S01]  /*17f90*/  PRMT R15, R108, 0x7632, R15 ;  /* 0x000076326c0f7816 */ /* 0x002fe2000000000f */
[----:B------:R-:W1:Y:S01]  /*17fa0*/  LDC R47, c[0x0][0x278] ;  /* 0x00009e00ff2f7b82 */ /* 0x000e620000000800 */
[C---:B------:R-:W-:Y:S01]  /*17fb0*/  LEA R6, P0, R2.reuse, R3, 0x1 ;  /* 0x0000000302067211 */ /* 0x040fe200078008ff */
[----:B------:R-:W-:Y:S03]  /*17fc0*/  STG.E.U16 desc[UR60][R12.64], R111 ;  /* 0x0000006f0c007986 */ /* 0x000fe6000c10153c */
[----:B------:R-:W-:Y:S01]  /*17fd0*/  LEA.HI.X.SX32 R7, R2, R19, 0x1, P0 ;  /* 0x0000001302077211 */ /* 0x000fe200000f0eff */
[----:B0-----:R-:W-:Y:S01]  /*17fe0*/  IMAD R2, R51, 0x2, R0 ;  /* 0x0000000233027824 */ /* 0x001fe200078e0200 */
[----:B------:R-:W-:Y:S01]  /*17ff0*/  LEA R14, P0, R0, R3, 0x1 ;  /* 0x00000003000e7211 */ /* 0x000fe200078008ff */
[----:B------:R0:W-:Y:S01]  /*18000*/  STG.E.U16 desc[UR60][R4.64], R15 ;  /* 0x0000000f04007986 */ /* 0x0001e2000c10153c */
[----:B------:R-:W4:Y:S01]  /*18010*/  LDC R51, c[0x0][0x278] ;  /* 0x00009e00ff337b82 */ /* 0x000f220000000800 */
[----:B------:R-:W-:-:S02]  /*18020*/  PRMT R48, R109, 0x7632, R48 ;  /* 0x000076326d307816 */ /* 0x000fc40000000030 */
[----:B0-----:R-:W-:Y:S01]  /*18030*/  LEA.HI.X.SX32 R15, R0, R19, 0x1, P0 ;  /* 0x00000013000f7211 */ /* 0x001fe200000f0eff */
[----:B--2---:R-:W-:Y:S01]  /*18040*/  IMAD R0, R45, 0x2, R2 ;  /* 0x000000022d007824 */ /* 0x004fe200078e0202 */
[----:B------:R-:W-:-:S04]  /*18050*/  LEA R44, P0, R2, R3, 0x1 ;  /* 0x00000003022c7211 */ /* 0x000fc800078008ff */
[----:B------:R-:W-:Y:S02]  /*18060*/  LEA.HI.X.SX32 R45, R2, R19, 0x1, P0 ;  /* 0x00000013022d7211 */ /* 0x000fe400000f0eff */
[----:B---3--:R-:W-:Y:S02]  /*18070*/  LEA R2, R49, R0, 0x1 ;  /* 0x0000000031027211 */ /* 0x008fe400078e08ff */
        /* <DEDUP_REMOVED lines=603> */
[----:B------:R-:W-:-:S04]  /*1a630*/  LEA R6, P0, R2, R3, 0x1 ;  /* 0x0000000302067211 */ /* 0x000fc800078008ff */
[----:B------:R-:W-:Y:S01]  /*1a640*/  LEA.HI.X.SX32 R7, R2, R19, 0x1, P0 ;  /* 0x0000001302077211 */ /* 0x000fe200000f0eff */
[----:B0-----:R-:W-:Y:S01]  /*1a650*/  IMAD R2, R53, 0x2, R0 ;  /* 0x0000000235027824 */ /* 0x001fe200078e0200 */
[C---:B------:R-:W-:Y:S02]  /*1a660*/  LEA R8, P0, R0.reuse, R3, 0x1 ;  /* 0x0000000300087211 */ /* 0x040fe400078008ff */
[----:B------:R-:W-:Y:S02]  /*1a670*/  PRMT R44, R9, 0x7632, R44 ;  /* 0x00007632092c7816 */ /* 0x000fe4000000002c */
[----:B------:R-:W-:Y:S01]  /*1a680*/  LEA.HI.X.SX32 R9, R0, R19, 0x1, P0 ;  /* 0x0000001300097211 */ /* 0x000fe200000f0eff */
[----:B--2---:R-:W-:Y:S01]  /*1a690*/  IMAD R0, R45, 0x2, R2 ;  /* 0x000000022d007824 */ /* 0x004fe200078e0202 */
[C---:B------:R-:W-:Y:S01]  /*1a6a0*/  LEA R14, P0, R2.reuse, R3, 0x1 ;  /* 0x00000003020e7211 */ /* 0x040fe200078008ff */
[----:B------:R0:W-:Y:S01]  /*1a6b0*/  STG.E.U16 desc[UR60][R12.64], R11 ;  /* 0x0000000b0c007986 */ /* 0x0001e2000c10153c */
[----:B------:R-:W2:Y:S03]  /*1a6c0*/  LDC R45, c[0x0][0x278] ;  /* 0x00009e00ff2d7b82 */ /* 0x000ea60000000800 */
[----:B------:R4:W-:Y:S05]  /*1a6d0*/  STG.E.U16 desc[UR60][R4.64], R15 ;  /* 0x0000000f04007986 */ /* 0x0009ea000c10153c */
[----:B0-----:R-:W0:Y:S01]  /*1a6e0*/  LDC R13, c[0x0][0x278] ;  /* 0x00009e00ff0d7b82 */ /* 0x001e220000000800 */
[----:B----4-:R-:W-:-:S02]  /*1a6f0*/  LEA.HI.X.SX32 R15, R2, R19, 0x1, P0 ;  /* 0x00000013020f7211 */ /* 0x010fc400000f0eff */
[----:B---3--:R-:W-:Y:S02]  /*1a700*/  LEA R2, R47, R0, 0x1 ;  /* 0x000000002f027211 */ /* 0x008fe400078e08ff */
[C---:B------:R-:W-:Y:S01]  /*1a710*/  LEA R4, P0, R0.reuse, R3, 0x1 ;  /* 0x0000000300047211 */ /* 0x040fe200078008ff */
[----:B------:R3:W-:Y:S02]  /*1a720*/  STG.E.U16 desc[UR60][R6.64], R44 ;  /* 0x0000002c06007986 */ /* 0x0007e4000c10153c */
[----:B------:R-:W4:Y:S01]  /*1a730*/  LDC R47, c[0x0][0x278] ;  /* 0x00009e00ff2f7b82 */ /* 0x000f220000000800 */
[----:B------:R-:W-:Y:S01]  /*1a740*/  IMAD R12, R51, 0x2, R2 ;  /* 0x00000002330c7824 */ /* 0x000fe200078e0202 */
[----:B------:R-:W-:Y:S02]  /*1a750*/  LEA.HI.X.SX32 R5, R0, R19, 0x1, P0 ;  /* 0x0000001300057211 */ /* 0x000fe400000f0eff */
[----:B------:R-:W-:Y:S02]  /*1a760*/  PRMT R48, R10, 0x7632, R48 ;  /* 0x000076320a307816 */ /* 0x000fe40000000030 */
[----:B------:R-:W-:-:S02]  /*1a770*/  PRMT R46, R11, 0x7632, R46 ;  /* 0x000076320b2e7816 */ /* 0x000fc4000000002e */
[----:B------:R-:W4:Y:S01]  /*1a780*/  LDC R51, c[0x0][0x278] ;  /* 0x00009e00ff337b82 */ /* 0x000f220000000800 */
[----:B---3--:R-:W-:-:S04]  /*1a790*/  LEA R6, P0, R12, R3, 0x1 ;  /* 0x000000030c067211 */ /* 0x008fc800078008ff */
[----:B------:R-:W-:Y:S01]  /*1a7a0*/  LEA.HI.X.SX32 R7, R12, R19, 0x1, P0 ;  /* 0x000000130c077211 */ /* 0x000fe200000f0eff */
[----:B-1----:R-:W-:Y:S02]  /*1a7b0*/  IMAD R12, R49, 0x2, R12 ;  /* 0x00000002310c7824 */ /* 0x002fe400078e020c */
[----:B------:R-:W1:Y:S01]  /*1a7c0*/  LDC R49, c[0x0][0x278] ;  /* 0x00009e00ff317b82 */ /* 0x000e620000000800 */
[----:B------:R3:W-:Y:S01]  /*1a7d0*/  STG.E.U16 desc[UR60][R8.64], R48 ;  /* 0x0000003008007986 */ /* 0x0007e2000c10153c */
[----:B------:R-:W-:-:S03]  /*1a7e0*/  LEA R10, P2, R2, R3, 0x1 ;  /* 0x00000003020a7211 */ /* 0x000fc600078408ff */
[----:B------:R2:W-:Y:S01]  /*1a7f0*/  STG.E.U16 desc[UR60][R14.64], R46 ;  /* 0x0000002e0e007986 */ /* 0x0005e2000c10153c */
[----:B0-----:R-:W-:Y:S01]  /*1a800*/  IMAD R0, R13, 0x2, R12 ;  /* 0x000000020d007824 */ /* 0x001fe200078e020c */
[----:B------:R-:W-:Y:S02]  /*1a810*/  LEA.HI.X.SX32 R11, R2, R19, 0x1, P2 ;  /* 0x00000013020b7211 */ /* 0x000fe400010f0eff */
[----:B------:R0:W-:Y:S01]  /*1a820*/  STG.E.U16 desc[UR60][R4.64], R128 ;  /* 0x0000008004007986 */ /* 0x0001e2000c10153c */
[C---:B---3--:R-:W-:Y:S01]  /*1a830*/  LEA R8, P0, R12.reuse, R3, 0x1 ;  /* 0x000000030c087211 */ /* 0x048fe200078008ff */
[----:B--2---:R-:W2:Y:S03]  /*1a840*/  LDC R15, c[0x0][0x278] ;  /* 0x00009e00ff0f7b82 */ /* 0x004ea60000000800 */
[----:B------:R-:W-:Y:S02]  /*1a850*/  LEA.HI.X.SX32 R9, R12, R19, 0x1, P0 ;  /* 0x000000130c097211 */ /* 0x000fe400000f0eff */
[----:B------:R-:W-:-:S02]  /*1a860*/  LEA R2, R45, R0, 0x1 ;  /* 0x000000002d027211 */ /* 0x000fc400078e08ff */
[C---:B0-----:R-:W-:Y:S01]  /*1a870*/  LEA R4, P0, R0.reuse, R3, 0x1 ;  /* 0x0000000300047211 */ /* 0x041fe200078008ff */
[----:B------:R0:W-:Y:S01]  /*1a880*/  STG.E.U16 desc[UR60][R10.64], R129 ;  /* 0x000000810a007986 */ /* 0x0001e2000c10153c */
[----:B------:R-:W3:Y:S02]  /*1a890*/  LDC R45, c[0x0][0x278] ;  /* 0x00009e00ff2d7b82 */ /* 0x000ee40000000800 */
[----:B------:R-:W-:Y:S01]  /*1a8a0*/  LEA.HI.X.SX32 R5, R0, R19, 0x1, P0 ;  /* 0x0000001300057211 */ /* 0x000fe200000f0eff */
[----:B------:R1:W-:Y:S01]  /*1a8b0*/  STG.E.U16 desc[UR60][R6.64], R130 ;  /* 0x0000008206007986 */ /* 0x0003e2000c10153c */
[----:B----4-:R-:W-:Y:S01]  /*1a8c0*/  IMAD R0, R47, 0x2, R2 ;  /* 0x000000022f007824 */ /* 0x010fe200078e0202 */
[----:B------:R-:W-:Y:S02]  /*1a8d0*/  PRMT R44, R129, 0x7632, R44 ;  /* 0x00007632812c7816 */ /* 0x000fe4000000002c */
[----:B------:R-:W-:Y:S01]  /*1a8e0*/  STG.E.U16 desc[UR60][R8.64], R131 ;  /* 0x0000008308007986 */ /* 0x000fe2000c10153c */
[----:B------:R-:W4:Y:S01]  /*1a8f0*/  LDC R47, c[0x0][0x278] ;  /* 0x00009e00ff2f7b82 */ /* 0x000f220000000800 */
[----:B0-----:R-:W-:-:S02]  /*1a900*/  PRMT R11, R128, 0x7632, R11 ;  /* 0x00007632800b7816 */ /* 0x001fc4000000000b */
[----:B-1----:R-:W-:-:S04]  /*1a910*/  LEA R6, P0, R2, R3, 0x1 ;  /* 0x0000000302067211 */ /* 0x002fc800078008ff */
[----:B------:R-:W-:Y:S01]  /*1a920*/  LEA.HI.X.SX32 R7, R2, R19, 0x1, P0 ;  /* 0x0000001302077211 */ /* 0x000fe200000f0eff */
[----:B------:R-:W-:Y:S01]  /*1a930*/  IMAD R2, R49, 0x2, R0 ;  /* 0x0000000231027824 */ /* 0x000fe200078e0200 */
[----:B------:R-:W-:Y:S01]  /*1a940*/  LEA R10, P0, R0, R3, 0x1 ;  /* 0x00000003000a7211 */ /* 0x000fe200078008ff */
[----:B------:R0:W-:Y:S01]  /*1a950*/  STG.E.U16 desc[UR60][R4.64], R11 ;  /* 0x0000000b04007986 */ /* 0x0001e2000c10153c */
[----:B------:R-:W-:Y:S01]  /*1a960*/  PRMT R13, R130, 0x7632, R13 ;  /* 0x00007632820d7816 */ /* 0x000fe2000000000d */
[----:B------:R-:W1:Y:S02]  /*1a970*/  LDC R49, c[0x0][0x278] ;  /* 0x00009e00ff317b82 */ /* 0x000e640000000800 */
[----:B------:R-:W-:Y:S01]  /*1a980*/  STG.E.U16 desc[UR60][R6.64], R44 ;  /* 0x0000002c06007986 */ /* 0x000fe2000c10153c */
[----:B0-----:R-:W-:Y:S01]  /*1a990*/  LEA.HI.X.SX32 R11, R0, R19, 0x1, P0 ;  /* 0x00000013000b7211 */ /* 0x001fe200000f0eff */
[----:B--2---:R-:W-:Y:S01]  /*1a9a0*/  IMAD R0, R15, 0x2, R2 ;  /* 0x000000020f007824 */ /* 0x004fe200078e0202 */
[----:B------:R-:W-:-:S03]  /*1a9b0*/  LEA R12, P0, R2, R3, 0x1 ;  /* 0x00000003020c7211 */ /* 0x000fc600078008ff */
[----:B------:R-:W0:Y:S01]  /*1a9c0*/  LDC R15, c[0x0][0x278] ;  /* 0x00009e00ff0f7b82 */ /* 0x000e220000000800 */
[----:B------:R2:W-:Y:S02]  /*1a9d0*/  STG.E.U16 desc[UR60][R10.64], R13 ;  /* 0x0000000d0a007986 */ /* 0x0005e4000c10153c */
[----:B--2---:R-:W-:Y:S02]  /*1a9e0*/  LEA.HI.X.SX32 R13, R2, R19, 0x1, P0 ;  /* 0x00000013020d7211 */ /* 0x004fe400000f0eff */
[----:B------:R-:W-:Y:S02]  /*1a9f0*/  LEA R2, R51, R0, 0x1 ;  /* 0x0000000033027211 */ /* 0x000fe400078e08ff */
[----:B------:R-:W-:-:S03]  /*1aa00*/  LEA R4, P0, R0, R3, 0x1 ;  /* 0x0000000300047211 */ /* 0x000fc600078008ff */
[----:B---3--:R-:W-:Y:S01]  /*1aa10*/  IMAD R14, R45, 0x2, R2 ;  /* 0x000000022d0e7824 */ /* 0x008fe200078e0202 */
[----:B------:R-:W-:Y:S01]  /*1aa20*/  LEA.HI.X.SX32 R5, R0, R19, 0x1, P0 ;  /* 0x0000001300057211 */ /* 0x000fe200000f0eff */
[----:B------:R-:W2:Y:S03]  /*1aa30*/  LDC R45, c[0x0][0x278] ;  /* 0x00009e00ff2d7b82 */ /* 0x000ea60000000800 */
[C---:B------:R-:W-:Y:S02]  /*1aa40*/  LEA R6, P0, R14.reuse, R3, 0x1 ;  /* 0x000000030e067211 */ /* 0x040fe400078008ff */
[----:B------:R-:W-:Y:S02]  /*1aa50*/  PRMT R46, R131, 0x7632, R46 ;  /* 0x00007632832e7816 */ /* 0x000fe4000000002e */
[----:B------:R-:W-:Y:S01]  /*1aa60*/  LEA.HI.X.SX32 R7, R14, R19, 0x1, P0 ;  /* 0x000000130e077211 */ /* 0x000fe200000f0eff */
[----:B----4-:R-:W-:-:S02]  /*1aa70*/  IMAD R14, R47, 0x2, R14 ;  /* 0x000000022f0e7824 */ /* 0x010fc400078e020e */
[----:B------:R-:W3:Y:S01]  /*1aa80*/  LDC R47, c[0x0][0x278] ;  /* 0x00009e00ff2f7b82 */ /* 0x000ee20000000800 */
[----:B------:R4:W-:Y:S01]  /*1aa90*/  STG.E.U16 desc[UR60][R12.64], R46 ;  /* 0x0000002e0c007986 */ /* 0x0009e2000c10153c */
[-C--:B------:R-:W-:Y:S02]  /*1aaa0*/  LEA R8, P2, R2, R3.reuse, 0x1 ;  /* 0x0000000302087211 */ /* 0x080fe400078408ff */
[----:B------:R-:W-:Y:S02]  /*1aab0*/  LEA R10, P0, R14, R3, 0x1 ;  /* 0x000000030e0a7211 */ /* 0x000fe400078008ff */
[----:B0-----:R-:W-:Y:S02]  /*1aac0*/  LEA R0, R15, R14, 0x1 ;  /* 0x0000000e0f007211 */ /* 0x001fe400078e08ff */
[----:B------:R-:W0:Y:S01]  /*1aad0*/  LDC R15, c[0x0][0x278] ;  /* 0x00009e00ff0f7b82 */ /* 0x000e220000000800 */
[----:B------:R-:W-:-:S07]  /*1aae0*/  LEA.HI.X.SX32 R9, R2, R19, 0x1, P2 ;  /* 0x0000001302097211 */ /* 0x000fce00010f0eff */
[----:B----4-:R-:W4:Y:S01]  /*1aaf0*/  LDC R13, c[0x0][0x278] ;  /* 0x00009e00ff0d7b82 */ /* 0x010f220000000800 */
[----:B------:R2:W-:Y:S01]  /*1ab00*/  STG.E.U16 desc[UR60][R4.64], R132 ;  /* 0x0000008404007986 */ /* 0x0005e2000c10153c */
[----:B------:R-:W-:Y:S01]  /*1ab10*/  LEA.HI.X.SX32 R11, R14, R19, 0x1, P0 ;  /* 0x000000130e0b7211 */ /* 0x000fe200000f0eff */
[----:B-1----:R-:W-:Y:S02]  /*1ab20*/  IMAD R2, R49, 0x2, R0 ;  /* 0x0000000231027824 */ /* 0x002fe400078e0200 */
[----:B------:R1:W-:Y:S03]  /*1ab30*/  STG.E.U16 desc[UR60][R8.64], R133 ;  /* 0x0000008508007986 */ /* 0x0003e6000c10153c */
[----:B------:R-:W0:Y:S01]  /*1ab40*/  LDC R49, c[0x0][0x278] ;  /* 0x00009e00ff317b82 */ /* 0x000e220000000800 */
[----:B------:R3:W-:Y:S01]  /*1ab50*/  STG.E.U16 desc[UR60][R6.64], R134 ;  /* 0x0000008606007986 */ /* 0x0007e2000c10153c */
[----:B--2---:R-:W-:-:S04]  /*1ab60*/  LEA R4, P0, R0, R3, 0x1 ;  /* 0x0000000300047211 */ /* 0x004fc800078008ff */
[----:B------:R-:W-:Y:S01]  /*1ab70*/  LEA.HI.X.SX32 R5, R0, R19, 0x1, P0 ;  /* 0x0000001300057211 */ /* 0x000fe200000f0eff */
[----:B------:R-:W-:Y:S01]  /*1ab80*/  IMAD R0, R45, 0x2, R2 ;  /* 0x000000022d007824 */ /* 0x000fe200078e0202 */
[----:B-1----:R-:W-:Y:S01]  /*1ab90*/  PRMT R9, R132, 0x7632, R9 ;  /* 0x0000763284097816 */ /* 0x002fe20000000009 */
[----:B------:R-:W1:Y:S01]  /*1aba0*/  LDC R45, c[0x0][0x278] ;  /* 0x00009e00ff2d7b82 */ /* 0x000e620000000800 */
[C---:B---3--:R-:W-:Y:S01]  /*1abb0*/  LEA R6, P0, R2.reuse, R3, 0x1 ;  /* 0x0000000302067211 */ /* 0x048fe200078008ff */
[----:B------:R-:W-:Y:S03]  /*1abc0*/  STG.E.U16 desc[UR60][R10.64], R135 ;  /* 0x000000870a007986 */ /* 0x000fe6000c10153c */
[----:B------:R-:W-:Y:S02]  /*1abd0*/  LEA.HI.X.SX32 R7, R2, R19, 0x1, P0 ;  /* 0x0000001302077211 */ /* 0x000fe400000f0eff */
[----:B------:R-:W-:-:S02]  /*1abe0*/  LEA R8, P0, R0, R3, 0x1 ;  /* 0x0000000300087211 */ /* 0x000fc400078008ff */
[----:B------:R-:W-:Y:S01]  /*1abf0*/  LEA R2, R47, R0, 0x1 ;  /* 0x000000002f027211 */ /* 0x000fe200078e08ff */
[----:B------:R2:W-:Y:S01]  /*1ac00*/  STG.E.U16 desc[UR60][R4.64], R9 ;  /* 0x0000000904007986 */ /* 0x0005e2000c10153c */
[----:B------:R-:W3:Y:S01]  /*1ac10*/  LDC R47, c[0x0][0x278] ;  /* 0x00009e00ff2f7b82 */ /* 0x000ee20000000800 */
[----:B------:R-:W-:Y:S02]  /*1ac20*/  PRMT R44, R133, 0x7632, R44 ;  /* 0x00007632852c7816 */ /* 0x000fe4000000002c */
[----:B--2---:R-:W-:Y:S01]  /*1ac30*/  LEA.HI.X.SX32 R9, R0, R19, 0x1, P0 ;  /* 0x0000001300097211 */ /* 0x004fe200000f0eff */
[----:B----4-:R-:W-:Y:S01]  /*1ac40*/  IMAD R0, R13, 0x2, R2 ;  /* 0x000000020d007824 */ /* 0x010fe200078e0202 */
[----:B------:R-:W-:-:S04]  /*1ac50*/  LEA R12, P0, R2, R3, 0x1 ;  /* 0x00000003020c7211 */ /* 0x000fc800078008ff */
[----:B------:R-:W-:Y:S01]  /*1ac60*/  LEA.HI.X.SX32 R13, R2, R19, 0x1, P0 ;  /* 0x00000013020d7211 */ /* 0x000fe200000f0eff */
[----:B0-----:R-:W-:Y:S01]  /*1ac70*/  IMAD R2, R15, 0x2, R0 ;  /* 0x000000020f027824 */ /* 0x001fe200078e0200 */
[C---:B------:R-:W-:Y:S01]  /*1ac80*/  LEA R4, P0, R0.reuse, R3, 0x1 ;  /* 0x0000000300047211 */ /* 0x040fe200078008ff */
[----:B------:R-:W0:Y:S03]  /*1ac90*/  LDC R15, c[0x0][0x278] ;  /* 0x00009e00ff0f7b82 */ /* 0x000e260000000800 */
[----:B------:R-:W-:Y:S01]  /*1aca0*/  LEA R14, R49, R2, 0x1 ;  /* 0x00000002310e7211 */ /* 0x000fe200078e08ff */
[----:B------:R2:W-:Y:S01]  /*1acb0*/  STG.E.U16 desc[UR60][R6.64], R44 ;  /* 0x0000002c06007986 */ /* 0x0005e2000c10153c */
[----:B------:R-:W-:-:S03]  /*1acc0*/  LEA.HI.X.SX32 R5, R0, R19, 0x1, P0 ;  /* 0x0000001300057211 */ /* 0x000fc600000f0eff */
[----:B------:R-:W4:Y:S01]  /*1acd0*/  LDC R49, c[0x0][0x278] ;  /* 0x00009e00ff317b82 */ /* 0x000f220000000800 */
[----:B------:R-:W-:Y:S02]  /*1ace0*/  PRMT R46, R134, 0x7632, R46 ;  /* 0x00007632862e7816 */ /* 0x000fe4000000002e */
[----:B------:R-:W-:Y:S02]  /*1acf0*/  PRMT R48, R135, 0x7632, R48 ;  /* 0x0000763287307816 */ /* 0x000fe40000000030 */
[----:B--2---:R-:W-:-:S04]  /*1ad00*/  LEA R6, P0, R14, R3, 0x1 ;  /* 0x000000030e067211 */ /* 0x004fc800078008ff */
[----:B------:R-:W-:Y:S01]  /*1ad10*/  LEA.HI.X.SX32 R7, R14, R19, 0x1, P0 ;  /* 0x000000130e077211 */ /* 0x000fe200000f0eff */
[----:B-1----:R-:W-:Y:S02]  /*1ad20*/  IMAD R14, R45, 0x2, R14 ;  /* 0x000000022d0e7824 */ /* 0x002fe400078e020e */
[----:B------:R-:W1:Y:S01]  /*1ad30*/  LDC R45, c[0x0][0x278] ;  /* 0x00009e00ff2d7b82 */ /* 0x000e620000000800 */
        /* <DEDUP_REMOVED lines=10> */
[----:B0-----:R-:W-:Y:S01]  /*1ade0*/  LEA R2, R15, R0, 0x1 ;  /* 0x000000000f027211 */ /* 0x001fe200078e08ff */
[----:B------:R0:W-:Y:S03]  /*1adf0*/  STG.E.U16 desc[UR60][R10.64], R125 ;  /* 0x0000007d0a007986 */ /* 0x0001e6000c10153c */
[----:B------:R-:W3:Y:S01]  /*1ae00*/  LDC R15, c[0x0][0x278] ;  /* 0x00009e00ff0f7b82 */ /* 0x000ee20000000800 */
[----:B------:R0:W-:Y:S01]  /*1ae10*/  STG.E.U16 desc[UR60][R6.64], R126 ;  /* 0x0000007e06007986 */ /* 0x0001e2000c10153c */
[----:B----4-:R-:W-:-:S04]  /*1ae20*/  LEA R4, P0, R0, R3, 0x1 ;  /* 0x0000000300047211 */ /* 0x010fc800078008ff */
        /* <DEDUP_REMOVED lines=10> */
[----:B------:R-:W4:Y:S01]  /*1aed0*/  LDC R45, c[0x0][0x278] ;  /* 0x00009e00ff2d7b82 */ /* 0x000f220000000800 */
[----:B------:R-:W-:-:S02]  /*1aee0*/  PRMT R44, R125, 0x7632, R44 ;  /* 0x000076327d2c7816 */ /* 0x000fc4000000002c */
[----:B-1----:R-:W-:Y:S02]  /*1aef0*/  LEA.HI.X.SX32 R11, R0, R19, 0x1, P0 ;  /* 0x00000013000b7211 */ /* 0x002fe400000f0eff */
[C---:B------:R-:W-:Y:S02]  /*1af00*/  LEA R12, P0, R2.reuse, R3, 0x1 ;  /* 0x00000003020c7211 */ /* 0x040fe400078008ff */
[----:B--2---:R-:W-:Y:S02]  /*1af10*/  LEA R0, R13, R2, 0x1 ;  /* 0x000000020d007211 */ /* 0x004fe400078e08ff */
[----:B------:R-:W-:-:S03]  /*1af20*/  LEA.HI.X.SX32 R13, R2, R19, 0x1, P0 ;  /* 0x00000013020d7211 */ /* 0x000fc600000f0eff */
[----:B---3--:R-:W-:Y:S01]  /*1af30*/  IMAD R2, R47, 0x2, R0 ;  /* 0x000000022f027824 */ /* 0x008fe200078e0200 */
[C---:B------:R-:W-:Y:S01]  /*1af40*/  LEA R4, P0, R0.reuse, R3, 0x1 ;  /* 0x0000000300047211 */ /* 0x040fe200078008ff */
[----:B------:R-:W1:Y:S02]  /*1af50*/  LDC R47, c[0x0][0x278] ;  /* 0x00009e00ff2f7b82 */ /* 0x000e640000000800 */
[----:B------:R-:W-:Y:S01]  /*1af60*/  IMAD R14, R15, 0x2, R2 ;  /* 0x000000020f0e7824 */ /* 0x000fe200078e0202 */
[----:B------:R2:W-:Y:S01]  /*1af70*/  STG.E.U16 desc[UR60][R6.64], R44 ;  /* 0x0000002c06007986 */ /* 0x0005e2000c10153c */
[----:B------:R-:W-:-:S04]  /*1af80*/  LEA.HI.X.SX32 R5, R0, R19, 0x1, P0 ;  /* 0x0000001300057211 */ /* 0x000fc800000f0eff */
[----:B------:R-:W3:Y:S01]  /*1af90*/  LDC R15, c[0x0][0x278] ;  /* 0x00009e00ff0f7b82 */ /* 0x000ee20000000800 */
[----:B------:R-:W-:Y:S02]  /*1afa0*/  PRMT R46, R126, 0x7632, R46 ;  /* 0x000076327e2e7816 */ /* 0x000fe4000000002e */
[C---:B--2---:R-:W-:Y:S02]  /*1afb0*/  LEA R6, P0, R14.reuse, R3, 0x1 ;  /* 0x000000030e067211 */ /* 0x044fe400078008ff */
[----:B------:R-:W-:Y:S02]  /*1afc0*/  PRMT R48, R127, 0x7632, R48 ;  /* 0x000076327f307816 */ /* 0x000fe40000000030 */
[----:B------:R-:W-:Y:S02]  /*1afd0*/  LEA.HI.X.SX32 R7, R14, R19, 0x1, P0 ;  /* 0x000000130e077211 */ /* 0x000fe400000f0eff */
[----:B0-----:R-:W-:Y:S02]  /*1afe0*/  LEA R14, R49, R14, 0x1 ;  /* 0x0000000e310e7211 */ /* 0x001fe400078e08ff */
[----:B------:R-:W0:Y:S01]  /*1aff0*/  LDC R49, c[0x0][0x278] ;  /* 0x00009e00ff317b82 */ /* 0x000e220000000800 */
        /* <DEDUP_REMOVED lines=9> */
[----:B------:R-:W-:Y:S01]  /*1b090*/  LEA.HI.X.SX32 R11, R14, R19, 0x1, P0 ;  /* 0x000000130e0b7211 */ /* 0x000fe200000f0eff */
[----:B-1----:R-:W-:Y:S02]  /*1b0a0*/  IMAD R2, R47, 0x2, R0 ;  /* 0x000000022f027824 */ /* 0x002fe400078e0200 */
[----:B------:R-:W-:Y:S03]  /*1b0b0*/  STG.E.U16 desc[UR60][R8.64], R137 ;  /* 0x0000008908007986 */ /* 0x000fe6000c10153c */
[----:B------:R-:W1:Y:S01]  /*1b0c0*/  LDC R47, c[0x0][0x278] ;  /* 0x00009e00ff2f7b82 */ /* 0x000e620000000800 */
[----:B------:R0:W-:Y:S01]  /*1b0d0*/  STG.E.U16 desc[UR60][R6.64], R138 ;  /* 0x0000008a06007986 */ /* 0x0001e2000c10153c */
[----:B---3--:R-:W-:-:S04]  /*1b0e0*/  LEA R4, P0, R0, R3, 0x1 ;  /* 0x0000000300047211 */ /* 0x008fc800078008ff */
[----:B------:R-:W-:Y:S02]  /*1b0f0*/  LEA.HI.X.SX32 R5, R0, R19, 0x1, P0 ;  /* 0x0000001300057211 */ /* 0x000fe400000f0eff */
[----:B------:R-:W-:Y:S02]  /*1b100*/  LEA R0, R15, R2, 0x1 ;  /* 0x000000020f007211 */ /* 0x000fe400078e08ff */
[----:B0-----:R-:W-:Y:S01]  /*1b110*/  LEA R6, P0, R2, R3, 0x1 ;  /* 0x0000000302067211 */ /* 0x001fe200078008ff */
[----:B------:R-:W0:Y:S01]  /*1b120*/  LDC R15, c[0x0][0x278] ;  /* 0x00009e00ff0f7b82 */ /* 0x000e220000000800 */
[----:B------:R-:W-:Y:S02]  /*1b130*/  PRMT R9, R136, 0x7632, R9 ;  /* 0x0000763288097816 */ /* 0x000fe40000000009 */
[----:B------:R-:W-:Y:S01]  /*1b140*/  LEA.HI.X.SX32 R7, R2, R19, 0x1, P0 ;  /* 0x0000001302077211 */ /* 0x000fe200000f0eff */
[----:B------:R-:W-:Y:S01]  /*1b150*/  IMAD R2, R49, 0x2, R0 ;  /* 0x0000000231027824 */ /* 0x000fe200078e0200 */
[----:B------:R-:W-:Y:S01]  /*1b160*/  LEA R8, P0, R0, R3, 0x1 ;  /* 0x0000000300087211 */ /* 0x000fe200078008ff */
[----:B------:R-:W-:Y:S02]  /*1b170*/  STG.E.U16 desc[UR60][R10.64], R139 ;  /* 0x0000008b0a007986 */ /* 0x000fe4000c10153c */
[----:B------:R-:W3:Y:S02]  /*1b180*/  LDC R49, c[0x0][0x278] ;  /* 0x00009e00ff317b82 */ /* 0x000ee40000000800 */
[----:B------:R4:W-:Y:S01]  /*1b190*/  STG.E.U16 desc[UR60][R4.64], R9 ;  /* 0x0000000904007986 */ /* 0x0009e2000c10153c */
[----:B------:R-:W-:-:S02]  /*1b1a0*/  PRMT R44, R137, 0x7632, R44 ;  /* 0x00007632892c7816 */ /* 0x000fc4000000002c */
[----:B----4-:R-:W-:Y:S01]  /*1b1b0*/  LEA.HI.X.SX32 R9, R0, R19, 0x1, P0 ;  /* 0x0000001300097211 */ /* 0x010fe200000f0eff */
[----:B--2---:R-:W-:Y:S01]  /*1b1c0*/  IMAD R0, R13, 0x2, R2 ;  /* 0x000000020d007824 */ /* 0x004fe200078e0202 */
[----:B------:R-:W-:-:S04]  /*1b1d0*/  LEA R12, P0, R2, R3, 0x1 ;  /* 0x00000003020c7211 */ /* 0x000fc800078008ff */
[----:B------:R-:W-:Y:S02]  /*1b1e0*/  LEA.HI.X.SX32 R13, R2, R19, 0x1, P0 ;  /* 0x00000013020d7211 */ /* 0x000fe400000f0eff */
[----:B------:R-:W-:Y:S02]  /*1b1f0*/  LEA R2, R45, R0, 0x1 ;  /* 0x000000002d027211 */ /* 0x000fe400078e08ff */
[----:B------:R-:W2:Y:S01]  /*1b200*/  LDC R45, c[0x0][0x278] ;  /* 0x00009e00ff2d7b82 */ /* 0x000ea20000000800 */
[C---:B------:R-:W-:Y:S02]  /*1b210*/  LEA R4, P0, R0.reuse, R3, 0x1 ;  /* 0x0000000300047211 */ /* 0x040fe400078008ff */
[----:B-1----:R-:W-:Y:S01]  /*1b220*/  IMAD R14, R47, 0x2, R2 ;  /* 0x000000022f0e7824 */ /* 0x002fe200078e0202 */
[----:B------:R1:W-:Y:S01]  /*1b230*/  STG.E.U16 desc[UR60][R6.64], R44 ;  /* 0x0000002c06007986 */ /* 0x0003e2000c10153c */
[----:B------:R-:W-:-:S03]  /*1b240*/  LEA.HI.X.SX32 R5, R0, R19, 0x1, P0 ;  /* 0x0000001300057211 */ /* 0x000fc600000f0eff */
[----:B------:R-:W4:Y:S01]  /*1b250*/  LDC R47, c[0x0][0x278] ;  /* 0x00009e00ff2f7b82 */ /* 0x000f220000000800 */
[----:B------:R-:W-:Y:S02]  /*1b260*/  PRMT R46, R138, 0x7632, R46 ;  /* 0x000076328a2e7816 */ /* 0x000fe4000000002e */
[----:B------:R-:W-:Y:S02]  /*1b270*/  PRMT R48, R139, 0x7632, R48 ;  /* 0x000076328b307816 */ /* 0x000fe40000000030 */
[-C--:B-1----:R-:W-:Y:S02]  /*1b280*/  LEA R6, P0, R14, R3.reuse, 0x1 ;  /* 0x000000030e067211 */ /* 0x082fe400078008ff */
[----:B------:R-:W-:Y:S02]  /*1b290*/  LEA R10, P2, R2, R3, 0x1 ;  /* 0x00000003020a7211 */ /* 0x000fe400078408ff */
[----:B------:R-:W-:Y:S01]  /*1b2a0*/  LEA.HI.X.SX32 R7, R14, R19, 0x1, P0 ;  /* 0x000000130e077211 */ /* 0x000fe200000f0eff */
[----:B0-----:R-:W-:-:S02]  /*1b2b0*/  IMAD R14, R15, 0x2, R14 ;  /* 0x000000020f0e7824 */ /* 0x001fc400078e020e */
[----:B------:R-:W0:Y:S01]  /*1b2c0*/  LDC R15, c[0x0][0x278] ;  /* 0x00009e00ff0f7b82 */ /* 0x000e220000000800 */
[----:B------:R1:W-:Y:S01]  /*1b2d0*/  STG.E.U16 desc[UR60][R8.64], R46 ;  /* 0x0000002e08007986 */ /* 0x0003e2000c10153c */
[----:B------:R-:W-:-:S03]  /*1b2e0*/  LEA.HI.X.SX32 R11, R2, R19, 0x1, P2 ;  /* 0x00000013020b7211 */ /* 0x000fc600010f0eff */
[----:B------:R1:W-:Y:S01]  /*1b2f0*/  STG.E.U16 desc[UR60][R12.64], R48 ;  /* 0x000000300c007986 */ /* 0x0003e2000c10153c */
[----:B------:R-:W-:Y:S02]  /*1b300*/  PRMT R44, R21, 0x7632, R44 ;  /* 0x00007632152c7816 */ /* 0x000fe4000000002c */
[----:B---3--:R-:W-:Y:S01]  /*1b310*/  LEA R0, R49, R14, 0x1 ;  /* 0x0000000e31007211 */ /* 0x008fe200078e08ff */
[----:B------:R3:W-:Y:S04]  /*1b320*/  STG.E.U16 desc[UR60][R4.64], R20 ;  /* 0x0000001404007986 */ /* 0x0007e8000c10153c */
[----:B------:R3:W-:Y:S01]  /*1b330*/  STG.E.U16 desc[UR60][R10.64], R21 ;  /* 0x000000150a007986 */ /* 0x0007e2000c10153c */
[C---:B-1----:R-:W-:Y:S01]  /*1b340*/  LEA R8, P0, R14.reuse, R3, 0x1 ;  /* 0x000000030e087211 */ /* 0x042fe200078008ff */
[----:B------:R-:W1:Y:S03]  /*1b350*/  LDC R13, c[0x0][0x278] ;  /* 0x00009e00ff0d7b82 */ /* 0x000e660000000800 */
[----:B------:R-:W-:Y:S01]  /*1b360*/  LEA.HI.X.SX32 R9, R14, R19, 0x1, P0 ;  /* 0x000000130e097211 */ /* 0x000fe200000f0eff */
[----:B--2---:R-:W-:Y:S01]  /*1b370*/  IMAD R2, R45, 0x2, R0 ;  /* 0x000000022d027824 */ /* 0x004fe200078e0200 */
[----:B---3--:R-:W-:-:S03]  /*1b380*/  LEA R4, P0, R0, R3, 0x1 ;  /* 0x0000000300047211 */ /* 0x008fc600078008ff */
[----:B------:R-:W2:Y:S01]  /*1b390*/  LDC R21, c[0x0][0x278] ;  /* 0x00009e00ff157b82 */ /* 0x000ea20000000800 */
[----:B------:R3:W-:Y:S01]  /*1b3a0*/  STG.E.U16 desc[UR60][R6.64], R22 ;  /* 0x0000001606007986 */ /* 0x0007e2000c10153c */
[----:B------:R-:W-:Y:S01]  /*1b3b0*/  LEA.HI.X.SX32 R5, R0, R19, 0x1, P0 ;  /* 0x0000001300057211 */ /* 0x000fe200000f0eff */
[----:B----4-:R-:W-:-:S05]  /*1b3c0*/  IMAD R0, R47, 0x2, R2 ;  /* 0x000000022f007824 */ /* 0x010fca00078e0202 */
[----:B------:R-:W4:Y:S01]  /*1b3d0*/  LDC R45, c[0x0][0x278] ;  /* 0x00009e00ff2d7b82 */ /* 0x000f220000000800 */
[----:B------:R-:W-:Y:S02]  /*1b3e0*/  PRMT R11, R20, 0x7632, R11 ;  /* 0x00007632140b7816 */ /* 0x000fe4000000000b */
[C---:B---3--:R-:W-:Y:S01]  /*1b3f0*/  LEA R6, P0, R2.reuse, R3, 0x1 ;  /* 0x0000000302067211 */ /* 0x048fe200078008ff */
[----:B------:R-:W-:Y:S04]  /*1b400*/  STG.E.U16 desc[UR60][R8.64], R23 ;  /* 0x0000001708007986 */ /* 0x000fe8000c10153c */
[----:B------:R-:W3:Y:S01]  /*1b410*/  LDC R47, c[0x0][0x278] ;  /* 0x00009e00ff2f7b82 */ /* 0x000ee20000000800 */
[----:B------:R-:W-:Y:S02]  /*1b420*/  LEA.HI.X.SX32 R7, R2, R19, 0x1, P0 ;  /* 0x0000001302077211 */ /* 0x000fe400000f0eff */
[----:B------:R-:W-:-:S02]  /*1b430*/  LEA R10, P0, R0, R3, 0x1 ;  /* 0x00000003000a7211 */ /* 0x000fc400078008ff */
[----:B0-----:R-:W-:Y:S01]  /*1b440*/  LEA R2, R15, R0, 0x1 ;  /* 0x000000000f027211 */ /* 0x001fe200078e08ff */
[----:B------:R0:W-:Y:S02]  /*1b450*/  STG.E.U16 desc[UR60][R4.64], R11 ;  /* 0x0000000b04007986 */ /* 0x0001e4000c10153c */
[----:B------:R-:W3:Y:S01]  /*1b460*/  LDC R15, c[0x0][0x278] ;  /* 0x00009e00ff0f7b82 */ /* 0x000ee20000000800 */
[----:B0-----:R-:W-:Y:S01]  /*1b470*/  LEA.HI.X.SX32 R11, R0, R19, 0x1, P0 ;  /* 0x00000013000b7211 */ /* 0x001fe200000f0eff */
[----:B-1----:R-:W-:Y:S01]  /*1b480*/  IMAD R0, R13, 0x2, R2 ;  /* 0x000000020d007824 */ /* 0x002fe200078e0202 */
[----:B------:R-:W-:-:S04]  /*1b490*/  LEA R12, P0, R2, R3, 0x1 ;  /* 0x00000003020c7211 */ /* 0x000fc800078008ff */
[----:B------:R-:W-:Y:S01]  /*1b4a0*/  LEA.HI.X.SX32 R13, R2, R19, 0x1, P0 ;  /* 0x00000013020d7211 */ /* 0x000fe200000f0eff */
[----:B--2---:R-:W-:Y:S02]  /*1b4b0*/  IMAD R2, R21, 0x2, R0 ;  /* 0x0000000215027824 */ /* 0x004fe400078e0200 */
[----:B------:R-:W0:Y:S01]  /*1b4c0*/  LDC R21, c[0x0][0x278] ;  /* 0x00009e00ff157b82 */ /* 0x000e220000000800 */
[----:B------:R-:W-:Y:S02]  /*1b4d0*/  PRMT R20, R22, 0x7632, R20 ;  /* 0x0000763216147816 */ /* 0x000fe40000000014 */
[----:B------:R-:W-:Y:S02]  /*1b4e0*/  PRMT R22, R23, 0x7632, R22 ;  /* 0x0000763217167816 */ /* 0x000fe40000000016 */
[C---:B------:R-:W-:Y:S02]  /*1b4f0*/  LEA R4, P0, R0.reuse, R3, 0x1 ;  /* 0x0000000300047211 */ /* 0x040fe400078008ff */
[----:B----4-:R-:W-:Y:S01]  /*1b500*/  LEA R14, R45, R2, 0x1 ;  /* 0x000000022d0e7211 */ /* 0x010fe200078e08ff */
[----:B------:R-:W1:Y:S01]  /*1b510*/  LDC R23, c[0x0][0x278] ;  /* 0x00009e00ff177b82 */ /* 0x000e620000000800 */
[----:B------:R2:W-:Y:S01]  /*1b520*/  STG.E.U16 desc[UR60][R6.64], R44 ;  /* 0x0000002c06007986 */ /* 0x0005e2000c10153c */
[----:B------:R-:W-:-:S03]  /*1b530*/  LEA.HI.X.SX32 R5, R0, R19, 0x1, P0 ;  /* 0x0000001300057211 */ /* 0x000fc600000f0eff */
[----:B------:R-:W-:Y:S03]  /*1b540*/  STG.E.U16 desc[UR60][R10.64], R20 ;  /* 0x000000140a007986 */ /* 0x000fe6000c10153c */
[----:B------:R-:W4:Y:S01]  /*1b550*/  LDC R45, c[0x0][0x278] ;  /* 0x00009e00ff2d7b82 */ /* 0x000f220000000800 */
[C---:B--2---:R-:W-:Y:S01]  /*1b560*/  LEA R6, P0, R14.reuse, R3, 0x1 ;  /* 0x000000030e067211 */ /* 0x044fe200078008ff */
[----:B------:R2:W-:Y:S03]  /*1b570*/  STG.E.U16 desc[UR60][R12.64], R22 ;  /* 0x000000160c007986 */ /* 0x0005e6000c10153c */
[----:B------:R-:W-:Y:S01]  /*1b580*/  LEA.HI.X.SX32 R7, R14, R19, 0x1, P0 ;  /* 0x000000130e077211 */ /* 0x000fe200000f0eff */
[----:B---3--:R-:W-:Y:S01]  /*1b590*/  IMAD R14, R47, 0x2, R14 ;  /* 0x000000022f0e7824 */ /* 0x008fe200078e020e */
[----:B------:R-:W-:-:S03]  /*1b5a0*/  LEA R8, P2, R2, R3, 0x1 ;  /* 0x0000000302087211 */ /* 0x000fc600078408ff */
[----:B------:R-:W-:Y:S01]  /*1b5b0*/  IMAD R0, R15, 0x2, R14 ;  /* 0x000000020f007824 */ /* 0x000fe200078e020e */
[----:B--2---:R-:W2:Y:S01]  /*1b5c0*/  LDC R13, c[0x0][0x278] ;  /* 0x00009e00ff0d7b82 */ /* 0x004ea20000000800 */
[----:B------:R-:W-:Y:S01]  /*1b5d0*/  LEA R10, P0, R14, R3, 0x1 ;  /* 0x000000030e0a7211 */ /* 0x000fe200078008ff */
[----:B------:R3:W-:Y:S01]  /*1b5e0*/  STG.E.U16 desc[UR60][R4.64], R24 ;  /* 0x0000001804007986 */ /* 0x0007e2000c10153c */
[-C--:B------:R-:W-:Y:S02]  /*1b5f0*/  LEA.HI.X.SX32 R9, R2, R19.reuse, 0x1, P2 ;  /* 0x0000001302097211 */ /* 0x080fe400010f0eff */
[----:B------:R-:W-:-:S03]  /*1b600*/  LEA.HI.X.SX32 R11, R14, R19, 0x1, P0 ;  /* 0x000000130e0b7211 */ /* 0x000fc600000f0eff */
[----:B------:R-:W2:Y:S01]  /*1b610*/  LDC R15, c[0x0][0x278] ;  /* 0x00009e00ff0f7b82 */ /* 0x000ea20000000800 */
[----:B0-----:R-:W-:Y:S01]  /*1b620*/  LEA R2, R21, R0, 0x1 ;  /* 0x0000000015027211 */ /* 0x001fe200078e08ff */
[----:B------:R0:W-:Y:S01]  /*1b630*/  STG.E.U16 desc[UR60][R8.64], R25 ;  /* 0x0000001908007986 */ /* 0x0001e2000c10153c */
[----:B---3--:R-:W-:-:S05]  /*1b640*/  LEA R4, P0, R0, R3, 0x1 ;  /* 0x0000000300047211 */ /* 0x008fca00078008ff */
[----:B------:R-:W3:Y:S01]  /*1b650*/  LDC R21, c[0x0][0x278] ;  /* 0x00009e00ff157b82 */ /* 0x000ee20000000800 */
[----:B------:R4:W-:Y:S01]  /*1b660*/  STG.E.U16 desc[UR60][R6.64], R26 ;  /* 0x0000001a06007986 */ /* 0x0009e2000c10153c */
[----:B------:R-:W-:Y:S01]  /*1b670*/  LEA.HI.X.SX32 R5, R0, R19, 0x1, P0 ;  /* 0x0000001300057211 */ /* 0x000fe200000f0eff */
[----:B-1----:R-:W-:Y:S01]  /*1b680*/  IMAD R0, R23, 0x2, R2 ;  /* 0x0000000217007824 */ /* 0x002fe200078e0202 */
[----:B0-----:R-:W-:-:S04]  /*1b690*/  PRMT R9, R24, 0x7632, R9 ;  /* 0x0000763218097816 */ /* 0x001fc80000000009 */
[----:B------:R-:W0:Y:S01]  /*1b6a0*/  LDC R23, c[0x0][0x278] ;  /* 0x00009e00ff177b82 */ /* 0x000e220000000800 */
[C---:B----4-:R-:W-:Y:S01]  /*1b6b0*/  LEA R6, P0, R2.reuse, R3, 0x1 ;  /* 0x0000000302067211 */ /* 0x050fe200078008ff */
[----:B------:R-:W-:Y:S03]  /*1b6c0*/  STG.E.U16 desc[UR60][R10.64], R27 ;  /* 0x0000001b0a007986 */ /* 0x000fe6000c10153c */
[----:B------:R-:W-:Y:S01]  /*1b6d0*/  LEA.HI.X.SX32 R7, R2, R19, 0x1, P0 ;  /* 0x0000001302077211 */ /* 0x000fe200000f0eff */
[----:B------:R-:W-:Y:S01]  /*1b6e0*/  IMAD R2, R45, 0x2, R0 ;  /* 0x000000022d027824 */ /* 0x000fe200078e0200 */
[C---:B------:R-:W-:Y:S01]  /*1b6f0*/  LEA R8, P0, R0.reuse, R3, 0x1 ;  /* 0x0000000300087211 */ /* 0x040fe200078008ff */
[----:B------:R1:W-:Y:S01]  /*1b700*/  STG.E.U16 desc[UR60][R4.64], R9 ;  /* 0x0000000904007986 */ /* 0x0003e2000c10153c */
[----:B------:R-:W-:Y:S02]  /*1b710*/  PRMT R20, R25, 0x7632, R20 ;  /* 0x0000763219147816 */ /* 0x000fe40000000014 */
[----:B------:R-:W4:Y:S01]  /*1b720*/  LDC R25, c[0x0][0x278] ;  /* 0x00009e00ff197b82 */ /* 0x000f220000000800 */
[----:B-1----:R-:W-:-:S02]  /*1b730*/  LEA.HI.X.SX32 R9, R0, R19, 0x1, P0 ;  /* 0x0000001300097211 */ /* 0x002fc400000f0eff */
[C---:B------:R-:W-:Y:S02]  /*1b740*/  LEA R12, P0, R2.reuse, R3, 0x1 ;  /* 0x00000003020c7211 */ /* 0x040fe400078008ff */
[----:B--2---:R-:W-:Y:S02]  /*1b750*/  LEA R0, R13, R2, 0x1 ;  /* 0x000000020d007211 */ /* 0x004fe400078e08ff */
[----:B------:R-:W-:-:S03]  /*1b760*/  LEA.HI.X.SX32 R13, R2, R19, 0x1, P0 ;  /* 0x00000013020d7211 */ /* 0x000fc600000f0eff */
[----:B------:R-:W-:Y:S01]  /*1b770*/  IMAD R2, R15, 0x2, R0 ;  /* 0x000000020f027824 */ /* 0x000fe200078e0200 */
[C---:B------:R-:W-:Y:S01]  /*1b780*/  LEA R4, P0, R0.reuse, R3, 0x1 ;  /* 0x0000000300047211 */ /* 0x040fe200078008ff */
[----:B------:R-:W1:Y:S02]  /*1b790*/  LDC R15, c[0x0][0x278] ;  /* 0x00009e00ff0f7b82 */ /* 0x000e640000000800 */
[----:B---3--:R-:W-:Y:S01]  /*1b7a0*/  IMAD R14, R21, 0x2, R2 ;  /* 0x00000002150e7824 */ /* 0x008fe200078e0202 */
[----:B------:R2:W-:Y:S01]  /*1b7b0*/  STG.E.U16 desc[UR60][R6.64], R20 ;  /* 0x0000001406007986 */ /* 0x0005e2000c10153c */
[----:B------:R-:W-:-:S04]  /*1b7c0*/  LEA.HI.X.SX32 R5, R0, R19, 0x1, P0 ;  /* 0x0000001300057211 */ /* 0x000fc800000f0eff */
[----:B------:R-:W3:Y:S01]  /*1b7d0*/  LDC R21, c[0x0][0x278] ;  /* 0x00009e00ff157b82 */ /* 0x000ee20000000800 */
[----:B------:R-:W-:Y:S02]  /*1b7e0*/  PRMT R22, R26, 0x7632, R22 ;  /* 0x000076321a167816 */ /* 0x000fe40000000016 */
[C---:B--2---:R-:W-:Y:S02]  /*1b7f0*/  LEA R6, P0, R14.reuse, R3, 0x1 ;  /* 0x000000030e067211 */ /* 0x044fe400078008ff */
[----:B------:R-:W-:Y:S02]  /*1b800*/  PRMT R24, R27, 0x7632, R24 ;  /* 0x000076321b187816 */ /* 0x000fe40000000018 */
[----:B------:R-:W-:Y:S01]  /*1b810*/  LEA.HI.X.SX32 R7, R14, R19, 0x1, P0 ;  /* 0x000000130e077211 */ /* 0x000fe200000f0eff */
[----:B------:R2:W-:Y:S01]  /*1b820*/  STG.E.U16 desc[UR60][R8.64], R22 ;  /* 0x0000001608007986 */ /* 0x0005e2000c10153c */
[----:B0-----:R-:W-:Y:S01]  /*1b830*/  LEA R14, R23, R14, 0x1 ;  /* 0x0000000e170e7211 */ /* 0x001fe200078e08ff */
[----:B------:R-:W0:Y:S02]  /*1b840*/  LDC R27, c[0x0][0x278] ;  /* 0x00009e00ff1b7b82 */ /* 0x000e240000000800 */
[----:B------:R2:W-:Y:S06]  /*1b850*/  STG.E.U16 desc[UR60][R12.64], R24 ;  /* 0x000000180c007986 */ /* 0x0005ec000c10153c */
[----:B------:R-:W0:Y:S01]  /*1b860*/  LDC R23, c[0x0][0x278] ;  /* 0x00009e00ff177b82 */ /* 0x000e220000000800 */
[-C--:B------:R-:W-:Y:S01]  /*1b870*/  LEA R10, P2, R2, R3.reuse, 0x1 ;  /* 0x00000003020a7211 */ /* 0x080fe200078408ff */
[----:B----4-:R-:W-:Y:S01]  /*1b880*/  IMAD R0, R25, 0x2, R14 ;  /* 0x0000000219007824 */ /* 0x010fe200078e020e */
[----:B--2---:R-:W-:-:S05]  /*1b890*/  LEA R8, P0, R14, R3, 0x1 ;  /* 0x000000030e087211 */ /* 0x004fca00078008ff */
[----:B------:R-:W2:Y:S01]  /*1b8a0*/  LDC R13, c[0x0][0x278] ;  /* 0x00009e00ff0d7b82 */ /* 0x000ea20000000800 */
[-C--:B------:R-:W-:Y:S01]  /*1b8b0*/  LEA.HI.X.SX32 R11, R2, R19.reuse, 0x1, P2 ;  /* 0x00000013020b7211 */ /* 0x080fe200010f0eff */
[----:B------:R4:W-:Y:S01]  /*1b8c0*/  STG.E.U16 desc[UR60][R4.64], R28 ;  /* 0x0000001c04007986 */ /* 0x0009e2000c10153c */
[----:B------:R-:W-:Y:S01]  /*1b8d0*/  LEA.HI.X.SX32 R9, R14, R19, 0x1, P0 ;  /* 0x000000130e097211 */ /* 0x000fe200000f0eff */
[----:B-1----:R-:W-:-:S04]  /*1b8e0*/  IMAD R2, R15, 0x2, R0 ;  /* 0x000000020f027824 */ /* 0x002fc800078e0200 */
[----:B------:R-:W1:Y:S01]  /*1b8f0*/  LDC R25, c[0x0][0x278] ;  /* 0x00009e00ff197b82 */ /* 0x000e620000000800 */
[----:B------:R3:W-:Y:S01]  /*1b900*/  STG.E.U16 desc[UR60][R10.64], R29 ;  /* 0x0000001d0a007986 */ /* 0x0007e2000c10153c */
[----:B----4-:R-:W-:-:S06]  /*1b910*/  LEA R4, P0, R0, R3, 0x1 ;  /* 0x0000000300047211 */ /* 0x010fcc00078008ff */
[----:B------:R-:W4:Y:S01]  /*1b920*/  LDC R15, c[0x0][0x278] ;  /* 0x00009e00ff0f7b82 */ /* 0x000f220000000800 */
[----:B------:R0:W-:Y:S01]  /*1b930*/  STG.E.U16 desc[UR60][R6.64], R30 ;  /* 0x0000001e06007986 */ /* 0x0001e2000c10153c */
[----:B------:R-:W-:Y:S02]  /*1b940*/  LEA.HI.X.SX32 R5, R0, R19, 0x1, P0 ;  /* 0x0000001300057211 */ /* 0x000fe400000f0eff */
[----:B---3--:R-:W-:Y:S02]  /*1b950*/  LEA R0, R21, R2, 0x1 ;  /* 0x0000000215007211 */ /* 0x008fe400078e08ff */
[----:B------:R-:W-:Y:S01]  /*1b960*/  PRMT R11, R28, 0x7632, R11 ;  /* 0x000076321c0b7816 */ /* 0x000fe2000000000b */
[----:B------:R-:W-:Y:S01]  /*1b970*/  STG.E.U16 desc[UR60][R8.64], R31 ;  /* 0x0000001f08007986 */ /* 0x000fe2000c10153c */
[----:B------:R-:W3:Y:S01]  /*1b980*/  LDC R21, c[0x0][0x278] ;  /* 0x00009e00ff157b82 */ /* 0x000ee20000000800 */
[----:B0-----:R-:W-:-:S04]  /*1b990*/  LEA R6, P0, R2, R3, 0x1 ;  /* 0x0000000302067211 */ /* 0x001fc800078008ff */
[----:B------:R-:W-:Y:S01]  /*1b9a0*/  LEA.HI.X.SX32 R7, R2, R19, 0x1, P0 ;  /* 0x0000001302077211 */ /* 0x000fe200000f0eff */
[----:B------:R-:W-:Y:S01]  /*1b9b0*/  IMAD R2, R23, 0x2, R0 ;  /* 0x0000000217027824 */ /* 0x000fe200078e0200 */
[C---:B------:R-:W-:Y:S01]  /*1b9c0*/  LEA R10, P0, R0.reuse, R3, 0x1 ;  /* 0x00000003000a7211 */ /* 0x040fe200078008ff */
[----:B------:R0:W-:Y:S01]  /*1b9d0*/  STG.E.U16 desc[UR60][R4.64], R11 ;  /* 0x0000000b04007986 */ /* 0x0001e2000c10153c */
[----:B------:R-:W3:Y:S01]  /*1b9e0*/  LDC R23, c[0x0][0x278] ;  /* 0x00009e00ff177b82 */ /* 0x000ee20000000800 */
[----:B------:R-:W-:Y:S02]  /*1b9f0*/  PRMT R20, R29, 0x7632, R20 ;  /* 0x000076321d147816 */ /* 0x000fe40000000014 */
[----:B0-----:R-:W-:Y:S01]  /*1ba00*/  LEA.HI.X.SX32 R11, R0, R19, 0x1, P0 ;  /* 0x00000013000b7211 */ /* 0x001fe200000f0eff */
[----:B--2---:R-:W-:Y:S01]  /*1ba10*/  IMAD R0, R13, 0x2, R2 ;  /* 0x000000020d007824 */ /* 0x004fe200078e0202 */
[----:B------:R-:W-:-:S03]  /*1ba20*/  LEA R12, P0, R2, R3, 0x1 ;  /* 0x00000003020c7211 */ /* 0x000fc600078008ff */
[----:B------:R-:W0:Y:S01]  /*1ba30*/  LDC R29, c[0x0][0x278] ;  /* 0x00009e00ff1d7b82 */ /* 0x000e220000000800 */
[----:B------:R-:W-:Y:S02]  /*1ba40*/  LEA.HI.X.SX32 R13, R2, R19, 0x1, P0 ;  /* 0x00000013020d7211 */ /* 0x000fe400000f0eff */
[----:B-1----:R-:W-:Y:S02]  /*1ba50*/  LEA R2, R25, R0, 0x1 ;  /* 0x0000000019027211 */ /* 0x002fe400078e08ff */
[----:B------:R-:W-:-:S03]  /*1ba60*/  LEA R4, P0, R0, R3, 0x1 ;  /* 0x0000000300047211 */ /* 0x000fc600078008ff */
[----:B------:R-:W1:Y:S01]  /*1ba70*/  LDC R25, c[0x0][0x278] ;  /* 0x00009e00ff197b82 */ /* 0x000e620000000800 */
[----:B----4-:R-:W-:Y:S01]  /*1ba80*/  IMAD R14, R15, 0x2, R2 ;  /* 0x000000020f0e7824 */ /* 0x010fe200078e0202 */
[----:B------:R2:W-:Y:S01]  /*1ba90*/  STG.E.U16 desc[UR60][R6.64], R20 ;  /* 0x0000001406007986 */ /* 0x0005e2000c10153c */
[----:B------:R-:W-:-:S05]  /*1baa0*/  LEA.HI.X.SX32 R5, R0, R19, 0x1, P0 ;  /* 0x0000001300057211 */ /* 0x000fca00000f0eff */
[----:B------:R-:W4:Y:S01]  /*1bab0*/  LDC R15, c[0x0][0x278] ;  /* 0x00009e00ff0f7b82 */ /* 0x000f220000000800 */
[----:B------:R-:W-:Y:S02]  /*1bac0*/  PRMT R22, R30, 0x7632, R22 ;  /* 0x000076321e167816 */ /* 0x000fe40000000016 */
[C---:B--2---:R-:W-:Y:S02]  /*1bad0*/  LEA R6, P0, R14.reuse, R3, 0x1 ;  /* 0x000000030e067211 */ /* 0x044fe400078008ff */
[----:B------:R-:W-:Y:S02]  /*1bae0*/  PRMT R24, R31, 0x7632, R24 ;  /* 0x000076321f187816 */ /* 0x000fe40000000018 */
[----:B------:R-:W-:Y:S01]  /*1baf0*/  LEA.HI.X.SX32 R7, R14, R19, 0x1, P0 ;  /* 0x000000130e077211 */ /* 0x000fe200000f0eff */
[----:B---3--:R-:W-:Y:S01]  /*1bb00*/  IMAD R14, R21, 0x2, R14 ;  /* 0x00000002150e7824 */ /* 0x008fe200078e020e */
[----:B------:R2:W-:Y:S01]  /*1bb10*/  STG.E.U16 desc[UR60][R10.64], R22 ;  /* 0x000000160a007986 */ /* 0x0005e2000c10153c */
[----:B------:R-:W3:Y:S03]  /*1bb20*/  LDC R21, c[0x0][0x278] ;  /* 0x00009e00ff157b82 */ /* 0x000ee60000000800 */
[----:B------:R0:W-:Y:S01]  /*1bb30*/  STG.E.U16 desc[UR60][R12.64], R24 ;  /* 0x000000180c007986 */ /* 0x0001e2000c10153c */
[----:B------:R-:W-:-:S02]  /*1bb40*/  LEA R8, P2, R2, R3, 0x1 ;  /* 0x0000000302087211 */ /* 0x000fc400078408ff */
[----:B------:R-:W-:Y:S02]  /*1bb50*/  LEA R0, R23, R14, 0x1 ;  /* 0x0000000e17007211 */ /* 0x000fe400078e08ff */
[----:B------:R-:W3:Y:S01]  /*1bb60*/  LDC R23, c[0x0][0x278] ;  /* 0x00009e00ff177b82 */ /* 0x000ee20000000800 */
[----:B--2---:R-:W-:-:S07]  /*1bb70*/  LEA R10, P0, R14, R3, 0x1 ;  /* 0x000000030e0a7211 */ /* 0x004fce00078008ff */
[----:B0-----:R-:W0:Y:S01]  /*1bb80*/  LDC R13, c[0x0][0x278] ;  /* 0x00009e00ff0d7b82 */ /* 0x001e220000000800 */
[-C--:B------:R-:W-:Y:S01]  /*1bb90*/  LEA.HI.X.SX32 R9, R2, R19.reuse, 0x1, P2 ;  /* 0x0000001302097211 */ /* 0x080fe200010f0eff */
[----:B------:R2:W-:Y:S01]  /*1bba0*/  STG.E.U16 desc[UR60][R4.64], R32 ;  /* 0x0000002004007986 */ /* 0x0005e2000c10153c */
[----:B------:R-:W-:Y:S01]  /*1bbb0*/  LEA.HI.X.SX32 R11, R14, R19, 0x1, P0 ;  /* 0x000000130e0b7211 */ /* 0x000fe200000f0eff */
[----:B-1----:R-:W-:Y:S02]  /*1bbc0*/  IMAD R2, R25, 0x2, R0 ;  /* 0x0000000219027824 */ /* 0x002fe400078e0200 */
[----:B------:R-:W-:Y:S02]  /*1bbd0*/  STG.E.U16 desc[UR60][R8.64], R33 ;  /* 0x0000002108007986 */ /* 0x000fe4000c10153c */
[----:B------:R-:W1:Y:S02]  /*1bbe0*/  LDC R25, c[0x0][0x278] ;  /* 0x00009e00ff197b82 */ /* 0x000e640000000800 */
[----:B------:R4:W-:Y:S01]  /*1bbf0*/  STG.E.U16 desc[UR60][R6.64], R34 ;  /* 0x0000002206007986 */ /* 0x0009e2000c10153c */
[----:B--2---:R-:W-:-:S02]  /*1bc00*/  LEA R4, P0, R0, R3, 0x1 ;  /* 0x0000000300047211 */ /* 0x004fc400078008ff */
[----:B------:R-:W-:-:S03]  /*1bc10*/  PRMT R20, R33, 0x7632, R20 ;  /* 0x0000763221147816 */ /* 0x000fc60000000014 */
[----:B------:R-:W2:Y:S01]  /*1bc20*/  LDC R31, c[0x0][0x278] ;  /* 0x00009e00ff1f7b82 */ /* 0x000ea20000000800 */
[----:B------:R-:W-:Y:S01]  /*1bc30*/  LEA.HI.X.SX32 R5, R0, R19, 0x1, P0 ;  /* 0x0000001300057211 */ /* 0x000fe200000f0eff */
[----:B----4-:R-:W-:Y:S01]  /*1bc40*/  IMAD R0, R15, 0x2, R2 ;  /* 0x000000020f007824 */ /* 0x010fe200078e0202 */
[----:B------:R-:W-:Y:S02]  /*1bc50*/  LEA R6, P0, R2, R3, 0x1 ;  /* 0x0000000302067211 */ /* 0x000fe400078008ff */
[----:B------:R-:W-:-:S03]  /*1bc60*/  PRMT R9, R32, 0x7632, R9 ;  /* 0x0000763220097816 */ /* 0x000fc60000000009 */
[----:B------:R-:W4:Y:S01]  /*1bc70*/  LDC R15, c[0x0][0x278] ;  /* 0x00009e00ff0f7b82 */ /* 0x000f220000000800 */
[----:B------:R-:W-:Y:S02]  /*1bc80*/  LEA.HI.X.SX32 R7, R2, R19, 0x1, P0 ;  /* 0x0000001302077211 */ /* 0x000fe400000f0eff */
[----:B------:R-:W-:Y:S01]  /*1bc90*/  LEA R8, P0, R0, R3, 0x1 ;  /* 0x0000000300087211 */ /* 0x000fe200078008ff */
[----:B------:R-:W-:Y:S01]  /*1bca0*/  STG.E.U16 desc[UR60][R10.64], R35 ;  /* 0x000000230a007986 */ /* 0x000fe2000c10153c */
[----:B---3--:R-:W-:-:S03]  /*1bcb0*/  LEA R2, R21, R0, 0x1 ;  /* 0x0000000015027211 */ /* 0x008fc600078e08ff */
[----:B------:R3:W-:Y:S01]  /*1bcc0*/  STG.E.U16 desc[UR60][R4.64], R9 ;  /* 0x0000000904007986 */ /* 0x0007e2000c10153c */
[----:B------:R-:W2:Y:S01]  /*1bcd0*/  LDC R21, c[0x0][0x278] ;  /* 0x00009e00ff157b82 */ /* 0x000ea20000000800 */
[----:B---3--:R-:W-:Y:S01]  /*1bce0*/  LEA.HI.X.SX32 R9, R0, R19, 0x1, P0 ;  /* 0x0000001300097211 */ /* 0x008fe200000f0eff */
[----:B0-----:R-:W-:Y:S01]  /*1bcf0*/  IMAD R0, R13, 0x2, R2 ;  /* 0x000000020d007824 */ /* 0x001fe200078e0202 */
[----:B------:R-:W-:-:S04]  /*1bd00*/  LEA R12, P0, R2, R3, 0x1 ;  /* 0x00000003020c7211 */ /* 0x000fc800078008ff */
[----:B------:R-:W-:Y:S01]  /*1bd10*/  LEA.HI.X.SX32 R13, R2, R19, 0x1, P0 ;  /* 0x00000013020d7211 */ /* 0x000fe200000f0eff */
[----:B------:R-:W-:Y:S01]  /*1bd20*/  IMAD R2, R23, 0x2, R0 ;  /* 0x0000000217027824 */ /* 0x000fe200078e0200 */
[C---:B------:R-:W-:Y:S01]  /*1bd30*/  LEA R4, P0, R0.reuse, R3, 0x1 ;  /* 0x0000000300047211 */ /* 0x040fe200078008ff */
[----:B------:R-:W0:Y:S03]  /*1bd40*/  LDC R23, c[0x0][0x278] ;  /* 0x00009e00ff177b82 */ /* 0x000e260000000800 */
[----:B-1----:R-:W-:Y:S01]  /*1bd50*/  LEA R14, R25, R2, 0x1 ;  /* 0x00000002190e7211 */ /* 0x002fe200078e08ff */
[----:B------:R1:W-:Y:S01]  /*1bd60*/  STG.E.U16 desc[UR60][R6.64], R20 ;  /* 0x0000001406007986 */ /* 0x0003e2000c10153c */
[----:B------:R-:W-:-:S03]  /*1bd70*/  LEA.HI.X.SX32 R5, R0, R19, 0x1, P0 ;  /* 0x0000001300057211 */ /* 0x000fc600000f0eff */
[----:B------:R-:W3:Y:S01]  /*1bd80*/  LDC R25, c[0x0][0x278] ;  /* 0x00009e00ff197b82 */ /* 0x000ee20000000800 */
[----:B------:R-:W-:Y:S02]  /*1bd90*/  PRMT R22, R34, 0x7632, R22 ;  /* 0x0000763222167816 */ /* 0x000fe40000000016 */
[----:B------:R-:W-:Y:S02]  /*1bda0*/  PRMT R24, R35, 0x7632, R24 ;  /* 0x0000763223187816 */ /* 0x000fe40000000018 */
[----:B-1----:R-:W-:-:S04]  /*1bdb0*/  LEA R6, P0, R14, R3, 0x1 ;  /* 0x000000030e067211 */ /* 0x002fc800078008ff */
[----:B------:R-:W-:Y:S01]  /*1bdc0*/  LEA.HI.X.SX32 R7, R14, R19, 0x1, P0 ;  /* 0x000000130e077211 */ /* 0x000fe200000f0eff */
[----:B----4-:R-:W-:Y:S02]  /*1bdd0*/  IMAD R14, R15, 0x2, R14 ;  /* 0x000000020f0e7824 */ /* 0x010fe400078e020e */
[----:B------:R-:W1:Y:S01]  /*1bde0*/  LDC R15, c[0x0][0x278] ;  /* 0x00009e00ff0f7b82 */ /* 0x000e620000000800 */
[----:B------:R4:W-:Y:S04]  /*1bdf0*/  STG.E.U16 desc[UR60][R8.64], R22 ;  /* 0x0000001608007986 */ /* 0x0009e8000c10153c */
[----:B------:R4:W-:Y:S01]  /*1be00*/  STG.E.U16 desc[UR60][R12.64], R24 ;  /* 0x000000180c007986 */ /* 0x0009e2000c10153c */
[----:B------:R-:W-:Y:S01]  /*1be10*/  LEA R10, P2, R2, R3, 0x1 ;  /* 0x00000003020a7211 */ /* 0x000fe200078408ff */
[----:B--2---:R-:W-:-:S02]  /*1be20*/  IMAD R0, R21, 0x2, R14 ;  /* 0x0000000215007824 */ /* 0x004fc400078e020e */
[----:B------:R-:W2:Y:S01]  /*1be30*/  LDC R21, c[0x0][0x278] ;  /* 0x00009e00ff157b82 */ /* 0x000ea20000000800 */
[----:B------:R-:W-:Y:S02]  /*1be40*/  LEA.HI.X.SX32 R11, R2, R19, 0x1, P2 ;  /* 0x00000013020b7211 */ /* 0x000fe400010f0eff */
[----:B----4-:R-:W-:-:S05]  /*1be50*/  LEA R8, P0, R14, R3, 0x1 ;  /* 0x000000030e087211 */ /* 0x010fca00078008ff */
[----:B------:R-:W4:Y:S01]  /*1be60*/  LDC R13, c[0x0][0x278] ;  /* 0x00009e00ff0d7b82 */ /* 0x000f220000000800 */
[----:B------:R3:W-:Y:S01]  /*1be70*/  STG.E.U16 desc[UR60][R4.64], R140 ;  /* 0x0000008c04007986 */ /* 0x0007e2000c10153c */
[----:B------:R-:W-:Y:S02]  /*1be80*/  LEA.HI.X.SX32 R9, R14, R19, 0x1, P0 ;  /* 0x000000130e097211 */ /* 0x000fe400000f0eff */
[----:B0-----:R-:W-:Y:S01]  /*1be90*/  LEA R2, R23, R0, 0x1 ;  /* 0x0000000017027211 */ /* 0x001fe200078e08ff */
[----:B------:R0:W-:Y:S03]  /*1bea0*/  STG.E.U16 desc[UR60][R10.64], R141 ;  /* 0x0000008d0a007986 */ /* 0x0001e6000c10153c */
[----:B------:R-:W2:Y:S01]  /*1beb0*/  LDC R23, c[0x0][0x278] ;  /* 0x00009e00ff177b82 */ /* 0x000ea20000000800 */
        /* <DEDUP_REMOVED lines=14> */
[----:B-1----:R-:W-:Y:S02]  /*1bfa0*/  LEA.HI.X.SX32 R11, R0, R19, 0x1, P0 ;  /* 0x00000013000b7211 */ /* 0x002fe400000f0eff */
[C---:B------:R-:W-:Y:S02]  /*1bfb0*/  LEA R12, P0, R2.reuse, R3, 0x1 ;  /* 0x00000003020c7211 */ /* 0x040fe400078008ff */
[----:B----4-:R-:W-:Y:S02]  /*1bfc0*/  LEA R0, R13, R2, 0x1 ;  /* 0x000000020d007211 */ /* 0x010fe400078e08ff */
[----:B------:R-:W-:-:S03]  /*1bfd0*/  LEA.HI.X.SX32 R13, R2, R19, 0x1, P0 ;  /* 0x00000013020d7211 */ /* 0x000fc600000f0eff */
[----:B--2---:R-:W-:Y:S01]  /*1bfe0*/  IMAD R2, R21, 0x2, R0 ;  /* 0x0000000215027824 */ /* 0x004fe200078e0200 */
[C---:B------:R-:W-:Y:S01]  /*1bff0*/  LEA R4, P0, R0.reuse, R3, 0x1 ;  /* 0x0000000300047211 */ /* 0x040fe200078008ff */
[----:B------:R-:W1:Y:S02]  /*1c000*/  LDC R21, c[0x0][0x278] ;  /* 0x00009e00ff157b82 */ /* 0x000e640000000800 */
[----:B------:R-:W-:Y:S01]  /*1c010*/  IMAD R14, R23, 0x2, R2 ;  /* 0x00000002170e7824 */ /* 0x000fe200078e0202 */
[----:B------:R2:W-:Y:S01]  /*1c020*/  STG.E.U16 desc[UR60][R6.64], R20 ;  /* 0x0000001406007986 */ /* 0x0005e2000c10153c */
[----:B------:R-:W-:Y:S02]  /*1c030*/  LEA.HI.X.SX32 R5, R0, R19, 0x1, P0 ;  /* 0x0000001300057211 */ /* 0x000fe400000f0eff */
[----:B------:R-:W-:Y:S02]  /*1c040*/  PRMT R22, R142, 0x7632, R22 ;  /* 0x000076328e167816 */ /* 0x000fe40000000016 */
[----:B------:R-:W4:Y:S01]  /*1c050*/  LDC R23, c[0x0][0x278] ;  /* 0x00009e00ff177b82 */ /* 0x000f220000000800 */
[----:B------:R-:W-:-:S02]  /*1c060*/  PRMT R24, R143, 0x7632, R24 ;  /* 0x000076328f187816 */ /* 0x000fc40000000018 */
[----:B--2---:R-:W-:-:S04]  /*1c070*/  LEA R6, P0, R14, R3, 0x1 ;  /* 0x000000030e067211 */ /* 0x004fc800078008ff */
[----:B------:R-:W-:Y:S02]  /*1c080*/  LEA.HI.X.SX32 R7, R14, R19, 0x1, P0 ;  /* 0x000000130e077211 */ /* 0x000fe400000f0eff */
[----:B0-----:R-:W-:Y:S02]  /*1c090*/  LEA R14, R25, R14, 0x1 ;  /* 0x0000000e190e7211 */ /* 0x001fe400078e08ff */
        /* <DEDUP_REMOVED lines=15> */
[----:B----4-:R-:W-:-:S04]  /*1c190*/  LEA R4, P0, R0, R3, 0x1 ;  /* 0x0000000300047211 */ /* 0x010fc800078008ff */
        /* <DEDUP_REMOVED lines=9> */
[----:B------:R-:W4:Y:S02]  /*1c230*/  LDC R25, c[0x0][0x278] ;  /* 0x00009e00ff197b82 */ /* 0x000f240000000800 */
[----:B------:R3:W-:Y:S01]  /*1c240*/  STG.E.U16 desc[UR60][R4.64], R9 ;  /* 0x0000000904007986 */ /* 0x0007e2000c10153c */
[----:B------:R-:W-:-:S02]  /*1c250*/  PRMT R20, R37, 0x7632, R20 ;  /* 0x0000763225147816 */ /* 0x000fc40000000014 */
[----:B---3--:R-:W-:Y:S01]  /*1c260*/  LEA.HI.X.SX32 R9, R0, R19, 0x1, P0 ;  /* 0x0000001300097211 */ /* 0x008fe200000f0eff */
[----:B--2---:R-:W-:Y:S01]  /*1c270*/  IMAD R0, R13, 0x2, R2 ;  /* 0x000000020d007824 */ /* 0x004fe200078e0202 */
[----:B------:R-:W-:-:S04]  /*1c280*/  LEA R12, P0, R2, R3, 0x1 ;  /* 0x00000003020c7211 */ /* 0x000fc800078008ff */
[----:B------:R-:W-:Y:S02]  /*1c290*/  LEA R14, R15, R0, 0x1 ;  /* 0x000000000f0e7211 */ /* 0x000fe400078e08ff */
[----:B------:R-:W2:Y:S01]  /*1c2a0*/  LDC R15, c[0x0][0x278] ;  /* 0x00009e00ff0f7b82 */ /* 0x000ea20000000800 */
[----:B------:R-:W-:Y:S02]  /*1c2b0*/  LEA.HI.X.SX32 R13, R2, R19, 0x1, P0 ;  /* 0x00000013020d7211 */ /* 0x000fe400000f0eff */
[----:B------:R-:W-:Y:S01]  /*1c2c0*/  LEA R10, P2, R0, R3, 0x1 ;  /* 0x00000003000a7211 */ /* 0x000fe200078408ff */
[----:B-1----:R-:W-:Y:S01]  /*1c2d0*/  IMAD R2, R21, 0x2, R14 ;  /* 0x0000000215027824 */ /* 0x002fe200078e020e */
[----:B------:R-:W-:Y:S01]  /*1c2e0*/  PRMT R22, R38, 0x7632, R22 ;  /* 0x0000763226167816 */ /* 0x000fe20000000016 */
[----:B------:R1:W-:Y:S01]  /*1c2f0*/  STG.E.U16 desc[UR60][R6.64], R20 ;  /* 0x0000001406007986 */ /* 0x0003e2000c10153c */
[----:B------:R-:W-:Y:S02]  /*1c300*/  LEA.HI.X.SX32 R11, R0, R19, 0x1, P2 ;  /* 0x00000013000b7211 */ /* 0x000fe400010f0eff */
[----:B------:R-:W-:Y:S01]  /*1c310*/  PRMT R24, R39, 0x7632, R24 ;  /* 0x0000763227187816 */ /* 0x000fe20000000018 */
[----:B------:R-:W-:Y:S01]  /*1c320*/  STG.E.U16 desc[UR60][R8.64], R22 ;  /* 0x0000001608007986 */ /* 0x000fe2000c10153c */
[----:B------:R-:W-:-:S02]  /*1c330*/  LEA R4, P0, R14, R3, 0x1 ;  /* 0x000000030e047211 */ /* 0x000fc400078008ff */
[C---:B-1----:R-:W-:Y:S01]  /*1c340*/  LEA R6, P2, R2.reuse, R3, 0x1 ;  /* 0x0000000302067211 */ /* 0x042fe200078408ff */
[----:B------:R1:W-:Y:S03]  /*1c350*/  STG.E.U16 desc[UR60][R12.64], R24 ;  /* 0x000000180c007986 */ /* 0x0003e6000c10153c */
[-C--:B------:R-:W-:Y:S01]  /*1c360*/  LEA.HI.X.SX32 R7, R2, R19.reuse, 0x1, P2 ;  /* 0x0000001302077211 */ /* 0x080fe200010f0eff */
[----:B0-----:R-:W-:Y:S01]  /*1c370*/  IMAD R2, R23, 0x2, R2 ;  /* 0x0000000217027824 */ /* 0x001fe200078e0202 */
[----:B------:R-:W-:Y:S01]  /*1c380*/  LEA.HI.X.SX32 R5, R14, R19, 0x1, P0 ;  /* 0x000000130e057211 */ /* 0x000fe200000f0eff */
[----:B-1----:R-:W0:Y:S03]  /*1c390*/  LDC R13, c[0x0][0x278] ;  /* 0x00009e00ff0d7b82 */ /* 0x002e260000000800 */
[----:B------:R-:W-:Y:S01]  /*1c3a0*/  LEA R8, P0, R2, R3, 0x1 ;  /* 0x0000000302087211 */ /* 0x000fe200078008ff */
[----:B------:R-:W-:Y:S01]  /*1c3b0*/  STG.E.U16 desc[UR60][R10.64], R40 ;  /* 0x000000280a007986 */ /* 0x000fe2000c10153c */
[----:B----4-:R-:W-:-:S02]  /*1c3c0*/  LEA R0, R25, R2, 0x1 ;  /* 0x0000000219007211 */ /* 0x010fc400078e08ff */
[----:B------:R-:W-:Y:S01]  /*1c3d0*/  LEA.HI.X.SX32 R9, R2, R19, 0x1, P0 ;  /* 0x0000001302097211 */ /* 0x000fe200000f0eff */
[----:B------:R-:W1:Y:S01]  /*1c3e0*/  LDS.128 R20, [R18] ;  /* 0x0000000012147984 */ /* 0x000e620000000c00 */
[----:B------:R-:W3:Y:S01]  /*1c3f0*/  LDC R25, c[0x0][0x278] ;  /* 0x00009e00ff197b82 */ /* 0x000ee20000000800 */
[----:B--2---:R-:W-:Y:S02]  /*1c400*/  IMAD R2, R15, 0x2, R0 ;  /* 0x000000020f027824 */ /* 0x004fe400078e0200 */
[----:B------:R2:W-:Y:S05]  /*1c410*/  STG.E.U16 desc[UR60][R4.64], R41 ;  /* 0x0000002904007986 */ /* 0x0005ea000c10153c */
[----:B------:R-:W4:Y:S01]  /*1c420*/  LDC R15, c[0x0][0x278] ;  /* 0x00009e00ff0f7b82 */ /* 0x000f220000000800 */
[----:B------:R2:W-:Y:S02]  /*1c430*/  STG.E.U16 desc[UR60][R6.64], R42 ;  /* 0x0000002a06007986 */ /* 0x0005e4000c10153c */
[----:B--2---:R-:W-:-:S04]  /*1c440*/  LEA R4, P0, R0, R3, 0x1 ;  /* 0x0000000300047211 */ /* 0x004fc800078008ff */
[----:B------:R-:W-:Y:S01]  /*1c450*/  LEA.HI.X.SX32 R5, R0, R19, 0x1, P0 ;  /* 0x0000001300057211 */ /* 0x000fe200000f0eff */
[----:B------:R-:W-:Y:S01]  /*1c460*/  IMAD R0, R27, 0x2, R2 ;  /* 0x000000021b007824 */ /* 0x000fe200078e0202 */
[----:B------:R-:W-:Y:S01]  /*1c470*/  LEA R6, P0, R2, R3, 0x1 ;  /* 0x0000000302067211 */ /* 0x000fe200078008ff */
[----:B------:R-:W2:Y:S01]  /*1c480*/  LDC R27, c[0x0][0x278] ;  /* 0x00009e00ff1b7b82 */ /* 0x000ea20000000800 */
[----:B------:R-:W-:Y:S02]  /*1c490*/  PRMT R11, R40, 0x7632, R11 ;  /* 0x00007632280b7816 */ /* 0x000fe4000000000b */
[----:B------:R-:W-:Y:S02]  /*1c4a0*/  LEA.HI.X.SX32 R7, R2, R19, 0x1, P0 ;  /* 0x0000001302077211 */ /* 0x000fe400000f0eff */
[----:B------:R-:W-:Y:S02]  /*1c4b0*/  LEA R10, P0, R0, R3, 0x1 ;  /* 0x00000003000a7211 */ /* 0x000fe400078008ff */
[----:B------:R-:W-:Y:S01]  /*1c4c0*/  LEA R2, R29, R0, 0x1 ;  /* 0x000000001d027211 */ /* 0x000fe200078e08ff */
[----:B------:R-:W-:Y:S01]  /*1c4d0*/  STG.E.U16 desc[UR60][R8.64], R43 ;  /* 0x0000002b08007986 */ /* 0x000fe2000c10153c */
[----:B------:R-:W1:Y:S03]  /*1c4e0*/  LDC R29, c[0x0][0x278] ;  /* 0x00009e00ff1d7b82 */ /* 0x000e660000000800 */
[----:B------:R0:W-:Y:S01]  /*1c4f0*/  STG.E.U16 desc[UR60][R4.64], R11 ;  /* 0x0000000b04007986 */ /* 0x0001e2000c10153c */
[----:B------:R-:W-:-:S02]  /*1c500*/  PRMT R14, R41, 0x7632, R14 ;  /* 0x00007632290e7816 */ /* 0x000fc4000000000e */
[----:B0-----:R-:W-:Y:S01]  /*1c510*/  LEA.HI.X.SX32 R11, R0, R19, 0x1, P0 ;  /* 0x00000013000b7211 */ /* 0x001fe200000f0eff */
[----:B------:R-:W-:Y:S01]  /*1c520*/  IMAD R0, R13, 0x2, R2 ;  /* 0x000000020d007824 */ /* 0x000fe200078e0202 */
[----:B------:R-:W-:-:S04]  /*1c530*/  LEA R12, P0, R2, R3, 0x1 ;  /* 0x00000003020c7211 */ /* 0x000fc800078008ff */
[----:B------:R-:W-:Y:S01]  /*1c540*/  LEA.HI.X.SX32 R13, R2, R19, 0x1, P0 ;  /* 0x00000013020d7211 */ /* 0x000fe200000f0eff */
[----:B---3--:R-:W-:Y:S01]  /*1c550*/  IMAD R2, R25, 0x2, R0 ;  /* 0x0000000219027824 */ /* 0x008fe200078e0200 */
[C---:B------:R-:W-:Y:S01]  /*1c560*/  LEA R4, P0, R0.reuse, R3, 0x1 ;  /* 0x0000000300047211 */ /* 0x040fe200078008ff */
[----:B------:R-:W0:Y:S01]  /*1c570*/  LDC R25, c[0x0][0x278] ;  /* 0x00009e00ff197b82 */ /* 0x000e220000000800 */
[----:B------:R3:W-:Y:S02]  /*1c580*/  STG.E.U16 desc[UR60][R6.64], R14 ;  /* 0x0000000e06007986 */ /* 0x0007e4000c10153c */
[----:B------:R-:W-:Y:S02]  /*1c590*/  LEA.HI.X.SX32 R5, R0, R19, 0x1, P0 ;  /* 0x0000001300057211 */ /* 0x000fe400000f0eff */
[----:B----4-:R-:W-:-:S03]  /*1c5a0*/  LEA R0, R15, R2, 0x1 ;  /* 0x000000020f007211 */ /* 0x010fc600078e08ff */
[----:B------:R-:W4:Y:S01]  /*1c5b0*/  LDC R15, c[0x0][0x278] ;  /* 0x00009e00ff0f7b82 */ /* 0x000f220000000800 */
[----:B------:R-:W-:Y:S02]  /*1c5c0*/  PRMT R24, R42, 0x7632, R24 ;  /* 0x000076322a187816 */ /* 0x000fe40000000018 */
[-C--:B---3--:R-:W-:Y:S02]  /*1c5d0*/  LEA R6, P0, R2, R3.reuse, 0x1 ;  /* 0x0000000302067211 */ /* 0x088fe400078008ff */
[----:B------:R-:W-:Y:S02]  /*1c5e0*/  LEA R8, P2, R0, R3, 0x1 ;  /* 0x0000000300087211 */ /* 0x000fe400078408ff */
[-C--:B------:R-:W-:Y:S01]  /*1c5f0*/  LEA.HI.X.SX32 R7, R2, R19.reuse, 0x1, P0 ;  /* 0x0000001302077211 */ /* 0x080fe200000f0eff */
[----:B--2---:R-:W-:Y:S01]  /*1c600*/  IMAD R2, R27, 0x2, R0 ;  /* 0x000000021b027824 */ /* 0x004fe200078e0200 */
[----:B------:R2:W-:Y:S01]  /*1c610*/  STG.E.U16 desc[UR60][R10.64], R24 ;  /* 0x000000180a007986 */ /* 0x0005e2000c10153c */
[----:B------:R-:W-:-:S02]  /*1c620*/  LEA.HI.X.SX32 R9, R0, R19, 0x1, P2 ;  /* 0x0000001300097211 */ /* 0x000fc400010f0eff */
[----:B-1----:R-:W-:Y:S01]  /*1c630*/  IMAD R0, R29, 0x2, R2 ;  /* 0x000000021d007824 */ /* 0x002fe200078e0202 */
[----:B------:R-:W-:Y:S02]  /*1c640*/  PRMT R26, R43, 0x7632, R26 ;  /* 0x000076322b1a7816 */ /* 0x000fe4000000001a */
[----:B--2---:R-:W-:-:S03]  /*1c650*/  LEA R10, P0, R2, R3, 0x1 ;  /* 0x00000003020a7211 */ /* 0x004fc600078008ff */
[----:B------:R1:W-:Y:S01]  /*1c660*/  STG.E.U16 desc[UR60][R12.64], R26 ;  /* 0x0000001a0c007986 */ /* 0x0003e2000c10153c */
[----:B------:R-:W-:Y:S02]  /*1c670*/  LEA.HI.X.SX32 R11, R2, R19, 0x1, P0 ;  /* 0x00000013020b7211 */ /* 0x000fe400000f0eff */
[----:B------:R-:W-:Y:S01]  /*1c680*/  LEA R2, R31, R0, 0x1 ;  /* 0x000000001f027211 */ /* 0x000fe200078e08ff */
[----:B------:R2:W-:Y:S04]  /*1c690*/  STG.E.U16 desc[UR60][R4.64], R20 ;  /* 0x0000001404007986 */ /* 0x0005e8000c10153c */
[----:B0-----:R-:W-:Y:S01]  /*1c6a0*/  IMAD R14, R25, 0x2, R2 ;  /* 0x00000002190e7824 */ /* 0x001fe200078e0202 */
[C---:B-1----:R-:W-:Y:S01]  /*1c6b0*/  LEA R12, P0, R0.reuse, R3, 0x1 ;  /* 0x00000003000c7211 */ /* 0x042fe200078008ff */
[----:B------:R0:W-:Y:S03]  /*1c6c0*/  STG.E.U16 desc[UR60][R6.64], R21 ;  /* 0x0000001506007986 */ /* 0x0001e6000c10153c */
[----:B------:R-:W-:Y:S01]  /*1c6d0*/  LEA.HI.X.SX32 R13, R0, R19, 0x1, P0 ;  /* 0x00000013000d7211 */ /* 0x000fe200000f0eff */
[----:B------:R4:W-:Y:S01]  /*1c6e0*/  STG.E.U16 desc[UR60][R8.64], R22 ;  /* 0x0000001608007986 */ /* 0x0009e2000c10153c */
[----:B--2---:R-:W-:-:S04]  /*1c6f0*/  LEA R4, P0, R2, R3, 0x1 ;  /* 0x0000000302047211 */ /* 0x004fc800078008ff */
[----:B------:R-:W-:Y:S02]  /*1c700*/  LEA.HI.X.SX32 R5, R2, R19, 0x1, P0 ;  /* 0x0000001302057211 */ /* 0x000fe400000f0eff */
[-C--:B------:R-:W-:Y:S02]  /*1c710*/  LEA R2, P0, R14, R3.reuse, 0x1 ;  /* 0x000000030e027211 */ /* 0x080fe400078008ff */
[----:B0-----:R-:W-:Y:S01]  /*1c720*/  PRMT R7, R20, 0x7632, R7 ;  /* 0x0000763214077816 */ /* 0x001fe20000000007 */
[----:B----4-:R-:W-:Y:S01]  /*1c730*/  IMAD R8, R15, 0x2, R14 ;  /* 0x000000020f087824 */ /* 0x010fe200078e020e */
[----:B------:R-:W-:Y:S01]  /*1c740*/  PRMT R18, R21, 0x7632, R18 ;  /* 0x0000763215127816 */ /* 0x000fe20000000012 */
[----:B------:R-:W-:Y:S03]  /*1c750*/  STG.E.U16 desc[UR60][R10.64], R23 ;  /* 0x000000170a007986 */ /* 0x000fe6000c10153c */
[----:B------:R-:W-:Y:S01]  /*1c760*/  LEA R6, P2, R8, R3, 0x1 ;  /* 0x0000000308067211 */ /* 0x000fe200078408ff */
[----:B------:R0:W-:Y:S01]  /*1c770*/  STG.E.U16 desc[UR60][R12.64], R7 ;  /* 0x000000070c007986 */ /* 0x0001e2000c10153c */
[----:B------:R-:W-:-:S02]  /*1c780*/  PRMT R24, R22, 0x7632, R24 ;  /* 0x0000763216187816 */ /* 0x000fc40000000018 */
[-C--:B------:R-:W-:Y:S02]  /*1c790*/  LEA.HI.X.SX32 R3, R14, R19.reuse, 0x1, P0 ;  /* 0x000000130e037211 */ /* 0x080fe400000f0eff */
[----:B------:R-:W-:Y:S01]  /*1c7a0*/  PRMT R20, R23, 0x7632, R20 ;  /* 0x0000763217147816 */ /* 0x000fe20000000014 */
[----:B------:R1:W-:Y:S01]  /*1c7b0*/  STG.E.U16 desc[UR60][R4.64], R18 ;  /* 0x0000001204007986 */ /* 0x0003e2000c10153c */
[----:B0-----:R-:W-:-:S03]  /*1c7c0*/  LEA.HI.X.SX32 R7, R8, R19, 0x1, P2 ;  /* 0x0000001308077211 */ /* 0x001fc600010f0eff */
[----:B------:R1:W-:Y:S04]  /*1c7d0*/  STG.E.U16 desc[UR60][R2.64], R24 ;  /* 0x0000001802007986 */ /* 0x0003e8000c10153c */
[----:B------:R1:W-:Y:S01]  /*1c7e0*/  STG.E.U16 desc[UR60][R6.64], R20 ;  /* 0x0000001406007986 */ /* 0x0003e2000c10153c */
[----:B------:R-:W-:Y:S02]  /*1c7f0*/  FSEL R0, R159, -INF , P1 ;  /* 0xff8000009f007808 */ /* 0x000fe40000800000 */
[----:B------:R-:W-:-:S03]  /*1c800*/  FSEL R9, R158, -INF , P5 ;  /* 0xff8000009e097808 */ /* 0x000fc60002800000 */
[----:B------:R-:W-:Y:S02]  /*1c810*/  FFMA R8, R0, 0.69314718246459960938, R17 ;  /* 0x3f31721800087823 */ /* 0x000fe40000000011 */
[----:B------:R-:W-:Y:S01]  /*1c820*/  FFMA R9, R9, 0.69314718246459960938, R16 ;  /* 0x3f31721809097823 */ /* 0x000fe20000000010 */
[----:B------:R-:W-:Y:S08]  /*1c830*/  BAR.SYNC.DEFER_BLOCKING 0x0 ;  /* 0x0000000000007b1d */ /* 0x000ff00000010000 */
[----:B------:R-:W0:Y:S01]  /*1c840*/  LDC R0, c[0x0][0x27c] ;  /* 0x00009f00ff007b82 */ /* 0x000e220000000800 */
[----:B------:R1:W-:Y:S07]  /*1c850*/  STS.64 [R157], R8 ;  /* 0x000000089d007388 */ /* 0x0003ee0000000a00 */
[----:B------:R-:W-:Y:S06]  /*1c860*/  BAR.SYNC.DEFER_BLOCKING 0x0 ;  /* 0x0000000000007b1d */ /* 0x000fec0000010000 */
[----:B------:R-:W-:Y:S05]  /*1c870*/  @P4 EXIT ;  /* 0x000000000000494d */ /* 0x000fea0003800000 */
[----:B-1----:R-:W2:Y:S01]  /*1c880*/  LDL.LU R157, [R1+0x208] ;  /* 0x00020800019d7983 */ /* 0x002ea20000300800 */
[----:B------:R-:W1:Y:S01]  /*1c890*/  LDC.64 R6, c[0x0][0x230] ;  /* 0x00008c00ff067b82 */ /* 0x000e620000000a00 */
[----:B0-----:R-:W-:Y:S02]  /*1c8a0*/  IMAD R0, R150, R0, RZ ;  /* 0x0000000096007224 */ /* 0x001fe400078e02ff */
[C---:B------:R-:W-:Y:S02]  /*1c8b0*/  IMAD.SHL.U32 R2, R148.reuse, 0x4, RZ ;  /* 0x0000000494027824 */ /* 0x040fe400078e00ff */
[----:B------:R-:W-:Y:S01]  /*1c8c0*/  IMAD.HI R4, R148, 0x4, RZ ;  /* 0x0000000494047827 */ /* 0x000fe200078e02ff */
[----:B------:R-:W-:-:S03]  /*1c8d0*/  SHF.L.U32 R3, R0, 0x2, RZ ;  /* 0x0000000200037819 */ /* 0x000fc600000006ff */
[----:B------:R-:W-:Y:S01]  /*1c8e0*/  IMAD.HI R0, R0, 0x4, RZ ;  /* 0x0000000400007827 */ /* 0x000fe200078e02ff */
[----:B-1----:R-:W-:-:S04]  /*1c8f0*/  IADD3 R2, P0, P1, R2, R6, R3 ;  /* 0x0000000602027210 */ /* 0x002fc8000791e003 */
[----:B------:R-:W-:Y:S01]  /*1c900*/  IADD3.X R3, R4, R7, R0, P0, P1 ;  /* 0x0000000704037210 */ /* 0x000fe200007e2400 */
[----:B--2---:R-:W0:Y:S04]  /*1c910*/  LDS R5, [R157] ;  /* 0x000000009d057984 */ /* 0x004e280000000800 */
[----:B0-----:R-:W-:Y:S01]  /*1c920*/  STG.E desc[UR60][R2.64], R5 ;  /* 0x0000000502007986 */ /* 0x001fe2000c10193c */
[----:B------:R-:W-:Y:S05]  /*1c930*/  EXIT ;  /* 0x000000000000794d */ /* 0x000fea0003800000 */
.L_x_2:
[----:B------:R-:W-:-:S00]  /*1c940*/  BRA `(.L_x_2) ;  /* 0xfffffffc00fc7947 */ /* 0x000fc0000383ffff */
[----:B------:R-:W-:-:S00]  /*1c950*/  NOP ;  /* 0x0000000000007918 */ /* 0x000fc00000000000 */
        /* <DEDUP_REMOVED lines=10> */
.L_x_3:


//--------------------- .nv.global.init           --------------------------
	.section	.nv.global.init,"aw",@progbits
.nv.global.init:
	.type		_$_str,@object
	.size		_$_str,(.L_0 - _$_str)
_$_str:
        /*0000*/ 	.byte	0x5f, 0x5f, 0x43, 0x55, 0x44, 0x41, 0x5f, 0x46, 0x54, 0x5a, 0x00
.L_0:


//--------------------- .nv.shared.attn_fwd       --------------------------
	.section	.nv.shared.attn_fwd,"aw",@nobits
	.sectionflags	@""
	.align	16
	.zero		1024


//--------------------- .nv.shared.reserved.0     --------------------------
	.section	.nv.shared.reserved.0,"aw",@nobits
	.weak		__nv_reservedSMEM_offset_0_alias
	.size		__nv_reservedSMEM_offset_0_alias, 0, 0
	.other		__nv_reservedSMEM_offset_0_alias,@"STO_CUDA_RESERVED_SHARED STV_DEFAULT"
__nv_reservedSMEM_offset_0_alias:
	.zero		0


//--------------------- .nv.constant0.attn_fwd    --------------------------
	.section	.nv.constant0.attn_fwd,"a",@progbits
	.sectionflags	@""
	.align	4
.nv.constant0.attn_fwd:
	.zero		664


//--------------------- SYMBOLS --------------------------

	.type		.nv.reservedSmem.offset0,@object
	.size		.nv.reservedSmem.offset0,0x4
